def matmul_kernel(
    a_ptr,
    b_ptr,
    c_ptr,
    M,
    N,
    K,
    stride_am,
    stride_ak,
    stride_bk,
    stride_bn,
    stride_cm,
    stride_cn,
    BLOCK_M: tl.constexpr,
    BLOCK_N: tl.constexpr,
    BLOCK_K: tl.constexpr,
    GROUP_M: tl.constexpr,
):
    pid = tl.program_id(axis=0)
    num_pid_m = tl.cdiv(M, BLOCK_M)
    num_pid_n = tl.cdiv(N, BLOCK_N)
    num_pid_in_group = GROUP_M * num_pid_n
    group_id = pid // num_pid_in_group
    first_pid_m = group_id * GROUP_M
    group_size_m = min(num_pid_m - first_pid_m, GROUP_M)
    pid_m = first_pid_m + ((pid % num_pid_in_group) % group_size_m)
    pid_n = (pid % num_pid_in_group) // group_size_m

    offs_am = (pid_m * BLOCK_M + tl.arange(0, BLOCK_M)) % M
    offs_bn = (pid_n * BLOCK_N + tl.arange(0, BLOCK_N)) % N
    offs_k = tl.arange(0, BLOCK_K)
    a_ptrs = a_ptr + offs_am[:, None] * stride_am + offs_k[None, :] * stride_ak
    b_ptrs = b_ptr + offs_k[:, None] * stride_bk + offs_bn[None, :] * stride_bn

    acc = tl.zeros((BLOCK_M, BLOCK_N), dtype=tl.float32)
    for kk in range(0, tl.cdiv(K, BLOCK_K)):
        a = tl.load(a_ptrs, mask=offs_k[None, :] < K - kk * BLOCK_K, other=0.0)
        b = tl.load(b_ptrs, mask=offs_k[:, None] < K - kk * BLOCK_K, other=0.0)
        acc = tl.dot(a, b, acc)
        a_ptrs += BLOCK_K * stride_ak
        b_ptrs += BLOCK_K * stride_bk

    c = acc.to(c_ptr.dtype.element_ty)
    offs_cm = pid_m * BLOCK_M + tl.arange(0, BLOCK_M)
    offs_cn = pid_n * BLOCK_N + tl.arange(0, BLOCK_N)
    c_ptrs = c_ptr + offs_cm[:, None] * stride_cm + offs_cn[None, :] * stride_cn
    mask = (offs_cm[:, None] < M) & (offs_cn[None, :] < N)
    tl.store(c_ptrs, c, mask=mask)

# config = {"BLOCK_K": 64, "BLOCK_M": 128, "BLOCK_N": 256, "GROUP_M": 4, "arch": "sm_90", "dtype": "fp8e4m3", "num_ctas": 1, "num_stages": 3, "num_warps": 4}
# arch = sm_90


// ===== COMPILED SASS (sm_90a) =====

	.target	sm_90a

	.elftype	@"ET_EXEC"


//--------------------- .note.nv.tkinfo           --------------------------
	.section	.note.nv.tkinfo,"",@"SHT_NOTE"
	.sectionflags	@"SHF_NOTE_NV_TKINFO"
	.tkinfo
        /*0018*/ 	.word	0x00000002
        /*0030*/ 	.string	""
        /*0030*/ 	.string	"ptxas"
        /*0030*/ 	.string	"Cuda compilation tools, release 13.0, V13.0.88"
        /*0030*/ 	.string	"Build cuda_13.0.r13.0/compiler.36424714_0"
        /*0030*/ 	.string	"-v  -suppress-debug-info  -lineinfo  -arch sm_90a "



//--------------------- .note.nv.cuinfo           --------------------------
	.section	.note.nv.cuinfo,"",@"SHT_NOTE"
	.sectionflags	@"SHF_NOTE_NV_CUINFO"
        /*0018*/ 	.short	0x0002
        /*001a*/ 	.short	0x005a
        /*001c*/ 	.short	0x0082
	.zero		2


//--------------------- .nv.info                  --------------------------
	.section	.nv.info,"",@"SHT_CUDA_INFO"
	.align	4


	//----- nvinfo : EIATTR_REGCOUNT
	.align		4
        /*0000*/ 	.byte	0x04, 0x2f
        /*0002*/ 	.short	(.L_1 - .L_0)
	.align		4
.L_0:
        /*0004*/ 	.word	index@(matmul_kernel)
        /*0008*/ 	.word	0x000000ff


	//----- nvinfo : EIATTR_FRAME_SIZE
	.align		4
.L_1:
        /*000c*/ 	.byte	0x04, 0x11
        /*000e*/ 	.short	(.L_3 - .L_2)
	.align		4
.L_2:
        /*0010*/ 	.word	index@(matmul_kernel)
        /*0014*/ 	.word	0x00000ae8


	//----- nvinfo : EIATTR_MIN_STACK_SIZE
	.align		4
.L_3:
        /*0018*/ 	.byte	0x04, 0x12
        /*001a*/ 	.short	(.L_5 - .L_4)
	.align		4
.L_4:
        /*001c*/ 	.word	index@(matmul_kernel)
        /*0020*/ 	.word	0x00000ae8
.L_5:


//--------------------- .nv.compat                --------------------------
	.section	.nv.compat,"",@"SHT_CUDA_COMPAT_INFO"
	.align	4
        /*0000*/ 	.byte	0x02, 0x09, 0x01, 0x00, 0x02, 0x02, 0x04, 0x00, 0x02, 0x05, 0x05, 0x00, 0x03, 0x07, 0x01, 0x01
        /*0010*/ 	.byte	0x02, 0x03, 0x00, 0x00, 0x02, 0x06, 0x01, 0x00, 0x04, 0x0b, 0x08, 0x00, 0x00, 0x00, 0x00, 0x00
        /*0020*/ 	.byte	0x00, 0x00, 0x00, 0x00


//--------------------- .nv.info.matmul_kernel    --------------------------
	.section	.nv.info.matmul_kernel,"",@"SHT_CUDA_INFO"
	.sectionflags	@""
	.align	4


	//----- nvinfo : EIATTR_CUDA_API_VERSION
	.align		4
        /*0000*/ 	.byte	0x04, 0x37
        /*0002*/ 	.short	(.L_7 - .L_6)
.L_6:
        /*0004*/ 	.word	0x00000082


	//----- nvinfo : EIATTR_KPARAM_INFO
	.align		4
.L_7:
        /*0008*/ 	.byte	0x04, 0x17
        /*000a*/ 	.short	(.L_9 - .L_8)
.L_8:
        /*000c*/ 	.word	0x00000000
        /*0010*/ 	.short	0x000d
        /*0012*/ 	.short	0x0048
        /*0014*/ 	.byte	0x00, 0xf4, 0x21, 0x00


	//----- nvinfo : EIATTR_KPARAM_INFO
	.align		4
.L_9:
        /*0018*/ 	.byte	0x04, 0x17
        /*001a*/ 	.short	(.L_11 - .L_10)
.L_10:
        /*001c*/ 	.word	0x00000000
        /*0020*/ 	.short	0x000c
        /*0022*/ 	.short	0x0040
        /*0024*/ 	.byte	0x00, 0xf4, 0x21, 0x00


	//----- nvinfo : EIATTR_KPARAM_INFO
	.align		4
.L_11:
        /*0028*/ 	.byte	0x04, 0x17
        /*002a*/ 	.short	(.L_13 - .L_12)
.L_12:
        /*002c*/ 	.word	0x00000000
        /*0030*/ 	.short	0x000b
        /*0032*/ 	.short	0x0038
        /*0034*/ 	.byte	0x00, 0xf0, 0x11, 0x00


	//----- nvinfo : EIATTR_KPARAM_INFO
	.align		4
.L_13:
        /*0038*/ 	.byte	0x04, 0x17
        /*003a*/ 	.short	(.L_15 - .L_14)
.L_14:
        /*003c*/ 	.word	0x00000000
        /*0040*/ 	.short	0x000a
        /*0042*/ 	.short	0x0034
        /*0044*/ 	.byte	0x00, 0xf0, 0x11, 0x00


	//----- nvinfo : EIATTR_KPARAM_INFO
	.align		4
.L_15:
        /*0048*/ 	.byte	0x04, 0x17
        /*004a*/ 	.short	(.L_17 - .L_16)
.L_16:
        /*004c*/ 	.word	0x00000000
        /*0050*/ 	.short	0x0009
        /*0052*/ 	.short	0x0030
        /*0054*/ 	.byte	0x00, 0xf0, 0x11, 0x00


	//----- nvinfo : EIATTR_KPARAM_INFO
	.align		4
.L_17:
        /*0058*/ 	.byte	0x04, 0x17
        /*005a*/ 	.short	(.L_19 - .L_18)
.L_18:
        /*005c*/ 	.word	0x00000000
        /*0060*/ 	.short	0x0008
        /*0062*/ 	.short	0x002c
        /*0064*/ 	.byte	0x00, 0xf0, 0x11, 0x00


	//----- nvinfo : EIATTR_KPARAM_INFO
	.align		4
.L_19:
        /*0068*/ 	.byte	0x04, 0x17
        /*006a*/ 	.short	(.L_21 - .L_20)
.L_20:
        /*006c*/ 	.word	0x00000000
        /*0070*/ 	.short	0x0007
        /*0072*/ 	.short	0x0028
        /*0074*/ 	.byte	0x00, 0xf0, 0x11, 0x00


	//----- nvinfo : EIATTR_KPARAM_INFO
	.align		4
.L_21:
        /*0078*/ 	.byte	0x04, 0x17
        /*007a*/ 	.short	(.L_23 - .L_22)
.L_22:
        /*007c*/ 	.word	0x00000000
        /*0080*/ 	.short	0x0006
        /*0082*/ 	.short	0x0024
        /*0084*/ 	.byte	0x00, 0xf0, 0x11, 0x00


	//----- nvinfo : EIATTR_KPARAM_INFO
	.align		4
.L_23:
        /*0088*/ 	.byte	0x04, 0x17
        /*008a*/ 	.short	(.L_25 - .L_24)
.L_24:
        /*008c*/ 	.word	0x00000000
        /*0090*/ 	.short	0x0005
        /*0092*/ 	.short	0x0020
        /*0094*/ 	.byte	0x00, 0xf0, 0x11, 0x00


	//----- nvinfo : EIATTR_KPARAM_INFO
	.align		4
.L_25:
        /*0098*/ 	.byte	0x04, 0x17
        /*009a*/ 	.short	(.L_27 - .L_26)
.L_26:
        /*009c*/ 	.word	0x00000000
        /*00a0*/ 	.short	0x0004
        /*00a2*/ 	.short	0x001c
        /*00a4*/ 	.byte	0x00, 0xf0, 0x11, 0x00


	//----- nvinfo : EIATTR_KPARAM_INFO
	.align		4
.L_27:
        /*00a8*/ 	.byte	0x04, 0x17
        /*00aa*/ 	.short	(.L_29 - .L_28)
.L_28:
        /*00ac*/ 	.word	0x00000000
        /*00b0*/ 	.short	0x0003
        /*00b2*/ 	.short	0x0018
        /*00b4*/ 	.byte	0x00, 0xf0, 0x11, 0x00


	//----- nvinfo : EIATTR_KPARAM_INFO
	.align		4
.L_29:
        /*00b8*/ 	.byte	0x04, 0x17
        /*00ba*/ 	.short	(.L_31 - .L_30)
.L_30:
        /*00bc*/ 	.word	0x00000000
        /*00c0*/ 	.short	0x0002
        /*00c2*/ 	.short	0x0010
        /*00c4*/ 	.byte	0x00, 0xf4, 0x21, 0x00


	//----- nvinfo : EIATTR_KPARAM_INFO
	.align		4
.L_31:
        /*00c8*/ 	.byte	0x04, 0x17
        /*00ca*/ 	.short	(.L_33 - .L_32)
.L_32:
        /*00cc*/ 	.word	0x00000000
        /*00d0*/ 	.short	0x0001
        /*00d2*/ 	.short	0x0008
        /*00d4*/ 	.byte	0x00, 0xf4, 0x21, 0x00


	//----- nvinfo : EIATTR_KPARAM_INFO
	.align		4
.L_33:
        /*00d8*/ 	.byte	0x04, 0x17
        /*00da*/ 	.short	(.L_35 - .L_34)
.L_34:
        /*00dc*/ 	.word	0x00000000
        /*00e0*/ 	.short	0x0000
        /*00e2*/ 	.short	0x0000
        /*00e4*/ 	.byte	0x00, 0xf4, 0x21, 0x00


	//----- nvinfo : EIATTR_SPARSE_MMA_MASK
	.align		4
.L_35:
        /*00e8*/ 	.byte	0x03, 0x50
        /*00ea*/ 	.short	0x0000


	//----- nvinfo : EIATTR_MAXREG_COUNT
	.align		4
        /*00ec*/ 	.byte	0x03, 0x1b
        /*00ee*/ 	.short	0x00ff


	//----- nvinfo : EIATTR_NUM_BARRIERS
	.align		4
        /*00f0*/ 	.byte	0x02, 0x4c
        /*00f2*/ 	.byte	0x01
	.zero		1


	//----- nvinfo : EIATTR_ANNOTATIONS
	.align		4
        /*00f4*/ 	.byte	0x04, 0x55
        /*00f6*/ 	.short	(.L_37 - .L_36)


	//   ....[0]....
.L_36:
        /*00f8*/ 	.word	0x00000001
        /*00fc*/ 	.byte	0x20, 0x05, 0x00, 0x00, 0x01, 0x00, 0x00, 0x00, 0x50, 0x05, 0x00, 0x00, 0x01, 0x00, 0x00, 0x00
        /* <DEDUP_REMOVED lines=1074> */
        /*442c*/ 	.byte	0x20, 0x87, 0x01, 0x00, 0x01, 0x00, 0x00, 0x00, 0x50, 0x87, 0x01, 0x00


	//----- nvinfo : EIATTR_MERCURY_ISA_VERSION
	.align		4
.L_37:
        /*4438*/ 	.byte	0x03, 0x5f
        /*443a*/ 	.short	0x0101


	//----- nvinfo : EIATTR_EXIT_INSTR_OFFSETS
	.align		4
        /*443c*/ 	.byte	0x04, 0x1c
        /*443e*/ 	.short	(.L_39 - .L_38)


	//   ....[0]....
.L_38:
        /*4440*/ 	.word	0x00022070


	//   ....[1]....
        /*4444*/ 	.word	0x00022090


	//----- nvinfo : EIATTR_REQNTID
	.align		4
.L_39:
        /*4448*/ 	.byte	0x04, 0x10
        /*444a*/ 	.short	(.L_41 - .L_40)
.L_40:
        /*444c*/ 	.word	0x00000080
        /*4450*/ 	.word	0x00000001
        /*4454*/ 	.word	0x00000001


	//----- nvinfo : EIATTR_CBANK_PARAM_SIZE
	.align		4
.L_41:
        /*4458*/ 	.byte	0x03, 0x19
        /*445a*/ 	.short	0x0050


	//----- nvinfo : EIATTR_PARAM_CBANK
	.align		4
        /*445c*/ 	.byte	0x04, 0x0a
        /*445e*/ 	.short	(.L_43 - .L_42)
	.align		4
.L_42:
        /*4460*/ 	.word	index@(.nv.constant0.matmul_kernel)
        /*4464*/ 	.short	0x0210
        /*4466*/ 	.short	0x0050


	//----- nvinfo : EIATTR_SW_WAR
	.align		4
.L_43:
        /*4468*/ 	.byte	0x04, 0x36
        /*446a*/ 	.short	(.L_45 - .L_44)
.L_44:
        /*446c*/ 	.word	0x00000008
.L_45:


//--------------------- .nv.callgraph             --------------------------
	.section	.nv.callgraph,"",@"SHT_CUDA_CALLGRAPH"
	.align	4
	.sectionentsize	8
	.align		4
        /*0000*/ 	.word	0x00000000
	.align		4
        /*0004*/ 	.word	0xffffffff
	.align		4
        /*0008*/ 	.word	0x00000000
	.align		4
        /*000c*/ 	.word	0xfffffffe
	.align		4
        /*0010*/ 	.word	0x00000000
	.align		4
        /*0014*/ 	.word	0xfffffffd
	.align		4
        /*0018*/ 	.word	0x00000000
	.align		4
        /*001c*/ 	.word	0xfffffffc


//--------------------- .text.matmul_kernel       --------------------------
	.section	.text.matmul_kernel,"ax",@progbits
	.align	128
        .global         matmul_kernel
        .type           matmul_kernel,@function
        .size           matmul_kernel,(.L_x_4 - matmul_kernel)
        .other          matmul_kernel,@"STO_CUDA_ENTRY STV_DEFAULT"
matmul_kernel:
.text.matmul_kernel:
[----:B------:R-:W0:Y:S08]  /*0000*/  LDC R1, c[0x0][0x28] ;  /* 0x00000a00ff017b82 */ /* 0x000e300000000800 */
[----:B------:R-:W1:Y:S01]  /*0010*/  LDC.64 R18, c[0x0][0x228] ;  /* 0x00008a00ff127b82 */ /* 0x000e620000000a00 */
[----:B------:R-:W2:Y:S01]  /*0020*/  S2R R5, SR_CTAID.X ;  /* 0x0000000000057919 */ /* 0x000ea20000002500 */
[----:B0-----:R-:W-:Y:S01]  /*0030*/  VIADD R1, R1, 0xfffff518 ;  /* 0xfffff51801017836 */ /* 0x001fe20000000000 */
[----:B------:R-:W-:Y:S01]  /*0040*/  UMOV UR4, 0x400 ;  /* 0x0000040000047882 */ /* 0x000fe20000000000 */
[----:B------:R-:W-:Y:S01]  /*0050*/  ULDC.64 UR16, c[0x0][0x208] ;  /* 0x0000820000107ab9 */ /* 0x000fe20000000a00 */
[----:B------:R-:W0:Y:S03]  /*0060*/  S2R R153, SR_TID.X ;  /* 0x0000000000997919 */ /* 0x000e260000002100 */
[----:B------:R-:W3:Y:S08]  /*0070*/  LDC R21, c[0x0][0x230] ;  /* 0x00008c00ff157b82 */ /* 0x000ef00000000800 */
[----:B------:R-:W4:Y:S01]  /*0080*/  S2UR UR12, SR_CgaCtaId ;  /* 0x00000000000c79c3 */ /* 0x000f220000008800 */
[----:B-1----:R-:W-:-:S05]  /*0090*/  VIADD R0, R19, 0xff ;  /* 0x000000ff13007836 */ /* 0x002fca0000000000 */
[----:B------:R-:W-:Y:S01]  /*00a0*/  SHF.R.S32.HI R3, RZ, 0x1f, R0 ;  /* 0x0000001fff037819 */ /* 0x000fe20000011400 */
[----:B---3--:R-:W-:-:S03]  /*00b0*/  VIADD R21, R21, 0x3f ;  /* 0x0000003f15157836 */ /* 0x008fc60000000000 */
[----:B------:R-:W-:Y:S02]  /*00c0*/  LEA.HI R3, R3, R0, RZ, 0x8 ;  /* 0x0000000003037211 */ /* 0x000fe400078f40ff */
[----:B--2---:R-:W-:Y:S02]  /*00d0*/  IABS R8, R5 ;  /* 0x0000000500087213 */ /* 0x004fe40000000000 */
[----:B------:R-:W-:Y:S02]  /*00e0*/  SHF.R.S32.HI R3, RZ, 0x8, R3 ;  /* 0x00000008ff037819 */ /* 0x000fe40000011403 */
[----:B0-----:R-:W-:Y:S01]  /*00f0*/  LOP3.LUT R163, R153, 0x7f, RZ, 0xc0, !PT ;  /* 0x0000007f99a37812 */ /* 0x001fe200078ec0ff */
[----:B----4-:R-:W-:Y:S02]  /*0100*/  ULEA UR12, UR12, UR4, 0x18 ;  /* 0x000000040c0c7291 */ /* 0x010fe4000f8ec03f */
[----:B------:R-:W-:-:S05]  /*0110*/  IMAD.SHL.U32 R4, R3, 0x4, RZ ;  /* 0x0000000403047824 */ /* 0x000fca00078e00ff */
[-C--:B------:R-:W-:Y:S02]  /*0120*/  IABS R7, R4.reuse ;  /* 0x0000000400077213 */ /* 0x080fe40000000000 */
[----:B------:R-:W-:Y:S02]  /*0130*/  IABS R10, R4 ;  /* 0x00000004000a7213 */ /* 0x000fe40000000000 */
[----:B------:R-:W0:Y:S08]  /*0140*/  I2F.RP R0, R7 ;  /* 0x0000000700007306 */ /* 0x000e300000209400 */
[----:B0-----:R-:W0:Y:S02]  /*0150*/  MUFU.RCP R0, R0 ;  /* 0x0000000000007308 */ /* 0x001e240000001000 */
[----:B0-----:R-:W-:-:S02]  /*0160*/  VIADD R2, R0, 0xffffffe ;  /* 0x0ffffffe00027836 */ /* 0x001fc40000000000 */
[----:B------:R-:W-:-:S04]  /*0170*/  IMAD.MOV R0, RZ, RZ, -R10 ;  /* 0x000000ffff007224 */ /* 0x000fc800078e0a0a */
[----:B------:R0:W1:Y:S02]  /*0180*/  F2I.FTZ.U32.TRUNC.NTZ R3, R2 ;  /* 0x0000000200037305 */ /* 0x000064000021f000 */
[----:B0-----:R-:W-:Y:S02]  /*0190*/  IMAD.MOV.U32 R2, RZ, RZ, RZ ;  /* 0x000000ffff027224 */ /* 0x001fe400078e00ff */
[----:B-1----:R-:W-:-:S04]  /*01a0*/  IMAD.MOV R6, RZ, RZ, -R3 ;  /* 0x000000ffff067224 */ /* 0x002fc800078e0a03 */
[----:B------:R-:W-:Y:S02]  /*01b0*/  IMAD R9, R6, R7, RZ ;  /* 0x0000000706097224 */ /* 0x000fe400078e02ff */
[----:B------:R-:W-:Y:S02]  /*01c0*/  IMAD.MOV.U32 R6, RZ, RZ, R8 ;  /* 0x000000ffff067224 */ /* 0x000fe400078e0008 */
[----:B------:R-:W-:-:S06]  /*01d0*/  IMAD.HI.U32 R3, R3, R9, R2 ;  /* 0x0000000903037227 */ /* 0x000fcc00078e0002 */
[----:B------:R-:W-:-:S04]  /*01e0*/  IMAD.HI.U32 R3, R3, R6, RZ ;  /* 0x0000000603037227 */ /* 0x000fc800078e00ff */
[----:B------:R-:W-:-:S05]  /*01f0*/  IMAD R0, R3, R0, R6 ;  /* 0x0000000003007224 */ /* 0x000fca00078e0206 */
[----:B------:R-:W-:-:S13]  /*0200*/  ISETP.GT.U32.AND P1, PT, R7, R0, PT ;  /* 0x000000000700720c */ /* 0x000fda0003f24070 */
[----:B------:R-:W-:Y:S02]  /*0210*/  @!P1 IMAD.IADD R0, R0, 0x1, -R7 ;  /* 0x0000000100009824 */ /* 0x000fe400078e0a07 */
[----:B------:R-:W-:Y:S01]  /*0220*/  @!P1 VIADD R3, R3, 0x1 ;  /* 0x0000000103039836 */ /* 0x000fe20000000000 */
[----:B------:R-:W-:Y:S02]  /*0230*/  ISETP.NE.AND P1, PT, R4, RZ, PT ;  /* 0x000000ff0400720c */ /* 0x000fe40003f25270 */
[----:B------:R-:W-:Y:S02]  /*0240*/  ISETP.GE.U32.AND P0, PT, R0, R7, PT ;  /* 0x000000070000720c */ /* 0x000fe40003f06070 */
[----:B------:R-:W-:-:S04]  /*0250*/  LOP3.LUT R0, R5, R4, RZ, 0x3c, !PT ;  /* 0x0000000405007212 */ /* 0x000fc800078e3cff */
[----:B------:R-:W-:Y:S01]  /*0260*/  ISETP.GE.AND P2, PT, R0, RZ, PT ;  /* 0x000000ff0000720c */ /* 0x000fe20003f46270 */
[----:B------:R-:W-:-:S06]  /*0270*/  VIADD R0, R18, 0x7f ;  /* 0x0000007f12007836 */ /* 0x000fcc0000000000 */
[----:B------:R-:W-:-:S04]  /*0280*/  @P0 VIADD R3, R3, 0x1 ;  /* 0x0000000103030836 */ /* 0x000fc80000000000 */
[----:B------:R-:W-:Y:S01]  /*0290*/  IMAD.MOV.U32 R2, RZ, RZ, R3 ;  /* 0x000000ffff027224 */ /* 0x000fe200078e0003 */
[----:B------:R-:W-:-:S03]  /*02a0*/  SHF.R.S32.HI R3, RZ, 0x1f, R0 ;  /* 0x0000001fff037819 */ /* 0x000fc60000011400 */
[----:B------:R-:W-:Y:S01]  /*02b0*/  @!P2 IMAD.MOV R2, RZ, RZ, -R2 ;  /* 0x000000ffff02a224 */ /* 0x000fe200078e0a02 */
[----:B------:R-:W-:Y:S02]  /*02c0*/  @!P1 LOP3.LUT R2, RZ, R4, RZ, 0x33, !PT ;  /* 0x00000004ff029212 */ /* 0x000fe400078e33ff */
[----:B------:R-:W-:-:S03]  /*02d0*/  LEA.HI R3, R3, R0, RZ, 0x7 ;  /* 0x0000000003037211 */ /* 0x000fc600078f38ff */
[----:B------:R-:W-:Y:S02]  /*02e0*/  IMAD.SHL.U32 R6, R2, 0x4, RZ ;  /* 0x0000000402067824 */ /* 0x000fe400078e00ff */
[----:B------:R-:W-:-:S03]  /*02f0*/  IMAD.MOV R2, RZ, RZ, -R2 ;  /* 0x000000ffff027224 */ /* 0x000fc600078e0a02 */
[----:B------:R-:W-:Y:S01]  /*0300*/  LEA.HI.SX32 R3, R3, -R6, 0x19 ;  /* 0x8000000603037211 */ /* 0x000fe200078fcaff */
[----:B------:R-:W-:-:S03]  /*0310*/  IMAD R4, R4, R2, R5 ;  /* 0x0000000204047224 */ /* 0x000fc600078e0205 */
[----:B------:R-:W-:Y:S02]  /*0320*/  VIMNMX R11, R3, 0x4, PT ;  /* 0x00000004030b7848 */ /* 0x000fe40003fe0100 */
[----:B------:R-:W-:Y:S02]  /*0330*/  IABS R9, R4 ;  /* 0x0000000400097213 */ /* 0x000fe40000000000 */
[----:B------:R-:W-:-:S04]  /*0340*/  IABS R7, R11 ;  /* 0x0000000b00077213 */ /* 0x000fc80000000000 */
[----:B------:R-:W0:Y:S08]  /*0350*/  I2F.RP R0, R7 ;  /* 0x0000000700007306 */ /* 0x000e300000209400 */
[----:B0-----:R-:W0:Y:S02]  /*0360*/  MUFU.RCP R0, R0 ;  /* 0x0000000000007308 */ /* 0x001e240000001000 */
[----:B0-----:R-:W-:-:S06]  /*0370*/  VIADD R3, R0, 0xffffffe ;  /* 0x0ffffffe00037836 */ /* 0x001fcc0000000000 */
[----:B------:R-:W0:Y:S02]  /*0380*/  F2I.FTZ.U32.TRUNC.NTZ R3, R3 ;  /* 0x0000000300037305 */ /* 0x000e24000021f000 */
[----:B0-----:R-:W-:-:S04]  /*0390*/  IMAD.MOV R8, RZ, RZ, -R3 ;  /* 0x000000ffff087224 */ /* 0x001fc800078e0a03 */
[----:B------:R-:W-:Y:S01]  /*03a0*/  IMAD.MOV.U32 R2, RZ, RZ, R8 ;  /* 0x000000ffff027224 */ /* 0x000fe200078e0008 */
[----:B------:R-:W-:-:S03]  /*03b0*/  IABS R8, R11 ;  /* 0x0000000b00087213 */ /* 0x000fc60000000000 */
[----:B------:R-:W-:Y:S02]  /*03c0*/  IMAD R5, R2, R7, RZ ;  /* 0x0000000702057224 */ /* 0x000fe400078e02ff */
[----:B------:R-:W-:Y:S02]  /*03d0*/  IMAD.MOV.U32 R2, RZ, RZ, RZ ;  /* 0x000000ffff027224 */ /* 0x000fe400078e00ff */
[----:B------:R-:W-:Y:S02]  /*03e0*/  IMAD.MOV R0, RZ, RZ, -R8 ;  /* 0x000000ffff007224 */ /* 0x000fe400078e0a08 */
        /* <DEDUP_REMOVED lines=9> */
[----:B------:R-:W-:-:S07]  /*0480*/  ISETP.GE.AND P2, PT, R0, RZ, PT ;  /* 0x000000ff0000720c */ /* 0x000fce0003f46270 */
[----:B------:R-:W-:Y:S01]  /*0490*/  @P0 VIADD R2, R2, 0x1 ;  /* 0x0000000102020836 */ /* 0x000fe20000000000 */
[----:B------:R-:W-:-:S05]  /*04a0*/  ISETP.GT.AND P0, PT, R21, 0x3f, PT ;  /* 0x0000003f1500780c */ /* 0x000fca0003f04270 */
[----:B------:R-:W-:Y:S01]  /*04b0*/  @!P2 IMAD.MOV R2, RZ, RZ, -R2 ;  /* 0x000000ffff02a224 */ /* 0x000fe200078e0a02 */
[----:B------:R-:W-:-:S05]  /*04c0*/  @!P1 LOP3.LUT R2, RZ, R11, RZ, 0x33, !PT ;  /* 0x0000000bff029212 */ /* 0x000fca00078e33ff */
[----:B------:R-:W-:-:S04]  /*04d0*/  IMAD.MOV R0, RZ, RZ, -R2 ;  /* 0x000000ffff007224 */ /* 0x000fc800078e0a02 */
[----:B------:R-:W-:-:S04]  /*04e0*/  IMAD R0, R11, R0, R4 ;  /* 0x000000000b007224 */ /* 0x000fc800078e0204 */
[----:B------:R-:W-:Y:S02]  /*04f0*/  IMAD.IADD R3, R6, 0x1, R0 ;  /* 0x0000000106037824 */ /* 0x000fe400078e0200 */
[----:B------:R-:W-:Y:S02]  /*0500*/  IMAD.SHL.U32 R0, R2, 0x100, RZ ;  /* 0x0000010002007824 */ /* 0x000fe400078e00ff */
[----:B------:R-:W-:-:S05]  /*0510*/  IMAD R15, R3, 0x80, R163 ;  /* 0x00000080030f7824 */ /* 0x000fca00078e02a3 */
[----:B------:R0:W-:Y:S01]  /*0520*/  STL [R1+0x7b0], R15 ;  /* 0x0007b00f01007387 */ /* 0x0001e20000100800 */
[----:B------:R-:W-:Y:S05]  /*0530*/  @P0 BRA `(.L_x_0) ;  /* 0x0000000c000c0947 */ /* 0x000fea0003800000 */
[----:B------:R-:W-:Y:S01]  /*0540*/  IMAD.SHL.U32 R2, R153, 0x8, RZ ;  /* 0x0000000899027824 */ /* 0x000fe200078e00ff */
[----:B------:R1:W-:Y:S01]  /*0550*/  STL [R1], RZ ;  /* 0x000000ff01007387 */ /* 0x0003e20000100800 */
[----:B------:R-:W-:Y:S02]  /*0560*/  CS2R R24, SRZ ;  /* 0x0000000000187805 */ /* 0x000fe4000001ff00 */
[----:B------:R-:W-:Y:S02]  /*0570*/  CS2R R26, SRZ ;  /* 0x00000000001a7805 */ /* 0x000fe4000001ff00 */
[----:B------:R-:W-:Y:S01]  /*0580*/  CS2R R28, SRZ ;  /* 0x00000000001c7805 */ /* 0x000fe2000001ff00 */
[----:B------:R1:W-:Y:S01]  /*0590*/  STL [R1+0x7b4], R2 ;  /* 0x0007b40201007387 */ /* 0x0003e20000100800 */
[----:B------:R-:W-:Y:S02]  /*05a0*/  CS2R R30, SRZ ;  /* 0x00000000001e7805 */ /* 0x000fe4000001ff00 */
[----:B------:R-:W-:-:S02]  /*05b0*/  CS2R R32, SRZ ;  /* 0x0000000000207805 */ /* 0x000fc4000001ff00 */
[----:B------:R-:W-:Y:S01]  /*05c0*/  CS2R R34, SRZ ;  /* 0x0000000000227805 */ /* 0x000fe2000001ff00 */
[----:B------:R1:W-:Y:S01]  /*05d0*/  STL [R1+0x4], RZ ;  /* 0x000004ff01007387 */ /* 0x0003e20000100800 */
[----:B------:R-:W-:Y:S02]  /*05e0*/  CS2R R36, SRZ ;  /* 0x0000000000247805 */ /* 0x000fe4000001ff00 */
[----:B------:R-:W-:Y:S02]  /*05f0*/  CS2R R38, SRZ ;  /* 0x0000000000267805 */ /* 0x000fe4000001ff00 */
[----:B------:R-:W-:Y:S01]  /*0600*/  CS2R R40, SRZ ;  /* 0x0000000000287805 */ /* 0x000fe2000001ff00 */
[----:B------:R1:W-:Y:S01]  /*0610*/  STL [R1+0x8], RZ ;  /* 0x000008ff01007387 */ /* 0x0003e20000100800 */
        /* <DEDUP_REMOVED lines=72> */
[----:B------:R-:W-:-:S03]  /*0aa0*/  CS2R R150, SRZ ;  /* 0x0000000000967805 */ /* 0x000fc6000001ff00 */
[----:B------:R1:W-:Y:S04]  /*0ab0*/  STL [R1+0x54], RZ ;  /* 0x000054ff01007387 */ /* 0x0003e80000100800 */
        /* <DEDUP_REMOVED lines=105> */
[----:B------:R1:W-:Y:S01]  /*1150*/  STL [R1+0x1fc], RZ ;  /* 0x0001fcff01007387 */ /* 0x0003e20000100800 */
[----:B------:R-:W-:Y:S05]  /*1160*/  BRA `(.L_x_1) ;  /* 0x0000016400587947 */ /* 0x000fea0003800000 */
.L_x_0:
[----:B------:R-:W-:Y:S01]  /*1170*/  IABS R10, R18 ;  /* 0x00000012000a7213 */ /* 0x000fe20000000000 */
[----:B------:R-:W-:Y:S01]  /*1180*/  ULDC UR14, c[0x0][0x23c] ;  /* 0x00008f00000e7ab9 */ /* 0x000fe20000000800 */
[----:B------:R-:W-:Y:S01]  /*1190*/  IABS R2, R19 ;  /* 0x0000001300027213 */ /* 0x000fe20000000000 */
[----:B------:R-:W-:Y:S01]  /*11a0*/  ULDC.64 UR4, c[0x0][0x218] ;  /* 0x0000860000047ab9 */ /* 0x000fe20000000a00 */
[----:B------:R-:W1:Y:S01]  /*11b0*/  I2F.RP R3, R10 ;  /* 0x0000000a00037306 */ /* 0x000e620000209400 */
[----:B------:R-:W-:Y:S01]  /*11c0*/  SHF.R.U32.HI R11, RZ, 0x6, R153 ;  /* 0x00000006ff0b7819 */ /* 0x000fe20000011699 */
[----:B------:R-:W-:Y:S01]  /*11d0*/  ULDC.64 UR6, c[0x0][0x210] ;  /* 0x0000840000067ab9 */ /* 0x000fe20000000a00 */
[----:B------:R-:W-:Y:S01]  /*11e0*/  IABS R13, R15 ;  /* 0x0000000f000d7213 */ /* 0x000fe20000000000 */
[----:B------:R-:W-:Y:S01]  /*11f0*/  UMOV UR10, 0xfffffffe ;  /* 0xfffffffe000a7882 */ /* 0x000fe20000000000 */
[----:B------:R-:W-:Y:S01]  /*1200*/  ISETP.GE.AND P3, PT, R15, RZ, PT ;  /* 0x000000ff0f00720c */ /* 0x000fe20003f66270 */
[----:B------:R-:W-:Y:S01]  /*1210*/  UMOV UR11, 0x7fffffdf ;  /* 0x7fffffdf000b7882 */ /* 0x000fe20000000000 */
[----:B------:R-:W-:Y:S01]  /*1220*/  LOP3.LUT R47, R153, 0x3f, RZ, 0xc0, !PT ;  /* 0x0000003f992f7812 */ /* 0x000fe200078ec0ff */
[----:B------:R-:W2:Y:S01]  /*1230*/  I2F.RP R8, R2 ;  /* 0x0000000200087306 */ /* 0x000ea20000209400 */
[----:B------:R-:W-:-:S07]  /*1240*/  LOP3.LUT R227, R163, 0x20, RZ, 0x3c, !PT ;  /* 0x00000020a3e37812 */ /* 0x000fce00078e3cff */
[----:B-1----:R-:W1:Y:S08]  /*1250*/  MUFU.RCP R3, R3 ;  /* 0x0000000300037308 */ /* 0x002e700000001000 */
[----:B--2---:R-:W2:Y:S01]  /*1260*/  MUFU.RCP R8, R8 ;  /* 0x0000000800087308 */ /* 0x004ea20000001000 */
[----:B-1----:R-:W-:Y:S01]  /*1270*/  VIADD R4, R3, 0xffffffe ;  /* 0x0ffffffe03047836 */ /* 0x002fe20000000000 */
[----:B------:R-:W-:-:S06]  /*1280*/  SGXT.U32 R3, R11, 0x1 ;  /* 0x000000010b03781a */ /* 0x000fcc0000000000 */
[----:B------:R1:W3:Y:S01]  /*1290*/  F2I.FTZ.U32.TRUNC.NTZ R5, R4 ;  /* 0x0000000400057305 */ /* 0x0002e2000021f000 */
[----:B--2---:R-:W-:-:S07]  /*12a0*/  VIADD R6, R8, 0xffffffe ;  /* 0x0ffffffe08067836 */ /* 0x004fce0000000000 */
[----:B------:R2:W4:Y:S01]  /*12b0*/  F2I.FTZ.U32.TRUNC.NTZ R7, R6 ;  /* 0x0000000600077305 */ /* 0x000522000021f000 */
[----:B-1----:R-:W-:Y:S02]  /*12c0*/  IMAD.MOV.U32 R4, RZ, RZ, RZ ;  /* 0x000000ffff047224 */ /* 0x002fe400078e00ff */
[----:B---3--:R-:W-:Y:S02]  /*12d0*/  IMAD.MOV R9, RZ, RZ, -R5 ;  /* 0x000000ffff097224 */ /* 0x008fe400078e0a05 */
[----:B--2---:R-:W-:Y:S02]  /*12e0*/  IMAD.MOV.U32 R6, RZ, RZ, RZ ;  /* 0x000000ffff067224 */ /* 0x004fe400078e00ff */
[----:B------:R-:W-:-:S04]  /*12f0*/  IMAD R9, R9, R10, RZ ;  /* 0x0000000a09097224 */ /* 0x000fc800078e02ff */
[----:B------:R-:W-:Y:S01]  /*1300*/  IMAD.HI.U32 R5, R5, R9, R4 ;  /* 0x0000000905057227 */ /* 0x000fe200078e0004 */
[----:B------:R-:W-:-:S03]  /*1310*/  LOP3.LUT R4, R0, R3, RZ, 0xfc, !PT ;  /* 0x0000000300047212 */ /* 0x000fc600078efcff */
[----:B----4-:R-:W-:Y:S01]  /*1320*/  IMAD.MOV R9, RZ, RZ, -R7 ;  /* 0x000000ffff097224 */ /* 0x010fe200078e0a07 */
[----:B------:R-:W-:Y:S01]  /*1330*/  IABS R24, R4 ;  /* 0x0000000400187213 */ /* 0x000fe20000000000 */
[----:B------:R-:W-:Y:S01]  /*1340*/  IMAD.HI.U32 R3, R5, R13, RZ ;  /* 0x0000000d05037227 */ /* 0x000fe200078e00ff */
[----:B------:R-:W-:Y:S02]  /*1350*/  LEA.HI R5, R153, R0, RZ, 0x1a ;  /* 0x0000000099057211 */ /* 0x000fe400078fd0ff */
[C---:B------:R-:W-:Y:S01]  /*1360*/  LOP3.LUT R12, R4.reuse, 0xfa, RZ, 0xfc, !PT ;  /* 0x000000fa040c7812 */ /* 0x040fe200078efcff */
[----:B------:R-:W-:Y:S01]  /*1370*/  IMAD.MOV R8, RZ, RZ, -R3 ;  /* 0x000000ffff087224 */ /* 0x000fe200078e0a03 */
[----:B------:R-:W-:Y:S01]  /*1380*/  LOP3.LUT R14, R4, 0xf8, RZ, 0xfc, !PT ;  /* 0x000000f8040e7812 */ /* 0x000fe200078efcff */
[----:B------:R-:W-:Y:S01]  /*1390*/  IMAD R9, R9, R2, RZ ;  /* 0x0000000209097224 */ /* 0x000fe200078e02ff */
[----:B------:R-:W-:Y:S01]  /*13a0*/  IABS R30, R12 ;  /* 0x0000000c001e7213 */ /* 0x000fe20000000000 */
[----:B------:R-:W-:Y:S01]  /*13b0*/  IMAD R13, R10, R8, R13 ;  /* 0x000000080a0d7224 */ /* 0x000fe200078e020d */
[----:B------:R-:W-:Y:S01]  /*13c0*/  SHF.R.S32.HI R8, RZ, 0x1f, R21 ;  /* 0x0000001fff087819 */ /* 0x000fe20000011415 */
[----:B------:R-:W-:Y:S01]  /*13d0*/  IMAD.HI.U32 R3, R7, R9, R6 ;  /* 0x0000000907037227 */ /* 0x000fe200078e0006 */
[----:B------:R-:W-:-:S02]  /*13e0*/  IABS R32, R14 ;  /* 0x0000000e00207213 */ /* 0x000fc40000000000 */
[----:B------:R-:W-:Y:S01]  /*13f0*/  ISETP.GT.U32.AND P0, PT, R10, R13, PT ;  /* 0x0000000d0a00720c */ /* 0x000fe20003f04070 */
[----:B------:R-:W-:Y:S01]  /*1400*/  VIADD R9, R5, 0xfe ;  /* 0x000000fe05097836 */ /* 0x000fe20000000000 */
[----:B------:R-:W-:Y:S01]  /*1410*/  LEA.HI R21, R8, R21, RZ, 0x6 ;  /* 0x0000001508157211 */ /* 0x000fe200078f30ff */
[----:B------:R-:W-:Y:S01]  /*1420*/  IMAD.HI.U32 R6, R3, R24, RZ ;  /* 0x0000001803067227 */ /* 0x000fe200078e00ff */
[----:B------:R-:W-:Y:S02]  /*1430*/  LOP3.LUT R8, R4, 0xfc, RZ, 0xfc, !PT ;  /* 0x000000fc04087812 */ /* 0x000fe400078efcff */
[----:B------:R-:W-:Y:S01]  /*1440*/  IABS R26, R9 ;  /* 0x00000009001a7213 */ /* 0x000fe20000000000 */
[----:B------:R-:W-:Y:S01]  /*1450*/  IMAD.MOV R7, RZ, RZ, -R6 ;  /* 0x000000ffff077224 */ /* 0x000fe200078e0a06 */
[----:B------:R-:W-:Y:S02]  /*1460*/  IABS R28, R8 ;  /* 0x00000008001c7213 */ /* 0x000fe40000000000 */
[----:B------:R-:W-:Y:S01]  /*1470*/  ISETP.GE.AND P1, PT, R9, RZ, PT ;  /* 0x000000ff0900720c */ /* 0x000fe20003f26270 */
[----:B------:R-:W-:Y:S01]  /*1480*/  IMAD.HI.U32 R6, R3, R26, RZ ;  /* 0x0000001a03067227 */ /* 0x000fe200078e00ff */
[----:B------:R-:W-:-:S02]  /*1490*/  ISETP.GE.AND P5, PT, R8, RZ, PT ;  /* 0x000000ff0800720c */ /* 0x000fc40003fa6270 */
[C---:B0-----:R-:W-:Y:S01]  /*14a0*/  LOP3.LUT R15, R4.reuse, 0xca, RZ, 0xfc, !PT ;  /* 0x000000ca040f7812 */ /* 0x041fe200078efcff */
[----:B------:R-:W-:Y:S01]  /*14b0*/  @!P0 IMAD.IADD R13, R13, 0x1, -R10 ;  /* 0x000000010d0d8824 */ /* 0x000fe200078e0a0a */
[----:B------:R-:W-:Y:S01]  /*14c0*/  LOP3.LUT R16, R4, 0xc8, RZ, 0xfc, !PT ;  /* 0x000000c804107812 */ /* 0x000fe200078efcff */
[----:B------:R-:W-:Y:S01]  /*14d0*/  IMAD R24, R2, R7, R24 ;  /* 0x0000000702187224 */ /* 0x000fe200078e0218 */
[----:B------:R-:W-:Y:S01]  /*14e0*/  IABS R106, R15 ;  /* 0x0000000f006a7213 */ /* 0x000fe20000000000 */
[----:B------:R-:W-:Y:S01]  /*14f0*/  IMAD.MOV R7, RZ, RZ, -R6 ;  /* 0x000000ffff077224 */ /* 0x000fe200078e0a06 */
[----:B------:R-:W-:Y:S01]  /*1500*/  ISETP.GT.U32.AND P0, PT, R10, R13, PT ;  /* 0x0000000d0a00720c */ /* 0x000fe20003f04070 */
[C---:B------:R-:W-:Y:S01]  /*1510*/  IMAD.HI.U32 R6, R3.reuse, R28, RZ ;  /* 0x0000001c03067227 */ /* 0x040fe200078e00ff */
[C---:B------:R-:W-:Y:S02]  /*1520*/  ISETP.GT.U32.AND P4, PT, R2.reuse, R24, PT ;  /* 0x000000180200720c */ /* 0x040fe40003f84070 */
[----:B------:R-:W-:Y:S01]  /*1530*/  IABS R64, R16 ;  /* 0x0000001000407213 */ /* 0x000fe20000000000 */
[----:B------:R-:W-:Y:S01]  /*1540*/  IMAD R26, R2, R7, R26 ;  /* 0x00000007021a7224 */ /* 0x000fe200078e021a */
[C---:B------:R-:W-:Y:S01]  /*1550*/  LOP3.LUT R27, R4.reuse, 0x1c, RZ, 0xfc, !PT ;  /* 0x0000001c041b7812 */ /* 0x040fe200078efcff */
[----:B------:R-:W-:Y:S01]  /*1560*/  IMAD.HI.U32 R7, R3, R30, RZ ;  /* 0x0000001e03077227 */ /* 0x000fe200078e00ff */
[----:B------:R-:W-:-:S02]  /*1570*/  LOP3.LUT R17, R4, 0x20, RZ, 0xfc, !PT ;  /* 0x0000002004117812 */ /* 0x000fc400078efcff */
[----:B------:R-:W-:Y:S01]  /*1580*/  ISETP.GT.U32.AND P2, PT, R2, R26, PT ;  /* 0x0000001a0200720c */ /* 0x000fe20003f44070 */
[----:B------:R-:W-:Y:S01]  /*1590*/  IMAD.MOV R9, RZ, RZ, -R6 ;  /* 0x000000ffff097224 */ /* 0x000fe200078e0a06 */
[----:B------:R-:W-:Y:S01]  /*15a0*/  IABS R20, R17 ;  /* 0x0000001100147213 */ /* 0x000fe20000000000 */
[----:B------:R-:W-:Y:S01]  /*15b0*/  IMAD.MOV R7, RZ, RZ, -R7 ;  /* 0x000000ffff077224 */ /* 0x000fe200078e0a07 */
[----:B------:R-:W-:Y:S01]  /*15c0*/  LOP3.LUT R29, R4, 0x18, RZ, 0xfc, !PT ;  /* 0x00000018041d7812 */ /* 0x000fe200078efcff */
[----:B------:R-:W-:Y:S01]  /*15d0*/  IMAD R28, R2, R9, R28 ;  /* 0x00000009021c7224 */ /* 0x000fe200078e021c */
[----:B------:R-:W-:Y:S01]  /*15e0*/  LOP3.LUT R9, R4, 0xf4, RZ, 0xfc, !PT ;  /* 0x000000f404097812 */ /* 0x000fe200078efcff */
[----:B------:R-:W-:Y:S01]  /*15f0*/  @!P0 IMAD.IADD R13, R13, 0x1, -R10 ;  /* 0x000000010d0d8824 */ /* 0x000fe200078e0a0a */
[----:B------:R-:W-:Y:S01]  /*1600*/  ISETP.NE.AND P0, PT, R18, RZ, PT ;  /* 0x000000ff1200720c */ /* 0x000fe20003f05270 */
[----:B------:R-:W-:Y:S01]  /*1610*/  @!P4 IMAD.IADD R24, R24, 0x1, -R2 ;  /* 0x000000011818c824 */ /* 0x000fe200078e0a02 */
[C---:B------:R-:W-:Y:S01]  /*1620*/  ISETP.GT.U32.AND P4, PT, R2.reuse, R28, PT ;  /* 0x0000001c0200720c */ /* 0x040fe20003f84070 */
[----:B------:R-:W-:Y:S01]  /*1630*/  IMAD R30, R2, R7, R30 ;  /* 0x00000007021e7224 */ /* 0x000fe200078e021e */
[----:B------:R-:W-:Y:S01]  /*1640*/  IABS R36, R9 ;  /* 0x0000000900247213 */ /* 0x000fe20000000000 */
[----:B------:R-:W-:Y:S01]  /*1650*/  @!P2 IMAD.IADD R26, R26, 0x1, -R2 ;  /* 0x000000011a1aa824 */ /* 0x000fe200078e0a02 */
[C---:B------:R-:W-:Y:S01]  /*1660*/  ISETP.GT.U32.AND P2, PT, R2.reuse, R24, PT ;  /* 0x000000180200720c */ /* 0x040fe20003f44070 */
[----:B------:R-:W-:Y:S01]  /*1670*/  @!P3 IMAD.MOV R13, RZ, RZ, -R13 ;  /* 0x000000ffff0db224 */ /* 0x000fe200078e0a0d */
[C---:B------:R-:W-:Y:S01]  /*1680*/  ISETP.GT.U32.AND P3, PT, R2.reuse, R30, PT ;  /* 0x0000001e0200720c */ /* 0x040fe20003f64070 */
[----:B------:R-:W-:Y:S01]  /*1690*/  IMAD.HI.U32 R8, R3, R32, RZ ;  /* 0x0000002003087227 */ /* 0x000fe200078e00ff */
[----:B------:R-:W-:-:S02]  /*16a0*/  ISETP.GT.U32.AND P6, PT, R2, R26, PT ;  /* 0x0000001a0200720c */ /* 0x000fc40003fc4070 */
[C---:B------:R-:W-:Y:S01]  /*16b0*/  LOP3.LUT R10, R4.reuse, 0xf2, RZ, 0xfc, !PT ;  /* 0x000000f2040a7812 */ /* 0x040fe200078efcff */
[----:B------:R-:W-:Y:S01]  /*16c0*/  IMAD.MOV R11, RZ, RZ, -R8 ;  /* 0x000000ffff0b7224 */ /* 0x000fe200078e0a08 */
[----:B------:R-:W-:Y:S01]  /*16d0*/  LOP3.LUT R8, R4, 0xf6, RZ, 0xfc, !PT ;  /* 0x000000f604087812 */ /* 0x000fe200078efcff */
[----:B------:R-:W-:Y:S01]  /*16e0*/  @!P4 IMAD.IADD R28, R28, 0x1, -R2 ;  /* 0x000000011c1cc824 */ /* 0x000fe200078e0a02 */
[----:B------:R-:W-:Y:S01]  /*16f0*/  @!P0 LOP3.LUT R13, RZ, R18, RZ, 0x33, !PT ;  /* 0x00000012ff0d8212 */ /* 0x000fe200078e33ff */
[----:B------:R-:W-:Y:S01]  /*1700*/  IMAD R32, R2, R11, R32 ;  /* 0x0000000b02207224 */ /* 0x000fe200078e0220 */
[----:B------:R-:W-:Y:S01]  /*1710*/  ISETP.GE.AND P0, PT, R4, RZ, PT ;  /* 0x000000ff0400720c */ /* 0x000fe20003f06270 */
[--C-:B------:R-:W-:Y:S01]  /*1720*/  @!P2 IMAD.IADD R24, R24, 0x1, -R2.reuse ;  /* 0x000000011818a824 */ /* 0x100fe200078e0a02 */
[----:B------:R-:W-:Y:S01]  /*1730*/  IABS R34, R8 ;  /* 0x0000000800227213 */ /* 0x000fe20000000000 */
[--C-:B------:R-:W-:Y:S01]  /*1740*/  @!P3 IMAD.IADD R30, R30, 0x1, -R2.reuse ;  /* 0x000000011e1eb824 */ /* 0x100fe200078e0a02 */
[----:B------:R-:W-:Y:S01]  /*1750*/  ISETP.GT.U32.AND P3, PT, R2, R28, PT ;  /* 0x0000001c0200720c */ /* 0x000fe20003f64070 */
[----:B------:R-:W-:Y:S01]  /*1760*/  @!P6 IMAD.IADD R26, R26, 0x1, -R2 ;  /* 0x000000011a1ae824 */ /* 0x000fe200078e0a02 */
[----:B------:R-:W-:Y:S01]  /*1770*/  ISETP.GT.U32.AND P6, PT, R2, R32, PT ;  /* 0x000000200200720c */ /* 0x000fe20003fc4070 */
[----:B------:R-:W-:Y:S01]  /*1780*/  IMAD.HI.U32 R6, R3, R34, RZ ;  /* 0x0000002203067227 */ /* 0x000fe200078e00ff */
[----:B------:R-:W-:-:S02]  /*1790*/  IABS R38, R10 ;  /* 0x0000000a00267213 */ /* 0x000fc40000000000 */
[----:B------:R-:W-:Y:S01]  /*17a0*/  ISETP.GE.AND P2, PT, R12, RZ, PT ;  /* 0x000000ff0c00720c */ /* 0x000fe20003f46270 */
[----:B------:R-:W-:Y:S01]  /*17b0*/  IMAD.MOV R7, RZ, RZ, -R6 ;  /* 0x000000ffff077224 */ /* 0x000fe200078e0a06 */
[----:B------:R-:W-:Y:S01]  /*17c0*/  LOP3.LUT R11, R4, 0xec, RZ, 0xfc, !PT ;  /* 0x000000ec040b7812 */ /* 0x000fe200078efcff */
[----:B------:R-:W-:Y:S01]  /*17d0*/  @!P0 IMAD.MOV R24, RZ, RZ, -R24 ;  /* 0x000000ffff188224 */ /* 0x000fe200078e0a18 */
[C---:B------:R-:W-:Y:S01]  /*17e0*/  ISETP.GT.U32.AND P0, PT, R2.reuse, R30, PT ;  /* 0x0000001e0200720c */ /* 0x040fe20003f04070 */
[----:B------:R-:W-:Y:S01]  /*17f0*/  IMAD R34, R2, R7, R34 ;  /* 0x0000000702227224 */ /* 0x000fe200078e0222 */
[----:B------:R-:W-:Y:S01]  /*1800*/  IABS R44, R11 ;  /* 0x0000000b002c7213 */ /* 0x000fe20000000000 */
[----:B------:R-:W-:Y:S01]  /*1810*/  @!P3 IMAD.IADD R28, R28, 0x1, -R2 ;  /* 0x000000011c1cb824 */ /* 0x000fe200078e0a02 */
[----:B------:R-:W-:Y:S01]  /*1820*/  ISETP.GE.AND P4, PT, R14, RZ, PT ;  /* 0x000000ff0e00720c */ /* 0x000fe20003f86270 */
[----:B------:R-:W-:Y:S01]  /*1830*/  IMAD.HI.U32 R6, R3, R36, RZ ;  /* 0x0000002403067227 */ /* 0x000fe200078e00ff */
[----:B------:R-:W-:-:S02]  /*1840*/  ISETP.GT.U32.AND P3, PT, R2, R34, PT ;  /* 0x000000220200720c */ /* 0x000fc40003f64070 */
[----:B------:R-:W-:Y:S01]  /*1850*/  LOP3.LUT R12, R4, 0xe4, RZ, 0xfc, !PT ;  /* 0x000000e4040c7812 */ /* 0x000fe200078efcff */
[----:B------:R-:W-:Y:S01]  /*1860*/  @!P6 IMAD.IADD R32, R32, 0x1, -R2 ;  /* 0x000000012020e824 */ /* 0x000fe200078e0a02 */
[----:B------:R-:W-:Y:S01]  /*1870*/  LOP3.LUT R14, R4, 0xe2, RZ, 0xfc, !PT ;  /* 0x000000e2040e7812 */ /* 0x000fe200078efcff */
[----:B------:R-:W-:Y:S01]  /*1880*/  IMAD.MOV R7, RZ, RZ, -R6 ;  /* 0x000000ffff077224 */ /* 0x000fe200078e0a06 */
[----:B------:R-:W-:Y:S01]  /*1890*/  IABS R50, R12 ;  /* 0x0000000c00327213 */ /* 0x000fe20000000000 */
[----:B------:R-:W-:Y:S01]  /*18a0*/  IMAD.HI.U32 R6, R3, R38, RZ ;  /* 0x0000002603067227 */ /* 0x000fe200078e00ff */
[----:B------:R-:W-:Y:S02]  /*18b0*/  ISETP.GT.U32.AND P6, PT, R2, R32, PT ;  /* 0x000000200200720c */ /* 0x000fe40003fc4070 */
[----:B------:R-:W-:Y:S01]  /*18c0*/  IABS R118, R14 ;  /* 0x0000000e00767213 */ /* 0x000fe20000000000 */
[----:B------:R-:W-:Y:S01]  /*18d0*/  @!P0 IMAD.IADD R30, R30, 0x1, -R2 ;  /* 0x000000011e1e8824 */ /* 0x000fe200078e0a02 */
[----:B------:R-:W-:Y:S01]  /*18e0*/  ISETP.GE.AND P0, PT, R9, RZ, PT ;  /* 0x000000ff0900720c */ /* 0x000fe20003f06270 */
[----:B------:R-:W-:Y:S01]  /*18f0*/  IMAD.MOV R9, RZ, RZ, -R6 ;  /* 0x000000ffff097224 */ /* 0x000fe200078e0a06 */
[----:B------:R-:W-:Y:S01]  /*1900*/  IABS R132, R29 ;  /* 0x0000001d00847213 */ /* 0x000fe20000000000 */
[----:B------:R-:W-:Y:S01]  /*1910*/  @!P3 IMAD.IADD R34, R34, 0x1, -R2 ;  /* 0x000000012222b824 */ /* 0x000fe200078e0a02 */
[----:B------:R-:W-:Y:S01]  /*1920*/  LOP3.LUT R31, R4, 0x16, RZ, 0xfc, !PT ;  /* 0x00000016041f7812 */ /* 0x000fe200078efcff */
[----:B------:R-:W-:Y:S01]  /*1930*/  IMAD R38, R2, R9, R38 ;  /* 0x0000000902267224 */ /* 0x000fe200078e0226 */
[----:B------:R-:W-:Y:S01]  /*1940*/  LOP3.LUT R33, R4, 0x14, RZ, 0xfc, !PT ;  /* 0x0000001404217812 */ /* 0x000fe200078efcff */
[----:B------:R-:W-:Y:S01]  /*1950*/  @!P1 IMAD.MOV R26, RZ, RZ, -R26 ;  /* 0x000000ffff1a9224 */ /* 0x000fe200078e0a1a */
[----:B------:R-:W-:Y:S01]  /*1960*/  ISETP.GE.AND P1, PT, R8, RZ, PT ;  /* 0x000000ff0800720c */ /* 0x000fe20003f26270 */
[----:B------:R-:W-:Y:S01]  /*1970*/  IMAD R36, R2, R7, R36 ;  /* 0x0000000702247224 */ /* 0x000fe200078e0224 */
[----:B------:R-:W-:Y:S01]  /*1980*/  LOP3.LUT R8, R4, 0xf0, RZ, 0xfc, !PT ;  /* 0x000000f004087812 */ /* 0x000fe200078efcff */
[----:B------:R-:W-:Y:S01]  /*1990*/  @!P5 IMAD.MOV R28, RZ, RZ, -R28 ;  /* 0x000000ffff1cd224 */ /* 0x000fe200078e0a1c */
[C---:B------:R-:W-:Y:S01]  /*19a0*/  ISETP.GT.U32.AND P5, PT, R2.reuse, R34, PT ;  /* 0x000000220200720c */ /* 0x040fe20003fa4070 */
[----:B------:R-:W-:Y:S01]  /*19b0*/  @!P2 IMAD.MOV R30, RZ, RZ, -R30 ;  /* 0x000000ffff1ea224 */ /* 0x000fe200078e0a1e */
[----:B------:R-:W-:Y:S01]  /*19c0*/  ISETP.GT.U32.AND P2, PT, R2, R38, PT ;  /* 0x000000260200720c */ /* 0x000fe20003f44070 */
[----:B------:R-:W-:Y:S01]  /*19d0*/  @!P6 IMAD.IADD R32, R32, 0x1, -R2 ;  /* 0x000000012020e824 */ /* 0x000fe200078e0a02 */
[----:B------:R-:W-:Y:S01]  /*19e0*/  ISETP.GT.U32.AND P6, PT, R2, R36, PT ;  /* 0x000000240200720c */ /* 0x000fe20003fc4070 */
[----:B------:R-:W-:Y:S01]  /*19f0*/  VIADD R7, R5, 0xee ;  /* 0x000000ee05077836 */ /* 0x000fe20000000000 */
[----:B------:R-:W-:Y:S01]  /*1a00*/  IABS R40, R8 ;  /* 0x0000000800287213 */ /* 0x000fe20000000000 */
[----:B------:R-:W-:Y:S01]  /*1a10*/  @!P4 IMAD.MOV R32, RZ, RZ, -R32 ;  /* 0x000000ffff20c224 */ /* 0x000fe200078e0a20 */
[----:B------:R-:W-:-:S02]  /*1a20*/  ISETP.GE.AND P4, PT, R10, RZ, PT ;  /* 0x000000ff0a00720c */ /* 0x000fc40003f86270 */
[----:B------:R-:W-:Y:S01]  /*1a30*/  ISETP.GE.AND P3, PT, R7, RZ, PT ;  /* 0x000000ff0700720c */ /* 0x000fe20003f66270 */
[----:B------:R-:W-:Y:S01]  /*1a40*/  IMAD.HI.U32 R6, R3, R40, RZ ;  /* 0x0000002803067227 */ /* 0x000fe200078e00ff */
[----:B------:R-:W-:Y:S02]  /*1a50*/  IABS R42, R7 ;  /* 0x00000007002a7213 */ /* 0x000fe40000000000 */
[----:B------:R-:W-:Y:S01]  /*1a60*/  LOP3.LUT R10, R4, 0xea, RZ, 0xfc, !PT ;  /* 0x000000ea040a7812 */ /* 0x000fe200078efcff */
[--C-:B------:R-:W-:Y:S01]  /*1a70*/  @!P5 IMAD.IADD R34, R34, 0x1, -R2.reuse ;  /* 0x000000012222d824 */ /* 0x100fe200078e0a02 */
[----:B------:R-:W-:Y:S01]  /*1a80*/  IABS R134, R31 ;  /* 0x0000001f00867213 */ /* 0x000fe20000000000 */
[----:B------:R-:W-:Y:S01]  /*1a90*/  @!P2 IMAD.IADD R38, R38, 0x1, -R2 ;  /* 0x000000012626a824 */ /* 0x000fe200078e0a02 */
[----:B------:R-:W-:Y:S01]  /*1aa0*/  IABS R46, R10 ;  /* 0x0000000a002e7213 */ /* 0x000fe20000000000 */
[----:B------:R-:W-:Y:S01]  /*1ab0*/  IMAD.MOV R7, RZ, RZ, -R6 ;  /* 0x000000ffff077224 */ /* 0x000fe200078e0a06 */
[----:B------:R-:W-:Y:S01]  /*1ac0*/  ISETP.GE.AND P2, PT, R11, RZ, PT ;  /* 0x000000ff0b00720c */ /* 0x000fe20003f46270 */
[----:B------:R-:W-:Y:S01]  /*1ad0*/  @!P6 IMAD.IADD R36, R36, 0x1, -R2 ;  /* 0x000000012424e824 */ /* 0x000fe200078e0a02 */
[----:B------:R-:W-:Y:S01]  /*1ae0*/  LOP3.LUT R11, R4, 0xe6, RZ, 0xfc, !PT ;  /* 0x000000e6040b7812 */ /* 0x000fe200078efcff */
[----:B------:R-:W-:Y:S01]  /*1af0*/  @!P1 IMAD.MOV R34, RZ, RZ, -R34 ;  /* 0x000000ffff229224 */ /* 0x000fe200078e0a22 */
[C---:B------:R-:W-:Y:S01]  /*1b00*/  ISETP.GT.U32.AND P1, PT, R2.reuse, R38, PT ;  /* 0x000000260200720c */ /* 0x040fe20003f24070 */
[C---:B------:R-:W-:Y:S01]  /*1b10*/  IMAD R40, R2.reuse, R7, R40 ;  /* 0x0000000702287224 */ /* 0x040fe200078e0228 */
[----:B------:R-:W-:Y:S01]  /*1b20*/  ISETP.GT.U32.AND P6, PT, R2, R36, PT ;  /* 0x000000240200720c */ /* 0x000fe20003fc4070 */
[----:B------:R-:W-:Y:S01]  /*1b30*/  IMAD.HI.U32 R7, R3, R44, RZ ;  /* 0x0000002c03077227 */ /* 0x000fe200078e00ff */
[----:B------:R-:W-:-:S02]  /*1b40*/  IABS R120, R11 ;  /* 0x0000000b00787213 */ /* 0x000fc40000000000 */
[----:B------:R-:W-:Y:S01]  /*1b50*/  ISETP.GT.U32.AND P5, PT, R2, R40, PT ;  /* 0x000000280200720c */ /* 0x000fe20003fa4070 */
[----:B------:R-:W-:Y:S01]  /*1b60*/  IMAD.MOV R7, RZ, RZ, -R7 ;  /* 0x000000ffff077224 */ /* 0x000fe200078e0a07 */
[----:B------:R-:W-:Y:S01]  /*1b70*/  IABS R130, R33 ;  /* 0x0000002100827213 */ /* 0x000fe20000000000 */
[C---:B------:R-:W-:Y:S01]  /*1b80*/  IMAD.HI.U32 R6, R3.reuse, R42, RZ ;  /* 0x0000002a03067227 */ /* 0x040fe200078e00ff */
[C---:B------:R-:W-:Y:S02]  /*1b90*/  LOP3.LUT R35, R4.reuse, 0x12, RZ, 0xfc, !PT ;  /* 0x0000001204237812 */ /* 0x040fe400078efcff */
[----:B------:R-:W-:Y:S01]  /*1ba0*/  LOP3.LUT R37, R4, 0x10, RZ, 0xfc, !PT ;  /* 0x0000001004257812 */ /* 0x000fe200078efcff */
[----:B------:R-:W-:Y:S01]  /*1bb0*/  IMAD R44, R2, R7, R44 ;  /* 0x00000007022c7224 */ /* 0x000fe200078e022c */
[----:B------:R-:W-:Y:S01]  /*1bc0*/  IABS R128, R35 ;  /* 0x0000002300807213 */ /* 0x000fe20000000000 */
[----:B------:R-:W-:Y:S01]  /*1bd0*/  @!P1 IMAD.IADD R38, R38, 0x1, -R2 ;  /* 0x0000000126269824 */ /* 0x000fe200078e0a02 */
[----:B------:R-:W-:Y:S01]  /*1be0*/  LOP3.LUT R39, R4, 0xc, RZ, 0xfc, !PT ;  /* 0x0000000c04277812 */ /* 0x000fe200078efcff */
[----:B------:R-:W-:Y:S01]  /*1bf0*/  IMAD.MOV R9, RZ, RZ, -R6 ;  /* 0x000000ffff097224 */ /* 0x000fe200078e0a06 */
[----:B------:R-:W-:Y:S01]  /*1c00*/  ISETP.GT.U32.AND P1, PT, R2, R44, PT ;  /* 0x0000002c0200720c */ /* 0x000fe20003f24070 */
[----:B------:R-:W-:Y:S01]  /*1c10*/  @!P6 IMAD.IADD R36, R36, 0x1, -R2 ;  /* 0x000000012424e824 */ /* 0x000fe200078e0a02 */
[----:B------:R-:W-:Y:S01]  /*1c20*/  ISETP.GE.AND P6, PT, R8, RZ, PT ;  /* 0x000000ff0800720c */ /* 0x000fe20003fc6270 */
[----:B------:R-:W-:Y:S01]  /*1c30*/  IMAD R42, R2, R9, R42 ;  /* 0x00000009022a7224 */ /* 0x000fe200078e022a */
[C---:B------:R-:W-:Y:S01]  /*1c40*/  LOP3.LUT R8, R4.reuse, 0xe8, RZ, 0xfc, !PT ;  /* 0x000000e804087812 */ /* 0x040fe200078efcff */
[----:B------:R-:W-:Y:S01]  /*1c50*/  @!P0 IMAD.MOV R36, RZ, RZ, -R36 ;  /* 0x000000ffff248224 */ /* 0x000fe200078e0a24 */
[----:B------:R-:W-:Y:S01]  /*1c60*/  LOP3.LUT R43, R4, 0x6, RZ, 0xfc, !PT ;  /* 0x00000006042b7812 */ /* 0x000fe200078efcff */
[----:B------:R-:W-:Y:S01]  /*1c70*/  IMAD.HI.U32 R6, R3, R46, RZ ;  /* 0x0000002e03067227 */ /* 0x000fe200078e00ff */
[----:B------:R-:W-:-:S02]  /*1c80*/  IABS R48, R8 ;  /* 0x0000000800307213 */ /* 0x000fc40000000000 */
[----:B------:R-:W-:Y:S01]  /*1c90*/  ISETP.GT.U32.AND P0, PT, R2, R42, PT ;  /* 0x0000002a0200720c */ /* 0x000fe20003f04070 */
[----:B------:R-:W-:Y:S01]  /*1ca0*/  @!P5 IMAD.IADD R40, R40, 0x1, -R2 ;  /* 0x000000012828d824 */ /* 0x000fe200078e0a02 */
[----:B------:R-:W-:Y:S01]  /*1cb0*/  LOP3.LUT R41, R4, 0x8, RZ, 0xfc, !PT ;  /* 0x0000000804297812 */ /* 0x000fe200078efcff */
[----:B------:R-:W-:Y:S01]  /*1cc0*/  IMAD.MOV R7, RZ, RZ, -R6 ;  /* 0x000000ffff077224 */ /* 0x000fe200078e0a06 */
[----:B------:R-:W-:Y:S01]  /*1cd0*/  IABS R126, R43 ;  /* 0x0000002b007e7213 */ /* 0x000fe20000000000 */
[----:B------:R-:W-:Y:S01]  /*1ce0*/  @!P1 IMAD.IADD R44, R44, 0x1, -R2 ;  /* 0x000000012c2c9824 */ /* 0x000fe200078e0a02 */
[----:B------:R-:W-:Y:S01]  /*1cf0*/  ISETP.GT.U32.AND P5, PT, R2, R40, PT ;  /* 0x000000280200720c */ /* 0x000fe20003fa4070 */
[----:B------:R-:W-:Y:S01]  /*1d00*/  IMAD.HI.U32 R6, R3, R48, RZ ;  /* 0x0000003003067227 */ /* 0x000fe200078e00ff */
[----:B------:R-:W-:Y:S02]  /*1d10*/  LOP3.LUT R45, R4, 0x4, RZ, 0xfc, !PT ;  /* 0x00000004042d7812 */ /* 0x000fe400078efcff */
[----:B------:R-:W-:Y:S01]  /*1d20*/  SHF.R.S32.HI R21, RZ, 0x6, R21 ;  /* 0x00000006ff157819 */ /* 0x000fe20000011415 */
[C---:B------:R-:W-:Y:S01]  /*1d30*/  IMAD R46, R2.reuse, R7, R46 ;  /* 0x00000007022e7224 */ /* 0x040fe200078e022e */
[----:B------:R-:W-:Y:S01]  /*1d40*/  IABS R124, R45 ;  /* 0x0000002d007c7213 */ /* 0x000fe20000000000 */
[----:B------:R-:W-:Y:S01]  /*1d50*/  @!P4 IMAD.MOV R38, RZ, RZ, -R38 ;  /* 0x000000ffff26c224 */ /* 0x000fe200078e0a26 */
[----:B------:R-:W-:Y:S01]  /*1d60*/  ISETP.GT.U32.AND P4, PT, R2, R44, PT ;  /* 0x0000002c0200720c */ /* 0x000fe20003f84070 */
[----:B------:R-:W-:-:S02]  /*1d70*/  IMAD.MOV R7, RZ, RZ, -R6 ;  /* 0x000000ffff077224 */ /* 0x000fc400078e0a06 */
[----:B------:R-:W-:-:S04]  /*1d80*/  IMAD.HI.U32 R6, R3, R120, RZ ;  /* 0x0000007803067227 */ /* 0x000fc800078e00ff */
[----:B------:R-:W-:Y:S01]  /*1d90*/  @!P0 IMAD.IADD R42, R42, 0x1, -R2 ;  /* 0x000000012a2a8824 */ /* 0x000fe200078e0a02 */
[----:B------:R-:W-:Y:S01]  /*1da0*/  ISETP.GE.AND P0, PT, R10, RZ, PT ;  /* 0x000000ff0a00720c */ /* 0x000fe20003f06270 */
[----:B------:R-:W-:Y:S01]  /*1db0*/  IMAD R48, R2, R7, R48 ;  /* 0x0000000702307224 */ /* 0x000fe200078e0230 */
[----:B------:R-:W-:Y:S01]  /*1dc0*/  LOP3.LUT R10, R4, 0xdc, RZ, 0xfc, !PT ;  /* 0x000000dc040a7812 */ /* 0x000fe200078efcff */
[----:B------:R-:W-:Y:S01]  /*1dd0*/  IMAD.MOV R7, RZ, RZ, -R6 ;  /* 0x000000ffff077224 */ /* 0x000fe200078e0a06 */
[----:B------:R-:W-:Y:S01]  /*1de0*/  ISETP.GT.U32.AND P1, PT, R2, R42, PT ;  /* 0x0000002a0200720c */ /* 0x000fe20003f24070 */
[----:B------:R-:W-:Y:S01]  /*1df0*/  @!P5 IMAD.IADD R40, R40, 0x1, -R2 ;  /* 0x000000012828d824 */ /* 0x000fe200078e0a02 */
[C---:B------:R-:W-:Y:S01]  /*1e00*/  ISETP.GT.U32.AND P5, PT, R2.reuse, R46, PT ;  /* 0x0000002e0200720c */ /* 0x040fe20003fa4070 */
[----:B------:R-:W-:Y:S01]  /*1e10*/  IMAD R120, R2, R7, R120 ;  /* 0x0000000702787224 */ /* 0x000fe200078e0278 */
[----:B------:R-:W-:Y:S01]  /*1e20*/  IABS R54, R10 ;  /* 0x0000000a00367213 */ /* 0x000fe20000000000 */
[----:B------:R-:W-:-:S02]  /*1e30*/  @!P4 IMAD.IADD R44, R44, 0x1, -R2 ;  /* 0x000000012c2cc824 */ /* 0x000fc400078e0a02 */
[----:B------:R-:W-:Y:S01]  /*1e40*/  @!P6 IMAD.MOV R40, RZ, RZ, -R40 ;  /* 0x000000ffff28e224 */ /* 0x000fe200078e0a28 */
[C---:B------:R-:W-:Y:S01]  /*1e50*/  ISETP.GT.U32.AND P4, PT, R2.reuse, R120, PT ;  /* 0x000000780200720c */ /* 0x040fe20003f84070 */
[----:B------:R-:W-:Y:S01]  /*1e60*/  IMAD.HI.U32 R6, R3, R50, RZ ;  /* 0x0000003203067227 */ /* 0x000fe200078e00ff */
[----:B------:R-:W-:-:S03]  /*1e70*/  ISETP.GT.U32.AND P6, PT, R2, R48, PT ;  /* 0x000000300200720c */ /* 0x000fc60003fc4070 */
[----:B------:R-:W-:Y:S01]  /*1e80*/  @!P1 IMAD.IADD R42, R42, 0x1, -R2 ;  /* 0x000000012a2a9824 */ /* 0x000fe200078e0a02 */
[----:B------:R-:W-:Y:S01]  /*1e90*/  ISETP.GE.AND P1, PT, R8, RZ, PT ;  /* 0x000000ff0800720c */ /* 0x000fe20003f26270 */
[----:B------:R-:W-:Y:S01]  /*1ea0*/  IMAD.MOV R9, RZ, RZ, -R6 ;  /* 0x000000ffff097224 */ /* 0x000fe200078e0a06 */
[----:B------:R-:W-:Y:S01]  /*1eb0*/  LOP3.LUT R8, R4, 0xe0, RZ, 0xfc, !PT ;  /* 0x000000e004087812 */ /* 0x000fe200078efcff */
[--C-:B------:R-:W-:Y:S02]  /*1ec0*/  @!P5 IMAD.IADD R46, R46, 0x1, -R2.reuse ;  /* 0x000000012e2ed824 */ /* 0x100fe400078e0a02 */
[----:B------:R-:W-:Y:S01]  /*1ed0*/  VIADD R6, R5, 0xde ;  /* 0x000000de05067836 */ /* 0x000fe20000000000 */
[----:B------:R-:W-:Y:S01]  /*1ee0*/  IABS R52, R8 ;  /* 0x0000000800347213 */ /* 0x000fe20000000000 */
[----:B------:R-:W-:Y:S01]  /*1ef0*/  @!P4 IMAD.IADD R120, R120, 0x1, -R2 ;  /* 0x000000017878c824 */ /* 0x000fe200078e0a02 */
[----:B------:R-:W-:Y:S01]  /*1f00*/  ISETP.GT.U32.AND P5, PT, R2, R46, PT ;  /* 0x0000002e0200720c */ /* 0x000fe20003fa4070 */
[----:B------:R-:W-:Y:S01]  /*1f10*/  IMAD.HI.U32 R7, R3, R118, RZ ;  /* 0x0000007603077227 */ /* 0x000fe200078e00ff */
[----:B------:R-:W-:-:S02]  /*1f20*/  IABS R116, R6 ;  /* 0x0000000600747213 */ /* 0x000fc40000000000 */
[C---:B------:R-:W-:Y:S01]  /*1f30*/  ISETP.GT.U32.AND P4, PT, R2.reuse, R120, PT ;  /* 0x000000780200720c */ /* 0x040fe20003f84070 */
[----:B------:R-:W-:Y:S02]  /*1f40*/  IMAD R50, R2, R9, R50 ;  /* 0x0000000902327224 */ /* 0x000fe400078e0232 */
[----:B------:R-:W-:Y:S01]  /*1f50*/  @!P6 IMAD.IADD R48, R48, 0x1, -R2 ;  /* 0x000000013030e824 */ /* 0x000fe200078e0a02 */
[----:B------:R-:W-:Y:S01]  /*1f60*/  ISETP.GE.AND P6, PT, R6, RZ, PT ;  /* 0x000000ff0600720c */ /* 0x000fe20003fc6270 */
[----:B------:R-:W-:Y:S02]  /*1f70*/  IMAD.MOV R7, RZ, RZ, -R7 ;  /* 0x000000ffff077224 */ /* 0x000fe400078e0a07 */
[----:B------:R-:W-:-:S04]  /*1f80*/  IMAD.HI.U32 R6, R3, R52, RZ ;  /* 0x0000003403067227 */ /* 0x000fc800078e00ff */
[----:B------:R-:W-:Y:S01]  /*1f90*/  @!P2 IMAD.MOV R44, RZ, RZ, -R44 ;  /* 0x000000ffff2ca224 */ /* 0x000fe200078e0a2c */
[C---:B------:R-:W-:Y:S01]  /*1fa0*/  ISETP.GT.U32.AND P2, PT, R2.reuse, R50, PT ;  /* 0x000000320200720c */ /* 0x040fe20003f44070 */
[----:B------:R-:W-:Y:S02]  /*1fb0*/  IMAD R118, R2, R7, R118 ;  /* 0x0000000702767224 */ /* 0x000fe400078e0276 */
[----:B------:R-:W-:Y:S02]  /*1fc0*/  IMAD.MOV R7, RZ, RZ, -R6 ;  /* 0x000000ffff077224 */ /* 0x000fe400078e0a06 */
[----:B------:R-:W-:Y:S01]  /*1fd0*/  @!P5 IMAD.IADD R46, R46, 0x1, -R2 ;  /* 0x000000012e2ed824 */ /* 0x000fe200078e0a02 */
[----:B------:R-:W-:Y:S01]  /*1fe0*/  ISETP.GE.AND P5, PT, R11, RZ, PT ;  /* 0x000000ff0b00720c */ /* 0x000fe20003fa6270 */
[----:B------:R-:W-:Y:S01]  /*1ff0*/  IMAD R52, R2, R7, R52 ;  /* 0x0000000702347224 */ /* 0x000fe200078e0234 */
[----:B------:R-:W-:Y:S01]  /*2000*/  LOP3.LUT R11, R4, 0xda, RZ, 0xfc, !PT ;  /* 0x000000da040b7812 */ /* 0x000fe200078efcff */
[----:B------:R-:W-:Y:S01]  /*2010*/  @!P3 IMAD.MOV R42, RZ, RZ, -R42 ;  /* 0x000000ffff2ab224 */ /* 0x000fe200078e0a2a */
[----:B------:R-:W-:Y:S01]  /*2020*/  ISETP.GT.U32.AND P3, PT, R2, R48, PT ;  /* 0x000000300200720c */ /* 0x000fe20003f64070 */
[----:B------:R-:W-:Y:S01]  /*2030*/  @!P4 IMAD.IADD R120, R120, 0x1, -R2 ;  /* 0x000000017878c824 */ /* 0x000fe200078e0a02 */
[C---:B------:R-:W-:Y:S01]  /*2040*/  ISETP.GT.U32.AND P4, PT, R2.reuse, R52, PT ;  /* 0x000000340200720c */ /* 0x040fe20003f84070 */
[----:B------:R-:W-:Y:S01]  /*2050*/  @!P0 IMAD.MOV R46, RZ, RZ, -R46 ;  /* 0x000000ffff2e8224 */ /* 0x000fe200078e0a2e */
[----:B------:R-:W-:Y:S01]  /*2060*/  ISETP.GT.U32.AND P0, PT, R2, R118, PT ;  /* 0x000000760200720c */ /* 0x000fe20003f04070 */
[----:B------:R-:W-:Y:S01]  /*2070*/  @!P2 IMAD.IADD R50, R50, 0x1, -R2 ;  /* 0x000000013232a824 */ /* 0x000fe200078e0a02 */
[----:B------:R-:W-:Y:S01]  /*2080*/  IABS R114, R11 ;  /* 0x0000000b00727213 */ /* 0x000fe20000000000 */
[----:B------:R-:W-:-:S03]  /*2090*/  IMAD.HI.U32 R6, R3, R116, RZ ;  /* 0x0000007403067227 */ /* 0x000fc600078e00ff */
[----:B------:R-:W-:Y:S01]  /*20a0*/  ISETP.GT.U32.AND P2, PT, R2, R50, PT ;  /* 0x000000320200720c */ /* 0x000fe20003f44070 */
[----:B------:R-:W-:Y:S02]  /*20b0*/  IMAD.MOV R9, RZ, RZ, -R6 ;  /* 0x000000ffff097224 */ /* 0x000fe400078e0a06 */
[--C-:B------:R-:W-:Y:S01]  /*20c0*/  @!P3 IMAD.IADD R48, R48, 0x1, -R2.reuse ;  /* 0x000000013030b824 */ /* 0x100fe200078e0a02 */
[----:B------:R-:W-:Y:S01]  /*20d0*/  ISETP.GE.AND P3, PT, R12, RZ, PT ;  /* 0x000000ff0c00720c */ /* 0x000fe20003f66270 */
[--C-:B------:R-:W-:Y:S01]  /*20e0*/  @!P4 IMAD.IADD R52, R52, 0x1, -R2.reuse ;  /* 0x000000013434c824 */ /* 0x100fe200078e0a02 */
[----:B------:R-:W-:Y:S01]  /*20f0*/  LOP3.LUT R12, R4, 0xd0, RZ, 0xfc, !PT ;  /* 0x000000d0040c7812 */ /* 0x000fe200078efcff */
[----:B------:R-:W-:Y:S01]  /*2100*/  @!P0 IMAD.IADD R118, R118, 0x1, -R2 ;  /* 0x0000000176768824 */ /* 0x000fe200078e0a02 */
[----:B------:R-:W-:Y:S01]  /*2110*/  ISETP.GE.AND P0, PT, R14, RZ, PT ;  /* 0x000000ff0e00720c */ /* 0x000fe20003f06270 */
[C---:B------:R-:W-:Y:S01]  /*2120*/  IMAD R116, R2.reuse, R9, R116 ;  /* 0x0000000902747224 */ /* 0x040fe200078e0274 */
[----:B------:R-:W-:Y:S01]  /*2130*/  IABS R60, R12 ;  /* 0x0000000c003c7213 */ /* 0x000fe20000000000 */
[----:B------:R-:W-:Y:S01]  /*2140*/  @!P1 IMAD.MOV R48, RZ, RZ, -R48 ;  /* 0x000000ffff309224 */ /* 0x000fe200078e0a30 */
[C---:B------:R-:W-:Y:S01]  /*2150*/  ISETP.GT.U32.AND P1, PT, R2.reuse, R52, PT ;  /* 0x000000340200720c */ /* 0x040fe20003f24070 */
[----:B------:R-:W-:Y:S01]  /*2160*/  IMAD.HI.U32 R7, R3, R54, RZ ;  /* 0x0000003603077227 */ /* 0x000fe200078e00ff */
[----:B------:R-:W-:-:S02]  /*2170*/  ISETP.GT.U32.AND P4, PT, R2, R118, PT ;  /* 0x000000760200720c */ /* 0x000fc40003f84070 */
[----:B------:R-:W-:Y:S01]  /*2180*/  LOP3.LUT R14, R4, 0xcc, RZ, 0xfc, !PT ;  /* 0x000000cc040e7812 */ /* 0x000fe200078efcff */
[----:B------:R-:W-:Y:S01]  /*2190*/  @!P2 IMAD.IADD R50, R50, 0x1, -R2 ;  /* 0x000000013232a824 */ /* 0x000fe200078e0a02 */
[----:B------:R-:W-:Y:S01]  /*21a0*/  ISETP.GT.U32.AND P2, PT, R2, R116, PT ;  /* 0x000000740200720c */ /* 0x000fe20003f44070 */
[----:B------:R-:W-:Y:S01]  /*21b0*/  @!P5 IMAD.MOV R120, RZ, RZ, -R120 ;  /* 0x000000ffff78d224 */ /* 0x000fe200078e0a78 */
[----:B------:R-:W-:Y:S01]  /*21c0*/  ISETP.GE.AND P5, PT, R8, RZ, PT ;  /* 0x000000ff0800720c */ /* 0x000fe20003fa6270 */
[----:B------:R-:W-:Y:S01]  /*21d0*/  IMAD.MOV R7, RZ, RZ, -R7 ;  /* 0x000000ffff077224 */ /* 0x000fe200078e0a07 */
[----:B------:R-:W-:Y:S01]  /*21e0*/  LOP3.LUT R8, R4, 0xd4, RZ, 0xfc, !PT ;  /* 0x000000d404087812 */ /* 0x000fe200078efcff */
[----:B------:R-:W-:Y:S01]  /*21f0*/  IMAD.HI.U32 R6, R3, R114, RZ ;  /* 0x0000007203067227 */ /* 0x000fe200078e00ff */
[----:B------:R-:W-:Y:S02]  /*2200*/  IABS R62, R14 ;  /* 0x0000000e003e7213 */ /* 0x000fe40000000000 */
[----:B------:R-:W-:Y:S01]  /*2210*/  IABS R58, R8 ;  /* 0x00000008003a7213 */ /* 0x000fe20000000000 */
[----:B------:R-:W-:-:S02]  /*2220*/  IMAD R54, R2, R7, R54 ;  /* 0x0000000702367224 */ /* 0x000fc400078e0236 */
[----:B------:R-:W-:Y:S01]  /*2230*/  IMAD.MOV R7, RZ, RZ, -R6 ;  /* 0x000000ffff077224 */ /* 0x000fe200078e0a06 */
[----:B------:R-:W-:Y:S01]  /*2240*/  LOP3.LUT R6, R4, 0xd8, RZ, 0xfc, !PT ;  /* 0x000000d804067812 */ /* 0x000fe200078efcff */
[----:B------:R-:W-:Y:S01]  /*2250*/  @!P1 IMAD.IADD R52, R52, 0x1, -R2 ;  /* 0x0000000134349824 */ /* 0x000fe200078e0a02 */
[----:B------:R-:W-:Y:S01]  /*2260*/  ISETP.GE.AND P1, PT, R11, RZ, PT ;  /* 0x000000ff0b00720c */ /* 0x000fe20003f26270 */
[----:B------:R-:W-:Y:S01]  /*2270*/  IMAD R114, R2, R7, R114 ;  /* 0x0000000702727224 */ /* 0x000fe200078e0272 */
[----:B------:R-:W-:Y:S01]  /*2280*/  IABS R56, R6 ;  /* 0x0000000600387213 */ /* 0x000fe20000000000 */
[--C-:B------:R-:W-:Y:S01]  /*2290*/  @!P4 IMAD.IADD R118, R118, 0x1, -R2.reuse ;  /* 0x000000017676c824 */ /* 0x100fe200078e0a02 */
[----:B------:R-:W-:Y:S01]  /*22a0*/  LOP3.LUT R7, R4, 0xd6, RZ, 0xfc, !PT ;  /* 0x000000d604077812 */ /* 0x000fe200078efcff */
[----:B------:R-:W-:Y:S01]  /*22b0*/  @!P2 IMAD.IADD R116, R116, 0x1, -R2 ;  /* 0x000000017474a824 */ /* 0x000fe200078e0a02 */
[----:B------:R-:W-:Y:S01]  /*22c0*/  ISETP.GE.AND P2, PT, R6, RZ, PT ;  /* 0x000000ff0600720c */ /* 0x000fe20003f46270 */
[----:B------:R-:W-:Y:S01]  /*22d0*/  @!P5 IMAD.MOV R52, RZ, RZ, -R52 ;  /* 0x000000ffff34d224 */ /* 0x000fe200078e0a34 */
[C---:B------:R-:W-:Y:S01]  /*22e0*/  ISETP.GT.U32.AND P5, PT, R2.reuse, R114, PT ;  /* 0x000000720200720c */ /* 0x040fe20003fa4070 */
[----:B------:R-:W-:Y:S01]  /*22f0*/  @!P0 IMAD.MOV R118, RZ, RZ, -R118 ;  /* 0x000000ffff768224 */ /* 0x000fe200078e0a76 */
[----:B------:R-:W-:Y:S01]  /*2300*/  ISETP.GT.U32.AND P0, PT, R2, R116, PT ;  /* 0x000000740200720c */ /* 0x000fe20003f04070 */
[----:B------:R-:W-:Y:S01]  /*2310*/  IMAD.HI.U32 R6, R3, R56, RZ ;  /* 0x0000003803067227 */ /* 0x000fe200078e00ff */
[----:B------:R-:W-:-:S02]  /*2320*/  IABS R112, R7 ;  /* 0x0000000700707213 */ /* 0x000fc40000000000 */
[----:B------:R-:W-:Y:S01]  /*2330*/  ISETP.GE.AND P4, PT, R10, RZ, PT ;  /* 0x000000ff0a00720c */ /* 0x000fe20003f86270 */
[----:B------:R-:W-:Y:S01]  /*2340*/  @!P3 IMAD.MOV R50, RZ, RZ, -R50 ;  /* 0x000000ffff32b224 */ /* 0x000fe200078e0a32 */
[----:B------:R-:W-:Y:S01]  /*2350*/  ISETP.GT.U32.AND P3, PT, R2, R54, PT ;  /* 0x000000360200720c */ /* 0x000fe20003f64070 */
[----:B------:R-:W-:Y:S01]  /*2360*/  IMAD.MOV R9, RZ, RZ, -R6 ;  /* 0x000000ffff097224 */ /* 0x000fe200078e0a06 */
[----:B------:R-:W-:Y:S01]  /*2370*/  LOP3.LUT R10, R4, 0xd2, RZ, 0xfc, !PT ;  /* 0x000000d2040a7812 */ /* 0x000fe200078efcff */
[----:B------:R-:W-:-:S03]  /*2380*/  IMAD.HI.U32 R6, R3, R58, RZ ;  /* 0x0000003a03067227 */ /* 0x000fc600078e00ff */
[----:B------:R-:W-:Y:S01]  /*2390*/  IABS R110, R10 ;  /* 0x0000000a006e7213 */ /* 0x000fe20000000000 */
[--C-:B------:R-:W-:Y:S02]  /*23a0*/  @!P5 IMAD.IADD R114, R114, 0x1, -R2.reuse ;  /* 0x000000017272d824 */ /* 0x100fe400078e0a02 */
[----:B------:R-:W-:Y:S01]  /*23b0*/  @!P0 IMAD.IADD R116, R116, 0x1, -R2 ;  /* 0x0000000174748824 */ /* 0x000fe200078e0a02 */
[----:B------:R-:W-:Y:S01]  /*23c0*/  ISETP.GE.AND P0, PT, R7, RZ, PT ;  /* 0x000000ff0700720c */ /* 0x000fe20003f06270 */
[C---:B------:R-:W-:Y:S01]  /*23d0*/  IMAD R56, R2.reuse, R9, R56 ;  /* 0x0000000902387224 */ /* 0x040fe200078e0238 */
[----:B------:R-:W-:Y:S01]  /*23e0*/  ISETP.GT.U32.AND P5, PT, R2, R114, PT ;  /* 0x000000720200720c */ /* 0x000fe20003fa4070 */
[----:B------:R-:W-:-:S04]  /*23f0*/  IMAD.HI.U32 R7, R3, R112, RZ ;  /* 0x0000007003077227 */ /* 0x000fc800078e00ff */
[----:B------:R-:W-:Y:S01]  /*2400*/  @!P6 IMAD.MOV R116, RZ, RZ, -R116 ;  /* 0x000000ffff74e224 */ /* 0x000fe200078e0a74 */
[----:B------:R-:W-:Y:S01]  /*2410*/  ISETP.GT.U32.AND P6, PT, R2, R56, PT ;  /* 0x000000380200720c */ /* 0x000fe20003fc4070 */
[----:B------:R-:W-:Y:S02]  /*2420*/  IMAD.MOV R7, RZ, RZ, -R7 ;  /* 0x000000ffff077224 */ /* 0x000fe400078e0a07 */
[----:B------:R-:W-:Y:S02]  /*2430*/  @!P3 IMAD.IADD R54, R54, 0x1, -R2 ;  /* 0x000000013636b824 */ /* 0x000fe400078e0a02 */
[C---:B------:R-:W-:Y:S02]  /*2440*/  IMAD R112, R2.reuse, R7, R112 ;  /* 0x0000000702707224 */ /* 0x040fe400078e0270 */
[----:B------:R-:W-:Y:S01]  /*2450*/  IMAD.MOV R9, RZ, RZ, -R6 ;  /* 0x000000ffff097224 */ /* 0x000fe200078e0a06 */
[----:B------:R-:W-:Y:S01]  /*2460*/  ISETP.GT.U32.AND P3, PT, R2, R54, PT ;  /* 0x000000360200720c */ /* 0x000fe20003f64070 */
[----:B------:R-:W-:Y:S01]  /*2470*/  @!P5 IMAD.IADD R114, R114, 0x1, -R2 ;  /* 0x000000017272d824 */ /* 0x000fe200078e0a02 */
[C---:B------:R-:W-:Y:S01]  /*2480*/  ISETP.GT.U32.AND P5, PT, R2.reuse, R112, PT ;  /* 0x000000700200720c */ /* 0x040fe20003fa4070 */
[----:B------:R-:W-:-:S02]  /*2490*/  IMAD R58, R2, R9, R58 ;  /* 0x00000009023a7224 */ /* 0x000fc400078e023a */
[----:B------:R-:W-:Y:S02]  /*24a0*/  @!P6 IMAD.IADD R56, R56, 0x1, -R2 ;  /* 0x000000013838e824 */ /* 0x000fe400078e0a02 */
[----:B------:R-:W-:Y:S01]  /*24b0*/  IMAD.HI.U32 R7, R3, R110, RZ ;  /* 0x0000006e03077227 */ /* 0x000fe200078e00ff */
[----:B------:R-:W-:-:S03]  /*24c0*/  ISETP.GT.U32.AND P6, PT, R2, R58, PT ;  /* 0x0000003a0200720c */ /* 0x000fc60003fc4070 */
[----:B------:R-:W-:Y:S02]  /*24d0*/  @!P1 IMAD.MOV R114, RZ, RZ, -R114 ;  /* 0x000000ffff729224 */ /* 0x000fe400078e0a72 */
[--C-:B------:R-:W-:Y:S01]  /*24e0*/  @!P3 IMAD.IADD R54, R54, 0x1, -R2.reuse ;  /* 0x000000013636b824 */ /* 0x100fe200078e0a02 */
[----:B------:R-:W-:Y:S01]  /*24f0*/  ISETP.GE.AND P3, PT, R8, RZ, PT ;  /* 0x000000ff0800720c */ /* 0x000fe20003f66270 */
[----:B------:R-:W-:Y:S02]  /*2500*/  VIADD R8, R5, 0xce ;  /* 0x000000ce05087836 */ /* 0x000fe40000000000 */
[--C-:B------:R-:W-:Y:S01]  /*2510*/  @!P5 IMAD.IADD R112, R112, 0x1, -R2.reuse ;  /* 0x000000017070d824 */ /* 0x100fe200078e0a02 */
[----:B------:R-:W-:Y:S01]  /*2520*/  ISETP.GT.U32.AND P5, PT, R2, R56, PT ;  /* 0x000000380200720c */ /* 0x000fe20003fa4070 */
[----:B------:R-:W-:Y:S01]  /*2530*/  IMAD.MOV R7, RZ, RZ, -R7 ;  /* 0x000000ffff077224 */ /* 0x000fe200078e0a07 */
[----:B------:R-:W-:Y:S01]  /*2540*/  IABS R108, R8 ;  /* 0x00000008006c7213 */ /* 0x000fe20000000000 */
[----:B------:R-:W-:Y:S01]  /*2550*/  @!P6 IMAD.IADD R58, R58, 0x1, -R2 ;  /* 0x000000013a3ae824 */ /* 0x000fe200078e0a02 */
[----:B------:R-:W-:Y:S01]  /*2560*/  ISETP.GT.U32.AND P1, PT, R2, R112, PT ;  /* 0x000000700200720c */ /* 0x000fe20003f24070 */
[----:B------:R-:W-:-:S03]  /*2570*/  IMAD.HI.U32 R6, R3, R60, RZ ;  /* 0x0000003c03067227 */ /* 0x000fc600078e00ff */
[C---:B------:R-:W-:Y:S01]  /*2580*/  ISETP.GT.U32.AND P6, PT, R2.reuse, R58, PT ;  /* 0x0000003a0200720c */ /* 0x040fe20003fc4070 */
[----:B------:R-:W-:Y:S02]  /*2590*/  IMAD R110, R2, R7, R110 ;  /* 0x00000007026e7224 */ /* 0x000fe400078e026e */
[----:B------:R-:W-:-:S04]  /*25a0*/  IMAD.HI.U32 R7, R3, R108, RZ ;  /* 0x0000006c03077227 */ /* 0x000fc800078e00ff */
[----:B------:R-:W-:Y:S02]  /*25b0*/  IMAD.MOV R9, RZ, RZ, -R6 ;  /* 0x000000ffff097224 */ /* 0x000fe400078e0a06 */
[----:B------:R-:W-:Y:S02]  /*25c0*/  IMAD.MOV R7, RZ, RZ, -R7 ;  /* 0x000000ffff077224 */ /* 0x000fe400078e0a07 */
[C---:B------:R-:W-:Y:S02]  /*25d0*/  IMAD R60, R2.reuse, R9, R60 ;  /* 0x00000009023c7224 */ /* 0x040fe400078e023c */
[----:B------:R-:W-:Y:S02]  /*25e0*/  IMAD R108, R2, R7, R108 ;  /* 0x00000007026c7224 */ /* 0x000fe400078e026c */
[--C-:B------:R-:W-:Y:S01]  /*25f0*/  @!P1 IMAD.IADD R112, R112, 0x1, -R2.reuse ;  /* 0x0000000170709824 */ /* 0x100fe200078e0a02 */
[----:B------:R-:W-:Y:S01]  /*2600*/  ISETP.GT.U32.AND P1, PT, R2, R60, PT ;  /* 0x0000003c0200720c */ /* 0x000fe20003f24070 */
[----:B------:R-:W-:Y:S01]  /*2610*/  @!P6 IMAD.IADD R58, R58, 0x1, -R2 ;  /* 0x000000013a3ae824 */ /* 0x000fe200078e0a02 */
[----:B------:R-:W-:Y:S01]  /*2620*/  ISETP.GT.U32.AND P6, PT, R2, R108, PT ;  /* 0x0000006c0200720c */ /* 0x000fe20003fc4070 */
[----:B------:R-:W-:-:S04]  /*2630*/  IMAD.HI.U32 R7, R3, R106, RZ ;  /* 0x0000006a03077227 */ /* 0x000fc800078e00ff */
[----:B------:R-:W-:Y:S01]  /*2640*/  @!P4 IMAD.MOV R54, RZ, RZ, -R54 ;  /* 0x000000ffff36c224 */ /* 0x000fe200078e0a36 */
[----:B------:R-:W-:Y:S01]  /*2650*/  ISETP.GE.AND P4, PT, R8, RZ, PT ;  /* 0x000000ff0800720c */ /* 0x000fe20003f86270 */
[----:B------:R-:W-:-:S04]  /*2660*/  IMAD.HI.U32 R8, R3, R64, RZ ;  /* 0x0000004003087227 */ /* 0x000fc800078e00ff */
[--C-:B------:R-:W-:Y:S02]  /*2670*/  @!P1 IMAD.IADD R60, R60, 0x1, -R2.reuse ;  /* 0x000000013c3c9824 */ /* 0x100fe400078e0a02 */
[--C-:B------:R-:W-:Y:S02]  /*2680*/  @!P6 IMAD.IADD R108, R108, 0x1, -R2.reuse ;  /* 0x000000016c6ce824 */ /* 0x100fe400078e0a02 */
[----:B------:R-:W-:Y:S01]  /*2690*/  IMAD.MOV R7, RZ, RZ, -R7 ;  /* 0x000000ffff077224 */ /* 0x000fe200078e0a07 */
[----:B------:R-:W-:Y:S01]  /*26a0*/  ISETP.GT.U32.AND P6, PT, R2, R60, PT ;  /* 0x0000003c0200720c */ /* 0x000fe20003fc4070 */
[----:B------:R-:W-:Y:S01]  /*26b0*/  @!P5 IMAD.IADD R56, R56, 0x1, -R2 ;  /* 0x000000013838d824 */ /* 0x000fe200078e0a02 */
[----:B------:R-:W-:Y:S01]  /*26c0*/  ISETP.GT.U32.AND P5, PT, R2, R110, PT ;  /* 0x0000006e0200720c */ /* 0x000fe20003fa4070 */
[----:B------:R-:W-:Y:S01]  /*26d0*/  IMAD.MOV R11, RZ, RZ, -R8 ;  /* 0x000000ffff0b7224 */ /* 0x000fe200078e0a08 */
[----:B------:R-:W-:Y:S01]  /*26e0*/  LOP3.LUT R8, R4, 0xc6, RZ, 0xfc, !PT ;  /* 0x000000c604087812 */ /* 0x000fe200078efcff */
[----:B------:R-:W-:-:S02]  /*26f0*/  IMAD R106, R2, R7, R106 ;  /* 0x00000007026a7224 */ /* 0x000fc400078e026a */
[C---:B------:R-:W-:Y:S01]  /*2700*/  IMAD R64, R2.reuse, R11, R64 ;  /* 0x0000000b02407224 */ /* 0x040fe200078e0240 */
[----:B------:R-:W-:Y:S01]  /*2710*/  IABS R104, R8 ;  /* 0x0000000800687213 */ /* 0x000fe20000000000 */
[----:B------:R-:W-:Y:S01]  /*2720*/  @!P3 IMAD.MOV R58, RZ, RZ, -R58 ;  /* 0x000000ffff3ab224 */ /* 0x000fe200078e0a3a */
[C---:B------:R-:W-:Y:S01]  /*2730*/  ISETP.GT.U32.AND P3, PT, R2.reuse, R106, PT ;  /* 0x0000006a0200720c */ /* 0x040fe20003f64070 */
[----:B------:R-:W-:Y:S01]  /*2740*/  @!P2 IMAD.MOV R56, RZ, RZ, -R56 ;  /* 0x000000ffff38a224 */ /* 0x000fe200078e0a38 */
[----:B------:R-:W-:Y:S01]  /*2750*/  ISETP.GT.U32.AND P2, PT, R2, R108, PT ;  /* 0x0000006c0200720c */ /* 0x000fe20003f44070 */
[--C-:B------:R-:W-:Y:S01]  /*2760*/  @!P6 IMAD.IADD R60, R60, 0x1, -R2.reuse ;  /* 0x000000013c3ce824 */ /* 0x100fe200078e0a02 */
[----:B------:R-:W-:Y:S01]  /*2770*/  ISETP.GT.U32.AND P6, PT, R2, R64, PT ;  /* 0x000000400200720c */ /* 0x000fe20003fc4070 */
[----:B------:R-:W-:Y:S01]  /*2780*/  @!P5 IMAD.IADD R110, R110, 0x1, -R2 ;  /* 0x000000016e6ed824 */ /* 0x000fe200078e0a02 */
[----:B------:R-:W-:Y:S01]  /*2790*/  ISETP.GE.AND P5, PT, R10, RZ, PT ;  /* 0x000000ff0a00720c */ /* 0x000fe20003fa6270 */
[----:B------:R-:W-:Y:S01]  /*27a0*/  IMAD.HI.U32 R6, R3, R62, RZ ;  /* 0x0000003e03067227 */ /* 0x000fe200078e00ff */
[----:B------:R-:W-:-:S02]  /*27b0*/  LOP3.LUT R10, R4, 0xc4, RZ, 0xfc, !PT ;  /* 0x000000c4040a7812 */ /* 0x000fc400078efcff */
[----:B------:R-:W-:Y:S01]  /*27c0*/  ISETP.GT.U32.AND P1, PT, R2, R110, PT ;  /* 0x0000006e0200720c */ /* 0x000fe20003f24070 */
[----:B------:R-:W-:Y:S01]  /*27d0*/  IMAD.MOV R9, RZ, RZ, -R6 ;  /* 0x000000ffff097224 */ /* 0x000fe200078e0a06 */
[----:B------:R-:W-:Y:S01]  /*27e0*/  IABS R66, R10 ;  /* 0x0000000a00427213 */ /* 0x000fe20000000000 */
[--C-:B------:R-:W-:Y:S01]  /*27f0*/  @!P3 IMAD.IADD R106, R106, 0x1, -R2.reuse ;  /* 0x000000016a6ab824 */ /* 0x100fe200078e0a02 */
[----:B------:R-:W-:Y:S01]  /*2800*/  LOP3.LUT R11, R4, 0xc0, RZ, 0xfc, !PT ;  /* 0x000000c0040b7812 */ /* 0x000fe200078efcff */
[C---:B------:R-:W-:Y:S01]  /*2810*/  IMAD.HI.U32 R6, R3.reuse, R104, RZ ;  /* 0x0000006803067227 */ /* 0x040fe200078e00ff */
[----:B------:R-:W-:Y:S02]  /*2820*/  ISETP.GE.AND P3, PT, R16, RZ, PT ;  /* 0x000000ff1000720c */ /* 0x000fe40003f66270 */
[----:B------:R-:W-:Y:S01]  /*2830*/  IABS R68, R11 ;  /* 0x0000000b00447213 */ /* 0x000fe20000000000 */
[----:B------:R-:W-:Y:S01]  /*2840*/  @!P6 IMAD.IADD R64, R64, 0x1, -R2 ;  /* 0x000000014040e824 */ /* 0x000fe200078e0a02 */
[----:B------:R-:W-:Y:S01]  /*2850*/  ISETP.GT.U32.AND P6, PT, R2, R106, PT ;  /* 0x0000006a0200720c */ /* 0x000fe20003fc4070 */
[----:B------:R-:W-:Y:S01]  /*2860*/  IMAD.HI.U32 R7, R3, R66, RZ ;  /* 0x0000004203077227 */ /* 0x000fe200078e00ff */
[----:B------:R-:W-:-:S03]  /*2870*/  IABS R16, R27 ;  /* 0x0000001b00107213 */ /* 0x000fc60000000000 */
[----:B------:R-:W-:Y:S02]  /*2880*/  IMAD.MOV R7, RZ, RZ, -R7 ;  /* 0x000000ffff077224 */ /* 0x000fe400078e0a07 */
[C---:B------:R-:W-:Y:S02]  /*2890*/  IMAD R62, R2.reuse, R9, R62 ;  /* 0x00000009023e7224 */ /* 0x040fe400078e023e */
[----:B------:R-:W-:Y:S02]  /*28a0*/  IMAD R66, R2, R7, R66 ;  /* 0x0000000702427224 */ /* 0x000fe400078e0242 */
[----:B------:R-:W-:Y:S02]  /*28b0*/  IMAD.MOV R9, RZ, RZ, -R6 ;  /* 0x000000ffff097224 */ /* 0x000fe400078e0a06 */
[----:B------:R-:W-:Y:S01]  /*28c0*/  @!P6 IMAD.IADD R106, R106, 0x1, -R2 ;  /* 0x000000016a6ae824 */ /* 0x000fe200078e0a02 */
[C---:B------:R-:W-:Y:S01]  /*28d0*/  ISETP.GT.U32.AND P6, PT, R2.reuse, R66, PT ;  /* 0x000000420200720c */ /* 0x040fe20003fc4070 */
[----:B------:R-:W-:Y:S01]  /*28e0*/  @!P0 IMAD.MOV R112, RZ, RZ, -R112 ;  /* 0x000000ffff708224 */ /* 0x000fe200078e0a70 */
[----:B------:R-:W-:Y:S01]  /*28f0*/  ISETP.GT.U32.AND P0, PT, R2, R62, PT ;  /* 0x0000003e0200720c */ /* 0x000fe20003f04070 */
[----:B------:R-:W-:Y:S01]  /*2900*/  @!P2 IMAD.IADD R108, R108, 0x1, -R2 ;  /* 0x000000016c6ca824 */ /* 0x000fe200078e0a02 */
[----:B------:R-:W-:Y:S01]  /*2910*/  ISETP.GE.AND P2, PT, R14, RZ, PT ;  /* 0x000000ff0e00720c */ /* 0x000fe20003f46270 */
[----:B------:R-:W-:Y:S01]  /*2920*/  IMAD R104, R2, R9, R104 ;  /* 0x0000000902687224 */ /* 0x000fe200078e0268 */
[C---:B------:R-:W-:Y:S01]  /*2930*/  LOP3.LUT R9, R4.reuse, 0xc2, RZ, 0xfc, !PT ;  /* 0x000000c204097812 */ /* 0x040fe200078efcff */
[----:B------:R-:W-:Y:S01]  /*2940*/  @!P4 IMAD.MOV R108, RZ, RZ, -R108 ;  /* 0x000000ffff6cc224 */ /* 0x000fe200078e0a6c */
[----:B------:R-:W-:Y:S01]  /*2950*/  LOP3.LUT R14, R4, 0xb0, RZ, 0xfc, !PT ;  /* 0x000000b0040e7812 */ /* 0x000fe200078efcff */
[----:B------:R-:W-:Y:S01]  /*2960*/  @!P1 IMAD.IADD R110, R110, 0x1, -R2 ;  /* 0x000000016e6e9824 */ /* 0x000fe200078e0a02 */
[----:B------:R-:W-:-:S02]  /*2970*/  IABS R102, R9 ;  /* 0x0000000900667213 */ /* 0x000fc40000000000 */
[----:B------:R-:W-:Y:S01]  /*2980*/  ISETP.GT.U32.AND P4, PT, R2, R104, PT ;  /* 0x000000680200720c */ /* 0x000fe20003f84070 */
[--C-:B------:R-:W-:Y:S01]  /*2990*/  @!P6 IMAD.IADD R66, R66, 0x1, -R2.reuse ;  /* 0x000000014242e824 */ /* 0x100fe200078e0a02 */
[----:B------:R-:W-:Y:S01]  /*29a0*/  ISETP.GE.AND P1, PT, R12, RZ, PT ;  /* 0x000000ff0c00720c */ /* 0x000fe20003f26270 */
[----:B------:R-:W-:Y:S01]  /*29b0*/  IMAD.HI.U32 R6, R3, R102, RZ ;  /* 0x0000006603067227 */ /* 0x000fe200078e00ff */
[----:B------:R-:W-:Y:S02]  /*29c0*/  LOP3.LUT R12, R4, 0xb2, RZ, 0xfc, !PT ;  /* 0x000000b2040c7812 */ /* 0x000fe400078efcff */
[----:B------:R-:W-:Y:S01]  /*29d0*/  ISETP.GT.U32.AND P6, PT, R2, R66, PT ;  /* 0x000000420200720c */ /* 0x000fe20003fc4070 */
[----:B------:R-:W-:Y:S01]  /*29e0*/  @!P0 IMAD.IADD R62, R62, 0x1, -R2 ;  /* 0x000000013e3e8824 */ /* 0x000fe200078e0a02 */
[----:B------:R-:W-:Y:S01]  /*29f0*/  ISETP.GE.AND P0, PT, R15, RZ, PT ;  /* 0x000000ff0f00720c */ /* 0x000fe20003f06270 */
[----:B------:R-:W-:Y:S01]  /*2a00*/  IMAD.MOV R7, RZ, RZ, -R6 ;  /* 0x000000ffff077224 */ /* 0x000fe200078e0a06 */
[----:B------:R-:W-:Y:S01]  /*2a10*/  IABS R94, R12 ;  /* 0x0000000c005e7213 */ /* 0x000fe20000000000 */
[----:B------:R-:W-:Y:S01]  /*2a20*/  IMAD.HI.U32 R6, R3, R68, RZ ;  /* 0x0000004403067227 */ /* 0x000fe200078e00ff */
[----:B------:R-:W-:-:S03]  /*2a30*/  IABS R76, R14 ;  /* 0x0000000e004c7213 */ /* 0x000fc60000000000 */
[----:B------:R-:W-:Y:S01]  /*2a40*/  @!P5 IMAD.MOV R110, RZ, RZ, -R110 ;  /* 0x000000ffff6ed224 */ /* 0x000fe200078e0a6e */
[----:B------:R-:W-:Y:S01]  /*2a50*/  ISETP.GT.U32.AND P5, PT, R2, R62, PT ;  /* 0x0000003e0200720c */ /* 0x000fe20003fa4070 */
[----:B------:R-:W-:Y:S02]  /*2a60*/  @!P4 IMAD.IADD R104, R104, 0x1, -R2 ;  /* 0x000000016868c824 */ /* 0x000fe400078e0a02 */
[C---:B------:R-:W-:Y:S02]  /*2a70*/  IMAD R102, R2.reuse, R7, R102 ;  /* 0x0000000702667224 */ /* 0x040fe400078e0266 */
[----:B------:R-:W-:Y:S01]  /*2a80*/  IMAD.MOV R7, RZ, RZ, -R6 ;  /* 0x000000ffff077224 */ /* 0x000fe200078e0a06 */
[----:B------:R-:W-:Y:S01]  /*2a90*/  ISETP.GT.U32.AND P4, PT, R2, R104, PT ;  /* 0x000000680200720c */ /* 0x000fe20003f84070 */
[----:B------:R-:W-:Y:S02]  /*2aa0*/  @!P6 IMAD.IADD R66, R66, 0x1, -R2 ;  /* 0x000000014242e824 */ /* 0x000fe400078e0a02 */
[----:B------:R-:W-:-:S02]  /*2ab0*/  IMAD R68, R2, R7, R68 ;  /* 0x0000000702447224 */ /* 0x000fc400078e0244 */
[----:B------:R-:W-:Y:S01]  /*2ac0*/  @!P1 IMAD.MOV R60, RZ, RZ, -R60 ;  /* 0x000000ffff3c9224 */ /* 0x000fe200078e0a3c */
[----:B------:R-:W-:Y:S01]  /*2ad0*/  ISETP.GT.U32.AND P1, PT, R2, R64, PT ;  /* 0x000000400200720c */ /* 0x000fe20003f24070 */
[----:B------:R-:W-:Y:S01]  /*2ae0*/  @!P5 IMAD.IADD R62, R62, 0x1, -R2 ;  /* 0x000000013e3ed824 */ /* 0x000fe200078e0a02 */
[----:B------:R-:W-:Y:S01]  /*2af0*/  ISETP.GT.U32.AND P6, PT, R2, R68, PT ;  /* 0x000000440200720c */ /* 0x000fe20003fc4070 */
[----:B------:R-:W-:Y:S01]  /*2b00*/  VIADD R6, R5, 0xbe ;  /* 0x000000be05067836 */ /* 0x000fe20000000000 */
[----:B------:R-:W-:Y:S01]  /*2b10*/  ISETP.GE.AND P5, PT, R8, RZ, PT ;  /* 0x000000ff0800720c */ /* 0x000fe20003fa6270 */
[----:B------:R-:W-:Y:S01]  /*2b20*/  @!P0 IMAD.MOV R106, RZ, RZ, -R106 ;  /* 0x000000ffff6a8224 */ /* 0x000fe200078e0a6a */
[----:B------:R-:W-:Y:S01]  /*2b30*/  ISETP.GT.U32.AND P0, PT, R2, R102, PT ;  /* 0x000000660200720c */ /* 0x000fe20003f04070 */
[----:B------:R-:W-:Y:S01]  /*2b40*/  @!P4 IMAD.IADD R104, R104, 0x1, -R2 ;  /* 0x000000016868c824 */ /* 0x000fe200078e0a02 */
[----:B------:R-:W-:Y:S01]  /*2b50*/  ISETP.GE.AND P4, PT, R6, RZ, PT ;  /* 0x000000ff0600720c */ /* 0x000fe20003f86270 */
[----:B------:R-:W-:Y:S01]  /*2b60*/  @!P2 IMAD.MOV R62, RZ, RZ, -R62 ;  /* 0x000000ffff3ea224 */ /* 0x000fe200078e0a3e */
[----:B------:R-:W-:-:S02]  /*2b70*/  IABS R100, R6 ;  /* 0x0000000600647213 */ /* 0x000fc40000000000 */
[----:B------:R-:W-:Y:S01]  /*2b80*/  LOP3.LUT R6, R4, 0xbc, RZ, 0xfc, !PT ;  /* 0x000000bc04067812 */ /* 0x000fe200078efcff */
[--C-:B------:R-:W-:Y:S01]  /*2b90*/  @!P1 IMAD.IADD R64, R64, 0x1, -R2.reuse ;  /* 0x0000000140409824 */ /* 0x100fe200078e0a02 */
[----:B------:R-:W-:Y:S01]  /*2ba0*/  LOP3.LUT R8, R4, 0xba, RZ, 0xfc, !PT ;  /* 0x000000ba04087812 */ /* 0x000fe200078efcff */
[----:B------:R-:W-:Y:S01]  /*2bb0*/  @!P6 IMAD.IADD R68, R68, 0x1, -R2 ;  /* 0x000000014444e824 */ /* 0x000fe200078e0a02 */
[----:B------:R-:W-:Y:S01]  /*2bc0*/  IABS R70, R6 ;  /* 0x0000000600467213 */ /* 0x000fe20000000000 */
[----:B------:R-:W-:Y:S01]  /*2bd0*/  @!P5 IMAD.MOV R104, RZ, RZ, -R104 ;  /* 0x000000ffff68d224 */ /* 0x000fe200078e0a68 */
[----:B------:R-:W-:Y:S01]  /*2be0*/  ISETP.GE.AND P1, PT, R10, RZ, PT ;  /* 0x000000ff0a00720c */ /* 0x000fe20003f26270 */
[----:B------:R-:W-:Y:S01]  /*2bf0*/  @!P3 IMAD.MOV R64, RZ, RZ, -R64 ;  /* 0x000000ffff40b224 */ /* 0x000fe200078e0a40 */
[----:B------:R-:W-:Y:S01]  /*2c00*/  ISETP.GT.U32.AND P5, PT, R2, R68, PT ;  /* 0x000000440200720c */ /* 0x000fe20003fa4070 */
[----:B------:R-:W-:Y:S01]  /*2c10*/  IMAD.HI.U32 R7, R3, R70, RZ ;  /* 0x0000004603077227 */ /* 0x000fe200078e00ff */
[----:B------:R-:W-:-:S02]  /*2c20*/  ISETP.GE.AND P3, PT, R11, RZ, PT ;  /* 0x000000ff0b00720c */ /* 0x000fc40003f66270 */
[----:B------:R-:W-:Y:S01]  /*2c30*/  LOP3.LUT R10, R4, 0xb8, RZ, 0xfc, !PT ;  /* 0x000000b8040a7812 */ /* 0x000fe200078efcff */
[----:B------:R-:W-:Y:S01]  /*2c40*/  @!P0 IMAD.IADD R102, R102, 0x1, -R2 ;  /* 0x0000000166668824 */ /* 0x000fe200078e0a02 */
[----:B------:R-:W-:Y:S01]  /*2c50*/  ISETP.GE.AND P0, PT, R6, RZ, PT ;  /* 0x000000ff0600720c */ /* 0x000fe20003f06270 */
[----:B------:R-:W-:Y:S01]  /*2c60*/  IMAD.MOV R11, RZ, RZ, -R7 ;  /* 0x000000ffff0b7224 */ /* 0x000fe200078e0a07 */
[----:B------:R-:W-:Y:S01]  /*2c70*/  IABS R98, R8 ;  /* 0x0000000800627213 */ /* 0x000fe20000000000 */
[----:B------:R-:W-:Y:S01]  /*2c80*/  IMAD.HI.U32 R6, R3, R100, RZ ;  /* 0x0000006403067227 */ /* 0x000fe200078e00ff */
[C---:B------:R-:W-:Y:S02]  /*2c90*/  ISETP.GT.U32.AND P6, PT, R2.reuse, R102, PT ;  /* 0x000000660200720c */ /* 0x040fe40003fc4070 */
[----:B------:R-:W-:Y:S01]  /*2ca0*/  ISETP.GE.AND P2, PT, R9, RZ, PT ;  /* 0x000000ff0900720c */ /* 0x000fe20003f46270 */
[----:B------:R-:W-:Y:S01]  /*2cb0*/  IMAD R70, R2, R11, R70 ;  /* 0x0000000b02467224 */ /* 0x000fe200078e0246 */
[----:B------:R-:W-:Y:S01]  /*2cc0*/  IABS R72, R10 ;  /* 0x0000000a00487213 */ /* 0x000fe20000000000 */
[----:B------:R-:W-:Y:S01]  /*2cd0*/  @!P5 IMAD.IADD R68, R68, 0x1, -R2 ;  /* 0x000000014444d824 */ /* 0x000fe200078e0a02 */
[----:B------:R-:W-:Y:S01]  /*2ce0*/  LOP3.LUT R11, R4, 0xb4, RZ, 0xfc, !PT ;  /* 0x000000b4040b7812 */ /* 0x000fe200078efcff */
[----:B------:R-:W-:Y:S01]  /*2cf0*/  IMAD.MOV R9, RZ, RZ, -R6 ;  /* 0x000000ffff097224 */ /* 0x000fe200078e0a06 */
[----:B------:R-:W-:Y:S01]  /*2d00*/  ISETP.GT.U32.AND P5, PT, R2, R70, PT ;  /* 0x000000460200720c */ /* 0x000fe20003fa4070 */
[----:B------:R-:W-:Y:S01]  /*2d10*/  IMAD.HI.U32 R6, R3, R98, RZ ;  /* 0x0000006203067227 */ /* 0x000fe200078e00ff */
[----:B------:R-:W-:-:S03]  /*2d20*/  IABS R74, R11 ;  /* 0x0000000b004a7213 */ /* 0x000fc60000000000 */
[----:B------:R-:W-:Y:S01]  /*2d30*/  @!P6 IMAD.IADD R102, R102, 0x1, -R2 ;  /* 0x000000016666e824 */ /* 0x000fe200078e0a02 */
[----:B------:R-:W-:Y:S01]  /*2d40*/  ISETP.GE.AND P6, PT, R8, RZ, PT ;  /* 0x000000ff0800720c */ /* 0x000fe20003fc6270 */
[----:B------:R-:W-:Y:S01]  /*2d50*/  IMAD R100, R2, R9, R100 ;  /* 0x0000000902647224 */ /* 0x000fe200078e0264 */
[----:B------:R-:W-:Y:S01]  /*2d60*/  LOP3.LUT R8, R4, 0xb6, RZ, 0xfc, !PT ;  /* 0x000000b604087812 */ /* 0x000fe200078efcff */
[----:B------:R-:W-:-:S03]  /*2d70*/  IMAD.HI.U32 R7, R3, R72, RZ ;  /* 0x0000004803077227 */ /* 0x000fc600078e00ff */
[----:B------:R-:W-:Y:S01]  /*2d80*/  IABS R96, R8 ;  /* 0x0000000800607213 */ /* 0x000fe20000000000 */
[----:B------:R-:W-:Y:S02]  /*2d90*/  @!P5 IMAD.IADD R70, R70, 0x1, -R2 ;  /* 0x000000014646d824 */ /* 0x000fe400078e0a02 */
[----:B------:R-:W-:Y:S02]  /*2da0*/  IMAD.MOV R9, RZ, RZ, -R6 ;  /* 0x000000ffff097224 */ /* 0x000fe400078e0a06 */
[----:B------:R-:W-:Y:S01]  /*2db0*/  IMAD.MOV R7, RZ, RZ, -R7 ;  /* 0x000000ffff077224 */ /* 0x000fe200078e0a07 */
[C---:B------:R-:W-:Y:S01]  /*2dc0*/  ISETP.GT.U32.AND P5, PT, R2.reuse, R70, PT ;  /* 0x000000460200720c */ /* 0x040fe20003fa4070 */
[----:B------:R-:W-:Y:S02]  /*2dd0*/  IMAD R98, R2, R9, R98 ;  /* 0x0000000902627224 */ /* 0x000fe400078e0262 */
[----:B------:R-:W-:-:S04]  /*2de0*/  IMAD.HI.U32 R6, R3, R96, RZ ;  /* 0x0000006003067227 */ /* 0x000fc800078e00ff */
[----:B------:R-:W-:Y:S01]  /*2df0*/  @!P1 IMAD.MOV R66, RZ, RZ, -R66 ;  /* 0x000000ffff429224 */ /* 0x000fe200078e0a42 */
[C---:B------:R-:W-:Y:S01]  /*2e00*/  ISETP.GT.U32.AND P1, PT, R2.reuse, R100, PT ;  /* 0x000000640200720c */ /* 0x040fe20003f24070 */
[C---:B------:R-:W-:Y:S02]  /*2e10*/  IMAD R72, R2.reuse, R7, R72 ;  /* 0x0000000702487224 */ /* 0x040fe400078e0248 */
[----:B------:R-:W-:Y:S01]  /*2e20*/  @!P2 IMAD.MOV R102, RZ, RZ, -R102 ;  /* 0x000000ffff66a224 */ /* 0x000fe200078e0a66 */
[C---:B------:R-:W-:Y:S01]  /*2e30*/  ISETP.GT.U32.AND P2, PT, R2.reuse, R98, PT ;  /* 0x000000620200720c */ /* 0x040fe20003f44070 */
[----:B------:R-:W-:Y:S02]  /*2e40*/  IMAD.MOV R9, RZ, RZ, -R6 ;  /* 0x000000ffff097224 */ /* 0x000fe400078e0a06 */
[----:B------:R-:W-:Y:S01]  /*2e50*/  @!P3 IMAD.MOV R68, RZ, RZ, -R68 ;  /* 0x000000ffff44b224 */ /* 0x000fe200078e0a44 */
[C---:B------:R-:W-:Y:S01]  /*2e60*/  ISETP.GT.U32.AND P3, PT, R2.reuse, R72, PT ;  /* 0x000000480200720c */ /* 0x040fe20003f64070 */
[----:B------:R-:W-:-:S02]  /*2e70*/  IMAD R96, R2, R9, R96 ;  /* 0x0000000902607224 */ /* 0x000fc400078e0260 */
[----:B------:R-:W-:Y:S02]  /*2e80*/  @!P5 IMAD.IADD R70, R70, 0x1, -R2 ;  /* 0x000000014646d824 */ /* 0x000fe400078e0a02 */
[----:B------:R-:W-:Y:S01]  /*2e90*/  IMAD.HI.U32 R7, R3, R74, RZ ;  /* 0x0000004a03077227 */ /* 0x000fe200078e00ff */
[----:B------:R-:W-:-:S03]  /*2ea0*/  ISETP.GT.U32.AND P5, PT, R2, R96, PT ;  /* 0x000000600200720c */ /* 0x000fc60003fa4070 */
[--C-:B------:R-:W-:Y:S02]  /*2eb0*/  @!P1 IMAD.IADD R100, R100, 0x1, -R2.reuse ;  /* 0x0000000164649824 */ /* 0x100fe400078e0a02 */
[--C-:B------:R-:W-:Y:S02]  /*2ec0*/  @!P2 IMAD.IADD R98, R98, 0x1, -R2.reuse ;  /* 0x000000016262a824 */ /* 0x100fe400078e0a02 */
[----:B------:R-:W-:Y:S01]  /*2ed0*/  IMAD.HI.U32 R6, R3, R94, RZ ;  /* 0x0000005e03067227 */ /* 0x000fe200078e00ff */
[C---:B------:R-:W-:Y:S02]  /*2ee0*/  ISETP.GT.U32.AND P1, PT, R2.reuse, R100, PT ;  /* 0x000000640200720c */ /* 0x040fe40003f24070 */
[----:B------:R-:W-:Y:S01]  /*2ef0*/  ISETP.GT.U32.AND P2, PT, R2, R98, PT ;  /* 0x000000620200720c */ /* 0x000fe20003f44070 */
[----:B------:R-:W-:Y:S02]  /*2f00*/  IMAD.MOV R7, RZ, RZ, -R7 ;  /* 0x000000ffff077224 */ /* 0x000fe400078e0a07 */
[----:B------:R-:W-:-:S02]  /*2f10*/  @!P3 IMAD.IADD R72, R72, 0x1, -R2 ;  /* 0x000000014848b824 */ /* 0x000fc400078e0a02 */
[----:B------:R-:W-:Y:S02]  /*2f20*/  IMAD.MOV R9, RZ, RZ, -R6 ;  /* 0x000000ffff097224 */ /* 0x000fe400078e0a06 */
[----:B------:R-:W-:Y:S02]  /*2f30*/  IMAD R74, R2, R7, R74 ;  /* 0x00000007024a7224 */ /* 0x000fe400078e024a */
[----:B------:R-:W-:Y:S02]  /*2f40*/  VIADD R7, R5, 0xae ;  /* 0x000000ae05077836 */ /* 0x000fe40000000000 */
[----:B------:R-:W-:Y:S01]  /*2f50*/  @!P5 IMAD.IADD R96, R96, 0x1, -R2 ;  /* 0x000000016060d824 */ /* 0x000fe200078e0a02 */
[C---:B------:R-:W-:Y:S01]  /*2f60*/  ISETP.GT.U32.AND P5, PT, R2.reuse, R72, PT ;  /* 0x000000480200720c */ /* 0x040fe20003fa4070 */
[----:B------:R-:W-:Y:S01]  /*2f70*/  IMAD.HI.U32 R6, R3, R76, RZ ;  /* 0x0000004c03067227 */ /* 0x000fe200078e00ff */
[----:B------:R-:W-:Y:S02]  /*2f80*/  ISETP.GE.AND P3, PT, R7, RZ, PT ;  /* 0x000000ff0700720c */ /* 0x000fe40003f66270 */
[----:B------:R-:W-:Y:S01]  /*2f90*/  IABS R92, R7 ;  /* 0x00000007005c7213 */ /* 0x000fe20000000000 */
[----:B------:R-:W-:Y:S01]  /*2fa0*/  IMAD R94, R2, R9, R94 ;  /* 0x00000009025e7224 */ /* 0x000fe200078e025e */
[----:B------:R-:W-:Y:S01]  /*2fb0*/  LOP3.LUT R9, R4, 0xaa, RZ, 0xfc, !PT ;  /* 0x000000aa04097812 */ /* 0x000fe200078efcff */
[----:B------:R-:W-:-:S02]  /*2fc0*/  IMAD.MOV R7, RZ, RZ, -R6 ;  /* 0x000000ffff077224 */ /* 0x000fc400078e0a06 */
[----:B------:R-:W-:Y:S01]  /*2fd0*/  @!P0 IMAD.MOV R70, RZ, RZ, -R70 ;  /* 0x000000ffff468224 */ /* 0x000fe200078e0a46 */
[----:B------:R-:W-:Y:S01]  /*2fe0*/  ISETP.GT.U32.AND P0, PT, R2, R94, PT ;  /* 0x0000005e0200720c */ /* 0x000fe20003f04070 */
[--C-:B------:R-:W-:Y:S01]  /*2ff0*/  @!P1 IMAD.IADD R100, R100, 0x1, -R2.reuse ;  /* 0x0000000164649824 */ /* 0x100fe200078e0a02 */
[----:B------:R-:W-:Y:S01]  /*3000*/  ISETP.GE.AND P1, PT, R10, RZ, PT ;  /* 0x000000ff0a00720c */ /* 0x000fe20003f26270 */
[----:B------:R-:W-:Y:S01]  /*3010*/  @!P2 IMAD.IADD R98, R98, 0x1, -R2 ;  /* 0x000000016262a824 */ /* 0x000fe200078e0a02 */
[C---:B------:R-:W-:Y:S01]  /*3020*/  ISETP.GT.U32.AND P2, PT, R2.reuse, R74, PT ;  /* 0x0000004a0200720c */ /* 0x040fe20003f44070 */
[C---:B------:R-:W-:Y:S01]  /*3030*/  IMAD R76, R2.reuse, R7, R76 ;  /* 0x00000007024c7224 */ /* 0x040fe200078e024c */
[----:B------:R-:W-:Y:S01]  /*3040*/  IABS R90, R9 ;  /* 0x00000009005a7213 */ /* 0x000fe20000000000 */
[----:B------:R-:W-:Y:S01]  /*3050*/  @!P4 IMAD.MOV R100, RZ, RZ, -R100 ;  /* 0x000000ffff64c224 */ /* 0x000fe200078e0a64 */
[----:B------:R-:W-:Y:S01]  /*3060*/  ISETP.GT.U32.AND P4, PT, R2, R96, PT ;  /* 0x000000600200720c */ /* 0x000fe20003f84070 */
[----:B------:R-:W-:Y:S01]  /*3070*/  @!P6 IMAD.MOV R98, RZ, RZ, -R98 ;  /* 0x000000ffff62e224 */ /* 0x000fe200078e0a62 */
[----:B------:R-:W-:Y:S01]  /*3080*/  ISETP.GE.AND P6, PT, R8, RZ, PT ;  /* 0x000000ff0800720c */ /* 0x000fe20003fc6270 */
[----:B------:R-:W-:Y:S01]  /*3090*/  @!P5 IMAD.IADD R72, R72, 0x1, -R2 ;  /* 0x000000014848d824 */ /* 0x000fe200078e0a02 */
[----:B------:R-:W-:Y:S01]  /*30a0*/  ISETP.GT.U32.AND P5, PT, R2, R76, PT ;  /* 0x0000004c0200720c */ /* 0x000fe20003fa4070 */
[----:B------:R-:W-:Y:S01]  /*30b0*/  IMAD.HI.U32 R6, R3, R92, RZ ;  /* 0x0000005c03067227 */ /* 0x000fe200078e00ff */
[----:B------:R-:W-:-:S02]  /*30c0*/  LOP3.LUT R8, R4, 0xac, RZ, 0xfc, !PT ;  /* 0x000000ac04087812 */ /* 0x000fc400078efcff */
[----:B------:R-:W-:Y:S01]  /*30d0*/  LOP3.LUT R10, R4, 0xa8, RZ, 0xfc, !PT ;  /* 0x000000a8040a7812 */ /* 0x000fe200078efcff */
[----:B------:R-:W-:Y:S01]  /*30e0*/  @!P0 IMAD.IADD R94, R94, 0x1, -R2 ;  /* 0x000000015e5e8824 */ /* 0x000fe200078e0a02 */
[----:B------:R-:W-:Y:S01]  /*30f0*/  IABS R78, R8 ;  /* 0x00000008004e7213 */ /* 0x000fe20000000000 */
[----:B------:R-:W-:Y:S01]  /*3100*/  IMAD.MOV R7, RZ, RZ, -R6 ;  /* 0x000000ffff077224 */ /* 0x000fe200078e0a06 */
[----:B------:R-:W-:Y:S01]  /*3110*/  IABS R80, R10 ;  /* 0x0000000a00507213 */ /* 0x000fe20000000000 */
[----:B------:R-:W-:Y:S01]  /*3120*/  @!P1 IMAD.MOV R72, RZ, RZ, -R72 ;  /* 0x000000ffff489224 */ /* 0x000fe200078e0a48 */
[----:B------:R-:W-:Y:S01]  /*3130*/  ISETP.GT.U32.AND P1, PT, R2, R94, PT ;  /* 0x0000005e0200720c */ /* 0x000fe20003f24070 */
[----:B------:R-:W-:-:S04]  /*3140*/  IMAD.HI.U32 R6, R3, R78, RZ ;  /* 0x0000004e03067227 */ /* 0x000fc800078e00ff */
[--C-:B------:R-:W-:Y:S01]  /*3150*/  @!P4 IMAD.IADD R96, R96, 0x1, -R2.reuse ;  /* 0x000000016060c824 */ /* 0x100fe200078e0a02 */
[----:B------:R-:W-:Y:S01]  /*3160*/  ISETP.GE.AND P4, PT, R11, RZ, PT ;  /* 0x000000ff0b00720c */ /* 0x000fe20003f86270 */
[----:B------:R-:W-:Y:S01]  /*3170*/  @!P2 IMAD.IADD R74, R74, 0x1, -R2 ;  /* 0x000000014a4aa824 */ /* 0x000fe200078e0a02 */
[----:B------:R-:W-:Y:S01]  /*3180*/  ISETP.GE.AND P2, PT, R12, RZ, PT ;  /* 0x000000ff0c00720c */ /* 0x000fe20003f46270 */
[----:B------:R-:W-:Y:S01]  /*3190*/  IMAD R92, R2, R7, R92 ;  /* 0x00000007025c7224 */ /* 0x000fe200078e025c */
[----:B------:R-:W-:Y:S01]  /*31a0*/  LOP3.LUT R11, R4, 0xa4, RZ, 0xfc, !PT ;  /* 0x000000a4040b7812 */ /* 0x000fe200078efcff */
[----:B------:R-:W-:Y:S01]  /*31b0*/  @!P5 IMAD.IADD R76, R76, 0x1, -R2 ;  /* 0x000000014c4cd824 */ /* 0x000fe200078e0a02 */
[----:B------:R-:W-:Y:S01]  /*31c0*/  ISETP.GT.U32.AND P0, PT, R2, R74, PT ;  /* 0x0000004a0200720c */ /* 0x000fe20003f04070 */
[----:B------:R-:W-:Y:S01]  /*31d0*/  IMAD.MOV R7, RZ, RZ, -R6 ;  /* 0x000000ffff077224 */ /* 0x000fe200078e0a06 */
[----:B------:R-:W-:Y:S01]  /*31e0*/  LOP3.LUT R12, R4, 0xa2, RZ, 0xfc, !PT ;  /* 0x000000a2040c7812 */ /* 0x000fe200078efcff */
[----:B------:R-:W-:Y:S01]  /*31f0*/  IMAD.HI.U32 R6, R3, R90, RZ ;  /* 0x0000005a03067227 */ /* 0x000fe200078e00ff */
[----:B------:R-:W-:-:S02]  /*3200*/  ISETP.GT.U32.AND P5, PT, R2, R76, PT ;  /* 0x0000004c0200720c */ /* 0x000fc40003fa4070 */
[----:B------:R-:W-:Y:S01]  /*3210*/  IABS R82, R11 ;  /* 0x0000000b00527213 */ /* 0x000fe20000000000 */
[----:B------:R-:W-:Y:S01]  /*3220*/  @!P6 IMAD.MOV R96, RZ, RZ, -R96 ;  /* 0x000000ffff60e224 */ /* 0x000fe200078e0a60 */
[C---:B------:R-:W-:Y:S01]  /*3230*/  ISETP.GT.U32.AND P6, PT, R2.reuse, R92, PT ;  /* 0x0000005c0200720c */ /* 0x040fe20003fc4070 */
[----:B------:R-:W-:Y:S01]  /*3240*/  IMAD R78, R2, R7, R78 ;  /* 0x00000007024e7224 */ /* 0x000fe200078e024e */
[----:B------:R-:W-:Y:S01]  /*3250*/  IABS R86, R12 ;  /* 0x0000000c00567213 */ /* 0x000fe20000000000 */
[----:B------:R-:W-:Y:S02]  /*3260*/  IMAD.MOV R7, RZ, RZ, -R6 ;  /* 0x000000ffff077224 */ /* 0x000fe400078e0a06 */
[----:B------:R-:W-:Y:S01]  /*3270*/  @!P1 IMAD.IADD R94, R94, 0x1, -R2 ;  /* 0x000000015e5e9824 */ /* 0x000fe200078e0a02 */
[----:B------:R-:W-:Y:S01]  /*3280*/  ISETP.GE.AND P1, PT, R8, RZ, PT ;  /* 0x000000ff0800720c */ /* 0x000fe20003f26270 */
[----:B------:R-:W-:Y:S01]  /*3290*/  IMAD R90, R2, R7, R90 ;  /* 0x00000007025a7224 */ /* 0x000fe200078e025a */
[----:B------:R-:W-:Y:S01]  /*32a0*/  LOP3.LUT R8, R4, 0xa6, RZ, 0xfc, !PT ;  /* 0x000000a604087812 */ /* 0x000fe200078efcff */
[----:B------:R-:W-:-:S02]  /*32b0*/  @!P2 IMAD.MOV R94, RZ, RZ, -R94 ;  /* 0x000000ffff5ea224 */ /* 0x000fc400078e0a5e */
[--C-:B------:R-:W-:Y:S01]  /*32c0*/  @!P0 IMAD.IADD R74, R74, 0x1, -R2.reuse ;  /* 0x000000014a4a8824 */ /* 0x100fe200078e0a02 */
[----:B------:R-:W-:Y:S01]  /*32d0*/  ISETP.GT.U32.AND P2, PT, R2, R90, PT ;  /* 0x0000005a0200720c */ /* 0x000fe20003f44070 */
[--C-:B------:R-:W-:Y:S01]  /*32e0*/  @!P5 IMAD.IADD R76, R76, 0x1, -R2.reuse ;  /* 0x000000014c4cd824 */ /* 0x100fe200078e0a02 */
[----:B------:R-:W-:Y:S01]  /*32f0*/  ISETP.GT.U32.AND P5, PT, R2, R78, PT ;  /* 0x0000004e0200720c */ /* 0x000fe20003fa4070 */
[----:B------:R-:W-:Y:S01]  /*3300*/  @!P6 IMAD.IADD R92, R92, 0x1, -R2 ;  /* 0x000000015c5ce824 */ /* 0x000fe200078e0a02 */
[----:B------:R-:W-:Y:S01]  /*3310*/  IABS R88, R8 ;  /* 0x0000000800587213 */ /* 0x000fe20000000000 */
[----:B------:R-:W-:Y:S01]  /*3320*/  @!P4 IMAD.MOV R74, RZ, RZ, -R74 ;  /* 0x000000ffff4ac224 */ /* 0x000fe200078e0a4a */
[----:B------:R-:W-:Y:S01]  /*3330*/  ISETP.GE.AND P6, PT, R9, RZ, PT ;  /* 0x000000ff0900720c */ /* 0x000fe20003fc6270 */
[----:B------:R-:W-:Y:S01]  /*3340*/  IMAD.HI.U32 R6, R3, R80, RZ ;  /* 0x0000005003067227 */ /* 0x000fe200078e00ff */
[----:B------:R-:W-:Y:S02]  /*3350*/  ISETP.GT.U32.AND P4, PT, R2, R92, PT ;  /* 0x0000005c0200720c */ /* 0x000fe40003f84070 */
[----:B------:R-:W-:Y:S01]  /*3360*/  ISETP.GE.AND P0, PT, R14, RZ, PT ;  /* 0x000000ff0e00720c */ /* 0x000fe20003f06270 */
[----:B------:R-:W-:Y:S01]  /*3370*/  IMAD.MOV R7, RZ, RZ, -R6 ;  /* 0x000000ffff077224 */ /* 0x000fe200078e0a06 */
[----:B------:R-:W-:Y:S01]  /*3380*/  LOP3.LUT R14, R4, 0x82, RZ, 0xfc, !PT ;  /* 0x00000082040e7812 */ /* 0x000fe200078efcff */
[----:B------:R-:W-:-:S02]  /*3390*/  @!P2 IMAD.IADD R90, R90, 0x1, -R2 ;  /* 0x000000015a5aa824 */ /* 0x000fc400078e0a02 */
[----:B------:R-:W-:Y:S01]  /*33a0*/  @!P5 IMAD.IADD R78, R78, 0x1, -R2 ;  /* 0x000000014e4ed824 */ /* 0x000fe200078e0a02 */
[----:B------:R-:W-:Y:S01]  /*33b0*/  IABS R164, R14 ;  /* 0x0000000e00a47213 */ /* 0x000fe20000000000 */
[C---:B------:R-:W-:Y:S01]  /*33c0*/  IMAD R80, R2.reuse, R7, R80 ;  /* 0x0000000702507224 */ /* 0x040fe200078e0250 */
[C---:B------:R-:W-:Y:S01]  /*33d0*/  ISETP.GT.U32.AND P2, PT, R2.reuse, R90, PT ;  /* 0x0000005a0200720c */ /* 0x040fe20003f44070 */
[----:B------:R-:W-:Y:S01]  /*33e0*/  IMAD.HI.U32 R6, R3, R88, RZ ;  /* 0x0000005803067227 */ /* 0x000fe200078e00ff */
[----:B------:R-:W-:-:S03]  /*33f0*/  ISETP.GT.U32.AND P5, PT, R2, R78, PT ;  /* 0x0000004e0200720c */ /* 0x000fc60003fa4070 */
[----:B------:R-:W-:-:S04]  /*3400*/  IMAD.HI.U32 R7, R3, R82, RZ ;  /* 0x0000005203077227 */ /* 0x000fc800078e00ff */
[----:B------:R-:W-:Y:S01]  /*3410*/  @!P4 IMAD.IADD R92, R92, 0x1, -R2 ;  /* 0x000000015c5cc824 */ /* 0x000fe200078e0a02 */
[----:B------:R-:W-:Y:S01]  /*3420*/  ISETP.GT.U32.AND P4, PT, R2, R80, PT ;  /* 0x000000500200720c */ /* 0x000fe20003f84070 */
[----:B------:R-:W-:Y:S02]  /*3430*/  IMAD.MOV R9, RZ, RZ, -R6 ;  /* 0x000000ffff097224 */ /* 0x000fe400078e0a06 */
[----:B------:R-:W-:-:S04]  /*3440*/  IMAD.HI.U32 R6, R3, R86, RZ ;  /* 0x0000005603067227 */ /* 0x000fc800078e00ff */
[----:B------:R-:W-:Y:S02]  /*3450*/  IMAD.MOV R7, RZ, RZ, -R7 ;  /* 0x000000ffff077224 */ /* 0x000fe400078e0a07 */
[C---:B------:R-:W-:Y:S02]  /*3460*/  IMAD R88, R2.reuse, R9, R88 ;  /* 0x0000000902587224 */ /* 0x040fe400078e0258 */
[----:B------:R-:W-:Y:S02]  /*3470*/  IMAD.MOV R9, RZ, RZ, -R6 ;  /* 0x000000ffff097224 */ /* 0x000fe400078e0a06 */
[C---:B------:R-:W-:Y:S02]  /*3480*/  IMAD R82, R2.reuse, R7, R82 ;  /* 0x0000000702527224 */ /* 0x040fe400078e0252 */
[----:B------:R-:W-:Y:S02]  /*3490*/  IMAD R86, R2, R9, R86 ;  /* 0x0000000902567224 */ /* 0x000fe400078e0256 */
[--C-:B------:R-:W-:Y:S01]  /*34a0*/  @!P2 IMAD.IADD R90, R90, 0x1, -R2.reuse ;  /* 0x000000015a5aa824 */ /* 0x100fe200078e0a02 */
[----:B------:R-:W-:Y:S01]  /*34b0*/  ISETP.GT.U32.AND P2, PT, R2, R82, PT ;  /* 0x000000520200720c */ /* 0x000fe20003f44070 */
[--C-:B------:R-:W-:Y:S01]  /*34c0*/  @!P5 IMAD.IADD R78, R78, 0x1, -R2.reuse ;  /* 0x000000014e4ed824 */ /* 0x100fe200078e0a02 */
[----:B------:R-:W-:Y:S01]  /*34d0*/  ISETP.GE.AND P5, PT, R8, RZ, PT ;  /* 0x000000ff0800720c */ /* 0x000fe20003fa6270 */
[----:B------:R-:W-:Y:S01]  /*34e0*/  @!P4 IMAD.IADD R80, R80, 0x1, -R2 ;  /* 0x000000015050c824 */ /* 0x000fe200078e0a02 */
[----:B------:R-:W-:Y:S01]  /*34f0*/  LOP3.LUT R8, R4, 0xa0, RZ, 0xfc, !PT ;  /* 0x000000a004087812 */ /* 0x000fe200078efcff */
[----:B------:R-:W-:Y:S01]  /*3500*/  @!P6 IMAD.MOV R90, RZ, RZ, -R90 ;  /* 0x000000ffff5ae224 */ /* 0x000fe200078e0a5a */
[C---:B------:R-:W-:Y:S01]  /*3510*/  ISETP.GT.U32.AND P6, PT, R2.reuse, R86, PT ;  /* 0x000000560200720c */ /* 0x040fe20003fc4070 */
[----:B------:R-:W-:Y:S01]  /*3520*/  @!P3 IMAD.MOV R92, RZ, RZ, -R92 ;  /* 0x000000ffff5cb224 */ /* 0x000fe200078e0a5c */
[C---:B------:R-:W-:Y:S01]  /*3530*/  ISETP.GT.U32.AND P3, PT, R2.reuse, R80, PT ;  /* 0x000000500200720c */ /* 0x040fe20003f64070 */
[----:B------:R-:W-:Y:S01]  /*3540*/  VIADD R7, R5, 0x9e ;  /* 0x0000009e05077836 */ /* 0x000fe20000000000 */
[----:B------:R-:W-:Y:S01]  /*3550*/  IABS R84, R8 ;  /* 0x0000000800547213 */ /* 0x000fe20000000000 */
[----:B------:R-:W-:Y:S01]  /*3560*/  @!P0 IMAD.MOV R76, RZ, RZ, -R76 ;  /* 0x000000ffff4c8224 */ /* 0x000fe200078e0a4c */
[----:B------:R-:W-:Y:S01]  /*3570*/  ISETP.GT.U32.AND P4, PT, R2, R88, PT ;  /* 0x000000580200720c */ /* 0x000fe20003f84070 */
[----:B------:R-:W-:Y:S01]  /*3580*/  @!P2 IMAD.IADD R82, R82, 0x1, -R2 ;  /* 0x000000015252a824 */ /* 0x000fe200078e0a02 */
[----:B------:R-:W-:Y:S01]  /*3590*/  IABS R136, R7 ;  /* 0x0000000700887213 */ /* 0x000fe20000000000 */
[----:B------:R-:W-:Y:S01]  /*35a0*/  IMAD.HI.U32 R6, R3, R84, RZ ;  /* 0x0000005403067227 */ /* 0x000fe200078e00ff */
[----:B------:R-:W-:-:S02]  /*35b0*/  ISETP.GE.AND P0, PT, R10, RZ, PT ;  /* 0x000000ff0a00720c */ /* 0x000fc40003f06270 */
[----:B------:R-:W-:Y:S01]  /*35c0*/  LOP3.LUT R10, R4, 0x9a, RZ, 0xfc, !PT ;  /* 0x0000009a040a7812 */ /* 0x000fe200078efcff */
[----:B------:R-:W-:Y:S01]  /*35d0*/  @!P6 IMAD.IADD R86, R86, 0x1, -R2 ;  /* 0x000000015656e824 */ /* 0x000fe200078e0a02 */
[----:B------:R-:W-:Y:S01]  /*35e0*/  ISETP.GT.U32.AND P6, PT, R2, R82, PT ;  /* 0x000000520200720c */ /* 0x000fe20003fc4070 */
[----:B------:R-:W-:Y:S01]  /*35f0*/  IMAD.MOV R9, RZ, RZ, -R6 ;  /* 0x000000ffff097224 */ /* 0x000fe200078e0a06 */
[----:B------:R-:W-:Y:S01]  /*3600*/  IABS R140, R10 ;  /* 0x0000000a008c7213 */ /* 0x000fe20000000000 */
[----:B------:R-:W-:-:S04]  /*3610*/  IMAD.HI.U32 R6, R3, R136, RZ ;  /* 0x0000008803067227 */ /* 0x000fc800078e00ff */
[--C-:B------:R-:W-:Y:S01]  /*3620*/  @!P3 IMAD.IADD R80, R80, 0x1, -R2.reuse ;  /* 0x000000015050b824 */ /* 0x100fe200078e0a02 */
[----:B------:R-:W-:Y:S01]  /*3630*/  ISETP.GE.AND P3, PT, R7, RZ, PT ;  /* 0x000000ff0700720c */ /* 0x000fe20003f66270 */
[----:B------:R-:W-:Y:S01]  /*3640*/  @!P4 IMAD.IADD R88, R88, 0x1, -R2 ;  /* 0x000000015858c824 */ /* 0x000fe200078e0a02 */
[----:B------:R-:W-:Y:S01]  /*3650*/  ISETP.GE.AND P4, PT, R12, RZ, PT ;  /* 0x000000ff0c00720c */ /* 0x000fe20003f86270 */
[----:B------:R-:W-:Y:S01]  /*3660*/  IMAD.MOV R7, RZ, RZ, -R6 ;  /* 0x000000ffff077224 */ /* 0x000fe200078e0a06 */
[----:B------:R-:W-:Y:S01]  /*3670*/  LOP3.LUT R12, R4, 0x84, RZ, 0xfc, !PT ;  /* 0x00000084040c7812 */ /* 0x000fe200078efcff */
[----:B------:R-:W-:Y:S01]  /*3680*/  @!P6 IMAD.IADD R82, R82, 0x1, -R2 ;  /* 0x000000015252e824 */ /* 0x000fe200078e0a02 */
[C---:B------:R-:W-:Y:S01]  /*3690*/  ISETP.GT.U32.AND P2, PT, R2.reuse, R88, PT ;  /* 0x000000580200720c */ /* 0x040fe20003f44070 */
[C---:B------:R-:W-:Y:S01]  /*36a0*/  IMAD R136, R2.reuse, R7, R136 ;  /* 0x0000000702887224 */ /* 0x040fe200078e0288 */
[----:B------:R-:W-:Y:S01]  /*36b0*/  IABS R162, R12 ;  /* 0x0000000c00a27213 */ /* 0x000fe20000000000 */
[----:B------:R-:W-:Y:S01]  /*36c0*/  IMAD R84, R2, R9, R84 ;  /* 0x0000000902547224 */ /* 0x000fe200078e0254 */
[----:B------:R-:W-:Y:S01]  /*36d0*/  LOP3.LUT R9, R4, 0x9c, RZ, 0xfc, !PT ;  /* 0x0000009c04097812 */ /* 0x000fe200078efcff */
[----:B------:R-:W-:Y:S01]  /*36e0*/  @!P1 IMAD.MOV R78, RZ, RZ, -R78 ;  /* 0x000000ffff4e9224 */ /* 0x000fe200078e0a4e */
[----:B------:R-:W-:Y:S01]  /*36f0*/  ISETP.GT.U32.AND P6, PT, R2, R136, PT ;  /* 0x000000880200720c */ /* 0x000fe20003fc4070 */
[----:B------:R-:W-:Y:S01]  /*3700*/  @!P0 IMAD.MOV R80, RZ, RZ, -R80 ;  /* 0x000000ffff508224 */ /* 0x000fe200078e0a50 */
[----:B------:R-:W-:-:S02]  /*3710*/  IABS R142, R9 ;  /* 0x00000009008e7213 */ /* 0x000fc40000000000 */
[----:B------:R-:W-:Y:S02]  /*3720*/  ISETP.GE.AND P1, PT, R11, RZ, PT ;  /* 0x000000ff0b00720c */ /* 0x000fe40003f26270 */
[----:B------:R-:W-:Y:S01]  /*3730*/  LOP3.LUT R11, R4, 0x98, RZ, 0xfc, !PT ;  /* 0x00000098040b7812 */ /* 0x000fe200078efcff */
[--C-:B------:R-:W-:Y:S01]  /*3740*/  @!P2 IMAD.IADD R88, R88, 0x1, -R2.reuse ;  /* 0x000000015858a824 */ /* 0x100fe200078e0a02 */
[C---:B------:R-:W-:Y:S01]  /*3750*/  ISETP.GT.U32.AND P2, PT, R2.reuse, R84, PT ;  /* 0x000000540200720c */ /* 0x040fe20003f44070 */
[----:B------:R-:W-:Y:S01]  /*3760*/  IMAD.HI.U32 R6, R3, R142, RZ ;  /* 0x0000008e03067227 */ /* 0x000fe200078e00ff */
[----:B------:R-:W-:Y:S02]  /*3770*/  IABS R138, R11 ;  /* 0x0000000b008a7213 */ /* 0x000fe40000000000 */
[----:B------:R-:W-:Y:S01]  /*3780*/  ISETP.GT.U32.AND P0, PT, R2, R86, PT ;  /* 0x000000560200720c */ /* 0x000fe20003f04070 */
[----:B------:R-:W-:Y:S02]  /*3790*/  @!P6 IMAD.IADD R136, R136, 0x1, -R2 ;  /* 0x000000018888e824 */ /* 0x000fe400078e0a02 */
[----:B------:R-:W-:-:S02]  /*37a0*/  IMAD.MOV R7, RZ, RZ, -R6 ;  /* 0x000000ffff077224 */ /* 0x000fc400078e0a06 */
[----:B------:R-:W-:Y:S01]  /*37b0*/  @!P5 IMAD.MOV R88, RZ, RZ, -R88 ;  /* 0x000000ffff58d224 */ /* 0x000fe200078e0a58 */
[C---:B------:R-:W-:Y:S01]  /*37c0*/  ISETP.GT.U32.AND P6, PT, R2.reuse, R136, PT ;  /* 0x000000880200720c */ /* 0x040fe20003fc4070 */
[----:B------:R-:W-:Y:S02]  /*37d0*/  IMAD R142, R2, R7, R142 ;  /* 0x00000007028e7224 */ /* 0x000fe400078e028e */
[----:B------:R-:W-:-:S04]  /*37e0*/  IMAD.HI.U32 R7, R3, R138, RZ ;  /* 0x0000008a03077227 */ /* 0x000fc800078e00ff */
[----:B------:R-:W-:Y:S01]  /*37f0*/  @!P2 IMAD.IADD R84, R84, 0x1, -R2 ;  /* 0x000000015454a824 */ /* 0x000fe200078e0a02 */
[----:B------:R-:W-:Y:S01]  /*3800*/  ISETP.GE.AND P2, PT, R9, RZ, PT ;  /* 0x000000ff0900720c */ /* 0x000fe20003f46270 */
[----:B------:R-:W-:Y:S02]  /*3810*/  IMAD.MOV R7, RZ, RZ, -R7 ;  /* 0x000000ffff077224 */ /* 0x000fe400078e0a07 */
[----:B------:R-:W-:Y:S01]  /*3820*/  @!P1 IMAD.MOV R82, RZ, RZ, -R82 ;  /* 0x000000ffff529224 */ /* 0x000fe200078e0a52 */
[C---:B------:R-:W-:Y:S01]  /*3830*/  ISETP.GT.U32.AND P5, PT, R2.reuse, R84, PT ;  /* 0x000000540200720c */ /* 0x040fe20003fa4070 */
[C---:B------:R-:W-:Y:S01]  /*3840*/  IMAD R138, R2.reuse, R7, R138 ;  /* 0x00000007028a7224 */ /* 0x040fe200078e028a */
[----:B------:R-:W-:Y:S01]  /*3850*/  ISETP.GT.U32.AND P1, PT, R2, R142, PT ;  /* 0x0000008e0200720c */ /* 0x000fe20003f24070 */
[--C-:B------:R-:W-:Y:S01]  /*3860*/  @!P0 IMAD.IADD R86, R86, 0x1, -R2.reuse ;  /* 0x0000000156568824 */ /* 0x100fe200078e0a02 */
[----:B------:R-:W-:Y:S01]  /*3870*/  ISETP.GE.AND P0, PT, R8, RZ, PT ;  /* 0x000000ff0800720c */ /* 0x000fe20003f06270 */
[----:B------:R-:W-:Y:S01]  /*3880*/  @!P6 IMAD.IADD R136, R136, 0x1, -R2 ;  /* 0x000000018888e824 */ /* 0x000fe200078e0a02 */
[----:B------:R-:W-:Y:S01]  /*3890*/  ISETP.GT.U32.AND P6, PT, R2, R138, PT ;  /* 0x0000008a0200720c */ /* 0x000fe20003fc4070 */
[----:B------:R-:W-:Y:S01]  /*38a0*/  IMAD.HI.U32 R6, R3, R140, RZ ;  /* 0x0000008c03067227 */ /* 0x000fe200078e00ff */
[----:B------:R-:W-:-:S03]  /*38b0*/  LOP3.LUT R8, R4, 0x96, RZ, 0xfc, !PT ;  /* 0x0000009604087812 */ /* 0x000fc600078efcff */
[----:B------:R-:W-:Y:S01]  /*38c0*/  IMAD.MOV R9, RZ, RZ, -R6 ;  /* 0x000000ffff097224 */ /* 0x000fe200078e0a06 */
[----:B------:R-:W-:Y:S01]  /*38d0*/  IABS R144, R8 ;  /* 0x0000000800907213 */ /* 0x000fe20000000000 */
[----:B------:R-:W-:Y:S01]  /*38e0*/  @!P5 IMAD.IADD R84, R84, 0x1, -R2 ;  /* 0x000000015454d824 */ /* 0x000fe200078e0a02 */
[----:B------:R-:W-:Y:S01]  /*38f0*/  ISETP.GE.AND P5, PT, R10, RZ, PT ;  /* 0x000000ff0a00720c */ /* 0x000fe20003fa6270 */
[----:B------:R-:W-:Y:S01]  /*3900*/  IMAD R140, R2, R9, R140 ;  /* 0x00000009028c7224 */ /* 0x000fe200078e028c */
[----:B------:R-:W-:Y:S01]  /*3910*/  LOP3.LUT R9, R4, 0x94, RZ, 0xfc, !PT ;  /* 0x0000009404097812 */ /* 0x000fe200078efcff */
[----:B------:R-:W-:Y:S01]  /*3920*/  @!P1 IMAD.IADD R142, R142, 0x1, -R2 ;  /* 0x000000018e8e9824 */ /* 0x000fe200078e0a02 */
[----:B------:R-:W-:Y:S01]  /*3930*/  LOP3.LUT R10, R4, 0x92, RZ, 0xfc, !PT ;  /* 0x00000092040a7812 */ /* 0x000fe200078efcff */
[----:B------:R-:W-:Y:S01]  /*3940*/  @!P4 IMAD.MOV R86, RZ, RZ, -R86 ;  /* 0x000000ffff56c224 */ /* 0x000fe200078e0a56 */
[----:B------:R-:W-:Y:S01]  /*3950*/  ISETP.GT.U32.AND P4, PT, R2, R140, PT ;  /* 0x0000008c0200720c */ /* 0x000fe20003f84070 */
[----:B------:R-:W-:Y:S01]  /*3960*/  @!P0 IMAD.MOV R84, RZ, RZ, -R84 ;  /* 0x000000ffff548224 */ /* 0x000fe200078e0a54 */
[----:B------:R-:W-:Y:S01]  /*3970*/  IABS R146, R9 ;  /* 0x0000000900927213 */ /* 0x000fe20000000000 */
[----:B------:R-:W-:Y:S01]  /*3980*/  @!P6 IMAD.IADD R138, R138, 0x1, -R2 ;  /* 0x000000018a8ae824 */ /* 0x000fe200078e0a02 */
[----:B------:R-:W-:Y:S01]  /*3990*/  ISETP.GT.U32.AND P0, PT, R2, R142, PT ;  /* 0x0000008e0200720c */ /* 0x000fe20003f04070 */
[----:B------:R-:W-:Y:S01]  /*39a0*/  IMAD.HI.U32 R6, R3, R144, RZ ;  /* 0x0000009003067227 */ /* 0x000fe200078e00ff */
[----:B------:R-:W-:-:S02]  /*39b0*/  IABS R148, R10 ;  /* 0x0000000a00947213 */ /* 0x000fc40000000000 */
[----:B------:R-:W-:Y:S01]  /*39c0*/  ISETP.GT.U32.AND P6, PT, R2, R138, PT ;  /* 0x0000008a0200720c */ /* 0x000fe20003fc4070 */
[----:B------:R-:W-:Y:S01]  /*39d0*/  IMAD.MOV R7, RZ, RZ, -R6 ;  /* 0x000000ffff077224 */ /* 0x000fe200078e0a06 */
[----:B------:R-:W-:Y:S01]  /*39e0*/  ISETP.GE.AND P1, PT, R11, RZ, PT ;  /* 0x000000ff0b00720c */ /* 0x000fe20003f26270 */
[----:B------:R-:W-:Y:S01]  /*39f0*/  IMAD.HI.U32 R6, R3, R146, RZ ;  /* 0x0000009203067227 */ /* 0x000fe200078e00ff */
[----:B------:R-:W-:-:S03]  /*3a00*/  LOP3.LUT R11, R4, 0x8c, RZ, 0xfc, !PT ;  /* 0x0000008c040b7812 */ /* 0x000fc600078efcff */
[----:B------:R-:W-:Y:S01]  /*3a10*/  IMAD R144, R2, R7, R144 ;  /* 0x0000000702907224 */ /* 0x000fe200078e0290 */
[----:B------:R-:W-:Y:S01]  /*3a20*/  IABS R154, R11 ;  /* 0x0000000b009a7213 */ /* 0x000fe20000000000 */
[----:B------:R-:W-:Y:S02]  /*3a30*/  IMAD.MOV R7, RZ, RZ, -R6 ;  /* 0x000000ffff077224 */ /* 0x000fe400078e0a06 */
[--C-:B------:R-:W-:Y:S02]  /*3a40*/  @!P4 IMAD.IADD R140, R140, 0x1, -R2.reuse ;  /* 0x000000018c8cc824 */ /* 0x100fe400078e0a02 */
[----:B------:R-:W-:Y:S01]  /*3a50*/  @!P0 IMAD.IADD R142, R142, 0x1, -R2 ;  /* 0x000000018e8e8824 */ /* 0x000fe200078e0a02 */
[C---:B------:R-:W-:Y:S01]  /*3a60*/  ISETP.GT.U32.AND P0, PT, R2.reuse, R144, PT ;  /* 0x000000900200720c */ /* 0x040fe20003f04070 */
[C---:B------:R-:W-:Y:S01]  /*3a70*/  IMAD R146, R2.reuse, R7, R146 ;  /* 0x0000000702927224 */ /* 0x040fe200078e0292 */
[----:B------:R-:W-:Y:S01]  /*3a80*/  ISETP.GT.U32.AND P4, PT, R2, R140, PT ;  /* 0x0000008c0200720c */ /* 0x000fe20003f84070 */
[----:B------:R-:W-:-:S02]  /*3a90*/  @!P6 IMAD.IADD R138, R138, 0x1, -R2 ;  /* 0x000000018a8ae824 */ /* 0x000fc400078e0a02 */
[----:B------:R-:W-:Y:S01]  /*3aa0*/  @!P3 IMAD.MOV R136, RZ, RZ, -R136 ;  /* 0x000000ffff88b224 */ /* 0x000fe200078e0a88 */
[----:B------:R-:W-:Y:S01]  /*3ab0*/  ISETP.GT.U32.AND P6, PT, R2, R146, PT ;  /* 0x000000920200720c */ /* 0x000fe20003fc4070 */
[----:B------:R-:W-:Y:S01]  /*3ac0*/  IMAD.HI.U32 R6, R3, R148, RZ ;  /* 0x0000009403067227 */ /* 0x000fe200078e00ff */
[----:B------:R-:W-:Y:S02]  /*3ad0*/  ISETP.GE.AND P3, PT, R8, RZ, PT ;  /* 0x000000ff0800720c */ /* 0x000fe40003f66270 */
[----:B------:R-:W-:Y:S01]  /*3ae0*/  LOP3.LUT R8, R4, 0x90, RZ, 0xfc, !PT ;  /* 0x0000009004087812 */ /* 0x000fe200078efcff */
[----:B------:R-:W-:Y:S02]  /*3af0*/  VIADD R7, R5, 0x8e ;  /* 0x0000008e05077836 */ /* 0x000fe40000000000 */
[--C-:B------:R-:W-:Y:S01]  /*3b00*/  @!P0 IMAD.IADD R144, R144, 0x1, -R2.reuse ;  /* 0x0000000190908824 */ /* 0x100fe200078e0a02 */
[----:B------:R-:W-:Y:S01]  /*3b10*/  IABS R150, R8 ;  /* 0x0000000800967213 */ /* 0x000fe20000000000 */
[----:B------:R-:W-:Y:S01]  /*3b20*/  @!P4 IMAD.IADD R140, R140, 0x1, -R2 ;  /* 0x000000018c8cc824 */ /* 0x000fe200078e0a02 */
[----:B------:R-:W-:Y:S01]  /*3b30*/  ISETP.GE.AND P4, PT, R9, RZ, PT ;  /* 0x000000ff0900720c */ /* 0x000fe20003f86270 */
[----:B------:R-:W-:Y:S01]  /*3b40*/  IMAD.MOV R9, RZ, RZ, -R6 ;  /* 0x000000ffff097224 */ /* 0x000fe200078e0a06 */
[----:B------:R-:W-:Y:S01]  /*3b50*/  ISETP.GE.AND P0, PT, R7, RZ, PT ;  /* 0x000000ff0700720c */ /* 0x000fe20003f06270 */
[----:B------:R-:W-:Y:S01]  /*3b60*/  @!P6 IMAD.IADD R146, R146, 0x1, -R2 ;  /* 0x000000019292e824 */ /* 0x000fe200078e0a02 */
[----:B------:R-:W-:Y:S01]  /*3b70*/  ISETP.GT.U32.AND P6, PT, R2, R144, PT ;  /* 0x000000900200720c */ /* 0x000fe20003fc4070 */
[----:B------:R-:W-:Y:S01]  /*3b80*/  IMAD.HI.U32 R6, R3, R150, RZ ;  /* 0x0000009603067227 */ /* 0x000fe200078e00ff */
[----:B------:R-:W-:-:S03]  /*3b90*/  IABS R152, R7 ;  /* 0x0000000700987213 */ /* 0x000fc60000000000 */
[----:B------:R-:W-:Y:S02]  /*3ba0*/  IMAD.MOV R7, RZ, RZ, -R6 ;  /* 0x000000ffff077224 */ /* 0x000fe400078e0a06 */
[----:B------:R-:W-:Y:S01]  /*3bb0*/  @!P2 IMAD.MOV R142, RZ, RZ, -R142 ;  /* 0x000000ffff8ea224 */ /* 0x000fe200078e0a8e */
[C---:B------:R-:W-:Y:S01]  /*3bc0*/  ISETP.GT.U32.AND P2, PT, R2.reuse, R146, PT ;  /* 0x000000920200720c */ /* 0x040fe20003f44070 */
[C---:B------:R-:W-:Y:S02]  /*3bd0*/  IMAD R150, R2.reuse, R7, R150 ;  /* 0x0000000702967224 */ /* 0x040fe400078e0296 */
[----:B------:R-:W-:Y:S02]  /*3be0*/  IMAD R148, R2, R9, R148 ;  /* 0x0000000902947224 */ /* 0x000fe400078e0294 */
[----:B------:R-:W-:Y:S01]  /*3bf0*/  @!P6 IMAD.IADD R144, R144, 0x1, -R2 ;  /* 0x000000019090e824 */ /* 0x000fe200078e0a02 */
[C---:B------:R-:W-:Y:S01]  /*3c00*/  ISETP.GT.U32.AND P6, PT, R2.reuse, R150, PT ;  /* 0x000000960200720c */ /* 0x040fe20003fc4070 */
[----:B------:R-:W-:Y:S01]  /*3c10*/  @!P5 IMAD.MOV R140, RZ, RZ, -R140 ;  /* 0x000000ffff8cd224 */ /* 0x000fe200078e0a8c */
[----:B------:R-:W-:Y:S01]  /*3c20*/  ISETP.GT.U32.AND P5, PT, R2, R148, PT ;  /* 0x000000940200720c */ /* 0x000fe20003fa4070 */
[----:B------:R-:W-:Y:S01]  /*3c30*/  @!P1 IMAD.MOV R138, RZ, RZ, -R138 ;  /* 0x000000ffff8a9224 */ /* 0x000fe200078e0a8a */
[----:B------:R-:W-:Y:S01]  /*3c40*/  ISETP.GE.AND P1, PT, R10, RZ, PT ;  /* 0x000000ff0a00720c */ /* 0x000fe20003f26270 */
[----:B------:R-:W-:Y:S01]  /*3c50*/  IMAD.HI.U32 R6, R3, R152, RZ ;  /* 0x0000009803067227 */ /* 0x000fe200078e00ff */
[----:B------:R-:W-:-:S03]  /*3c60*/  LOP3.LUT R10, R4, 0x8a, RZ, 0xfc, !PT ;  /* 0x0000008a040a7812 */ /* 0x000fc600078efcff */
[--C-:B------:R-:W-:Y:S01]  /*3c70*/  @!P2 IMAD.IADD R146, R146, 0x1, -R2.reuse ;  /* 0x000000019292a824 */ /* 0x100fe200078e0a02 */
[----:B------:R-:W-:Y:S01]  /*3c80*/  ISETP.GE.AND P2, PT, R8, RZ, PT ;  /* 0x000000ff0800720c */ /* 0x000fe20003f46270 */
[C---:B------:R-:W-:Y:S01]  /*3c90*/  IMAD.HI.U32 R7, R3.reuse, R154, RZ ;  /* 0x0000009a03077227 */ /* 0x040fe200078e00ff */
[----:B------:R-:W-:Y:S02]  /*3ca0*/  IABS R156, R10 ;  /* 0x0000000a009c7213 */ /* 0x000fe40000000000 */
[----:B------:R-:W-:Y:S01]  /*3cb0*/  LOP3.LUT R8, R4, 0x88, RZ, 0xfc, !PT ;  /* 0x0000008804087812 */ /* 0x000fe200078efcff */
[----:B------:R-:W-:Y:S02]  /*3cc0*/  @!P6 IMAD.IADD R150, R150, 0x1, -R2 ;  /* 0x000000019696e824 */ /* 0x000fe400078e0a02 */
[----:B------:R-:W-:Y:S01]  /*3cd0*/  IMAD.MOV R9, RZ, RZ, -R6 ;  /* 0x000000ffff097224 */ /* 0x000fe200078e0a06 */
[----:B------:R-:W-:Y:S01]  /*3ce0*/  IABS R158, R8 ;  /* 0x00000008009e7213 */ /* 0x000fe20000000000 */
[----:B------:R-:W-:Y:S01]  /*3cf0*/  IMAD.MOV R7, RZ, RZ, -R7 ;  /* 0x000000ffff077224 */ /* 0x000fe200078e0a07 */
[----:B------:R-:W-:Y:S01]  /*3d00*/  ISETP.GT.U32.AND P6, PT, R2, R150, PT ;  /* 0x000000960200720c */ /* 0x000fe20003fc4070 */
[----:B------:R-:W-:-:S04]  /*3d10*/  IMAD.HI.U32 R6, R3, R156, RZ ;  /* 0x0000009c03067227 */ /* 0x000fc800078e00ff */
[----:B------:R-:W-:Y:S01]  /*3d20*/  @!P5 IMAD.IADD R148, R148, 0x1, -R2 ;  /* 0x000000019494d824 */ /* 0x000fe200078e0a02 */
[----:B------:R-:W-:Y:S01]  /*3d30*/  ISETP.GE.AND P5, PT, R11, RZ, PT ;  /* 0x000000ff0b00720c */ /* 0x000fe20003fa6270 */
[----:B------:R-:W-:Y:S01]  /*3d40*/  IMAD R154, R2, R7, R154 ;  /* 0x00000007029a7224 */ /* 0x000fe200078e029a */
[----:B------:R-:W-:Y:S01]  /*3d50*/  LOP3.LUT R11, R4, 0x86, RZ, 0xfc, !PT ;  /* 0x00000086040b7812 */ /* 0x000fe200078efcff */
[----:B------:R-:W-:Y:S02]  /*3d60*/  IMAD.MOV R7, RZ, RZ, -R6 ;  /* 0x000000ffff077224 */ /* 0x000fe400078e0a06 */
[----:B------:R-:W-:Y:S01]  /*3d70*/  IMAD.HI.U32 R6, R3, R158, RZ ;  /* 0x0000009e03067227 */ /* 0x000fe200078e00ff */
[----:B------:R-:W-:-:S03]  /*3d80*/  IABS R160, R11 ;  /* 0x0000000b00a07213 */ /* 0x000fc60000000000 */
[----:B------:R-:W-:Y:S01]  /*3d90*/  @!P3 IMAD.MOV R144, RZ, RZ, -R144 ;  /* 0x000000ffff90b224 */ /* 0x000fe200078e0a90 */
[C---:B------:R-:W-:Y:S01]  /*3da0*/  ISETP.GT.U32.AND P3, PT, R2.reuse, R148, PT ;  /* 0x000000940200720c */ /* 0x040fe20003f64070 */
[----:B------:R-:W-:Y:S02]  /*3db0*/  IMAD R156, R2, R7, R156 ;  /* 0x00000007029c7224 */ /* 0x000fe400078e029c */
[----:B------:R-:W-:Y:S02]  /*3dc0*/  IMAD.MOV R7, RZ, RZ, -R6 ;  /* 0x000000ffff077224 */ /* 0x000fe400078e0a06 */
[----:B------:R-:W-:Y:S01]  /*3dd0*/  @!P6 IMAD.IADD R150, R150, 0x1, -R2 ;  /* 0x000000019696e824 */ /* 0x000fe200078e0a02 */
[C---:B------:R-:W-:Y:S01]  /*3de0*/  ISETP.GT.U32.AND P6, PT, R2.reuse, R156, PT ;  /* 0x0000009c0200720c */ /* 0x040fe20003fc4070 */
[C---:B------:R-:W-:Y:S02]  /*3df0*/  IMAD R158, R2.reuse, R7, R158 ;  /* 0x00000007029e7224 */ /* 0x040fe400078e029e */
[----:B------:R-:W-:-:S02]  /*3e00*/  IMAD R152, R2, R9, R152 ;  /* 0x0000000902987224 */ /* 0x000fc400078e0298 */
[----:B------:R-:W-:Y:S01]  /*3e10*/  @!P2 IMAD.MOV R150, RZ, RZ, -R150 ;  /* 0x000000ffff96a224 */ /* 0x000fe200078e0a96 */
[C---:B------:R-:W-:Y:S01]  /*3e20*/  ISETP.GT.U32.AND P2, PT, R2.reuse, R158, PT ;  /* 0x0000009e0200720c */ /* 0x040fe20003f44070 */
[----:B------:R-:W-:Y:S01]  /*3e30*/  @!P4 IMAD.MOV R146, RZ, RZ, -R146 ;  /* 0x000000ffff92c224 */ /* 0x000fe200078e0a92 */
[----:B------:R-:W-:Y:S01]  /*3e40*/  ISETP.GT.U32.AND P4, PT, R2, R152, PT ;  /* 0x000000980200720c */ /* 0x000fe20003f84070 */
[----:B------:R-:W-:Y:S01]  /*3e50*/  @!P3 IMAD.IADD R148, R148, 0x1, -R2 ;  /* 0x000000019494b824 */ /* 0x000fe200078e0a02 */
[----:B------:R-:W-:Y:S01]  /*3e60*/  ISETP.GT.U32.AND P3, PT, R2, R154, PT ;  /* 0x0000009a0200720c */ /* 0x000fe20003f64070 */
[----:B------:R-:W-:-:S04]  /*3e70*/  IMAD.HI.U32 R6, R3, R160, RZ ;  /* 0x000000a003067227 */ /* 0x000fc800078e00ff */
[----:B------:R-:W-:Y:S02]  /*3e80*/  IMAD.MOV R7, RZ, RZ, -R6 ;  /* 0x000000ffff077224 */ /* 0x000fe400078e0a06 */
[----:B------:R-:W-:Y:S02]  /*3e90*/  @!P1 IMAD.MOV R148, RZ, RZ, -R148 ;  /* 0x000000ffff949224 */ /* 0x000fe400078e0a94 */
[--C-:B------:R-:W-:Y:S02]  /*3ea0*/  @!P2 IMAD.IADD R158, R158, 0x1, -R2.reuse ;  /* 0x000000019e9ea824 */ /* 0x100fe400078e0a02 */
[--C-:B------:R-:W-:Y:S01]  /*3eb0*/  @!P4 IMAD.IADD R152, R152, 0x1, -R2.reuse ;  /* 0x000000019898c824 */ /* 0x100fe200078e0a02 */
[----:B------:R-:W-:Y:S01]  /*3ec0*/  ISETP.GE.AND P4, PT, R10, RZ, PT ;  /* 0x000000ff0a00720c */ /* 0x000fe20003f86270 */
[----:B------:R-:W-:Y:S01]  /*3ed0*/  @!P3 IMAD.IADD R154, R154, 0x1, -R2 ;  /* 0x000000019a9ab824 */ /* 0x000fe200078e0a02 */
[C---:B------:R-:W-:Y:S01]  /*3ee0*/  ISETP.GT.U32.AND P2, PT, R2.reuse, R158, PT ;  /* 0x0000009e0200720c */ /* 0x040fe20003f44070 */
[C---:B------:R-:W-:Y:S01]  /*3ef0*/  IMAD R160, R2.reuse, R7, R160 ;  /* 0x0000000702a07224 */ /* 0x040fe200078e02a0 */
[C---:B------:R-:W-:Y:S01]  /*3f00*/  ISETP.GT.U32.AND P3, PT, R2.reuse, R152, PT ;  /* 0x000000980200720c */ /* 0x040fe20003f64070 */
[----:B------:R-:W-:Y:S01]  /*3f10*/  IMAD.HI.U32 R7, R3, R164, RZ ;  /* 0x000000a403077227 */ /* 0x000fe200078e00ff */
[----:B------:R-:W-:-:S02]  /*3f20*/  ISETP.GT.U32.AND P1, PT, R2, R154, PT ;  /* 0x0000009a0200720c */ /* 0x000fc40003f24070 */
[----:B------:R-:W-:Y:S01]  /*3f30*/  LOP3.LUT R10, R4, 0x7c, RZ, 0xfc, !PT ;  /* 0x0000007c040a7812 */ /* 0x000fe200078efcff */
[----:B------:R-:W-:Y:S02]  /*3f40*/  IMAD.MOV R7, RZ, RZ, -R7 ;  /* 0x000000ffff077224 */ /* 0x000fe400078e0a07 */
[----:B------:R-:W-:Y:S01]  /*3f50*/  IMAD.HI.U32 R6, R3, R162, RZ ;  /* 0x000000a203067227 */ /* 0x000fe200078e00ff */
[----:B------:R-:W-:-:S03]  /*3f60*/  IABS R170, R10 ;  /* 0x0000000a00aa7213 */ /* 0x000fc60000000000 */
[----:B------:R-:W-:Y:S02]  /*3f70*/  IMAD R164, R2, R7, R164 ;  /* 0x0000000702a47224 */ /* 0x000fe400078e02a4 */
[----:B------:R-:W-:Y:S02]  /*3f80*/  IMAD.MOV R9, RZ, RZ, -R6 ;  /* 0x000000ffff097224 */ /* 0x000fe400078e0a06 */
[--C-:B------:R-:W-:Y:S01]  /*3f90*/  @!P2 IMAD.IADD R158, R158, 0x1, -R2.reuse ;  /* 0x000000019e9ea824 */ /* 0x100fe200078e0a02 */
[----:B------:R-:W-:Y:S01]  /*3fa0*/  ISETP.GT.U32.AND P2, PT, R2, R164, PT ;  /* 0x000000a40200720c */ /* 0x000fe20003f44070 */
[--C-:B------:R-:W-:Y:S01]  /*3fb0*/  @!P3 IMAD.IADD R152, R152, 0x1, -R2.reuse ;  /* 0x000000019898b824 */ /* 0x100fe200078e0a02 */
[----:B------:R-:W-:Y:S01]  /*3fc0*/  ISETP.GE.AND P3, PT, R8, RZ, PT ;  /* 0x000000ff0800720c */ /* 0x000fe20003f66270 */
[----:B------:R-:W-:Y:S01]  /*3fd0*/  @!P1 IMAD.IADD R154, R154, 0x1, -R2 ;  /* 0x000000019a9a9824 */ /* 0x000fe200078e0a02 */
[C---:B------:R-:W-:Y:S01]  /*3fe0*/  ISETP.GT.U32.AND P1, PT, R2.reuse, R160, PT ;  /* 0x000000a00200720c */ /* 0x040fe20003f24070 */
[----:B------:R-:W-:Y:S01]  /*3ff0*/  IMAD R162, R2, R9, R162 ;  /* 0x0000000902a27224 */ /* 0x000fe200078e02a2 */
[----:B------:R-:W-:Y:S01]  /*4000*/  LOP3.LUT R8, R4, 0x80, RZ, 0xfc, !PT ;  /* 0x0000008004087812 */ /* 0x000fe200078efcff */
[----:B------:R-:W-:-:S02]  /*4010*/  VIADD R6, R5, 0x7e ;  /* 0x0000007e05067836 */ /* 0x000fc40000000000 */
[----:B------:R-:W-:Y:S01]  /*4020*/  @!P5 IMAD.MOV R154, RZ, RZ, -R154 ;  /* 0x000000ffff9ad224 */ /* 0x000fe200078e0a9a */
[----:B------:R-:W-:Y:S01]  /*4030*/  ISETP.GT.U32.AND P5, PT, R2, R162, PT ;  /* 0x000000a20200720c */ /* 0x000fe20003fa4070 */
[----:B------:R-:W-:Y:S01]  /*4040*/  @!P6 IMAD.IADD R156, R156, 0x1, -R2 ;  /* 0x000000019c9ce824 */ /* 0x000fe200078e0a02 */
[----:B------:R-:W-:Y:S01]  /*4050*/  IABS R166, R8 ;  /* 0x0000000800a67213 */ /* 0x000fe20000000000 */
[----:B------:R-:W-:Y:S01]  /*4060*/  @!P0 IMAD.MOV R152, RZ, RZ, -R152 ;  /* 0x000000ffff988224 */ /* 0x000fe200078e0a98 */
[----:B------:R-:W-:Y:S01]  /*4070*/  IABS R168, R6 ;  /* 0x0000000600a87213 */ /* 0x000fe20000000000 */
[--C-:B------:R-:W-:Y:S01]  /*4080*/  @!P2 IMAD.IADD R164, R164, 0x1, -R2.reuse ;  /* 0x00000001a4a4a824 */ /* 0x100fe200078e0a02 */
[----:B------:R-:W-:Y:S01]  /*4090*/  ISETP.GT.U32.AND P6, PT, R2, R156, PT ;  /* 0x0000009c0200720c */ /* 0x000fe20003fc4070 */
[----:B------:R-:W-:Y:S01]  /*40a0*/  @!P1 IMAD.IADD R160, R160, 0x1, -R2 ;  /* 0x00000001a0a09824 */ /* 0x000fe200078e0a02 */
[----:B------:R-:W-:Y:S01]  /*40b0*/  ISETP.GE.AND P0, PT, R6, RZ, PT ;  /* 0x000000ff0600720c */ /* 0x000fe20003f06270 */
[----:B------:R-:W-:Y:S01]  /*40c0*/  IMAD.HI.U32 R6, R3, R166, RZ ;  /* 0x000000a603067227 */ /* 0x000fe200078e00ff */
[----:B------:R-:W-:-:S02]  /*40d0*/  ISETP.GT.U32.AND P2, PT, R2, R164, PT ;  /* 0x000000a40200720c */ /* 0x000fc40003f44070 */
[----:B------:R-:W-:Y:S01]  /*40e0*/  ISETP.GT.U32.AND P1, PT, R2, R160, PT ;  /* 0x000000a00200720c */ /* 0x000fe20003f24070 */
[----:B------:R-:W-:-:S04]  /*40f0*/  IMAD.HI.U32 R7, R3, R168, RZ ;  /* 0x000000a803077227 */ /* 0x000fc800078e00ff */
[----:B------:R-:W-:Y:S02]  /*4100*/  IMAD.MOV R9, RZ, RZ, -R6 ;  /* 0x000000ffff097224 */ /* 0x000fe400078e0a06 */
[----:B------:R-:W-:Y:S02]  /*4110*/  IMAD.MOV R7, RZ, RZ, -R7 ;  /* 0x000000ffff077224 */ /* 0x000fe400078e0a07 */
[----:B------:R-:W-:-:S04]  /*4120*/  IMAD.HI.U32 R6, R3, R170, RZ ;  /* 0x000000aa03067227 */ /* 0x000fc800078e00ff */
[----:B------:R-:W-:Y:S02]  /*4130*/  @!P5 IMAD.IADD R162, R162, 0x1, -R2 ;  /* 0x00000001a2a2d824 */ /* 0x000fe400078e0a02 */
[C---:B------:R-:W-:Y:S02]  /*4140*/  IMAD R168, R2.reuse, R7, R168 ;  /* 0x0000000702a87224 */ /* 0x040fe400078e02a8 */
[----:B------:R-:W-:Y:S01]  /*4150*/  IMAD.MOV R7, RZ, RZ, -R6 ;  /* 0x000000ffff077224 */ /* 0x000fe200078e0a06 */
[----:B------:R-:W-:Y:S01]  /*4160*/  ISETP.GT.U32.AND P5, PT, R2, R162, PT ;  /* 0x000000a20200720c */ /* 0x000fe20003fa4070 */
[----:B------:R-:W-:Y:S01]  /*4170*/  @!P6 IMAD.IADD R156, R156, 0x1, -R2 ;  /* 0x000000019c9ce824 */ /* 0x000fe200078e0a02 */
[----:B------:R-:W-:Y:S01]  /*4180*/  ISETP.GE.AND P6, PT, R11, RZ, PT ;  /* 0x000000ff0b00720c */ /* 0x000fe20003fc6270 */
[----:B------:R-:W-:Y:S01]  /*4190*/  IMAD R170, R2, R7, R170 ;  /* 0x0000000702aa7224 */ /* 0x000fe200078e02aa */
[----:B------:R-:W-:Y:S01]  /*41a0*/  LOP3.LUT R11, R4, 0x74, RZ, 0xfc, !PT ;  /* 0x00000074040b7812 */ /* 0x000fe200078efcff */
[----:B------:R-:W-:Y:S01]  /*41b0*/  IMAD R166, R2, R9, R166 ;  /* 0x0000000902a67224 */ /* 0x000fe200078e02a6 */
[----:B------:R-:W-:Y:S01]  /*41c0*/  LOP3.LUT R9, R4, 0x7a, RZ, 0xfc, !PT ;  /* 0x0000007a04097812 */ /* 0x000fe200078efcff */
[----:B------:R-:W-:Y:S01]  /*41d0*/  @!P2 IMAD.IADD R164, R164, 0x1, -R2 ;  /* 0x00000001a4a4a824 */ /* 0x000fe200078e0a02 */
[C---:B------:R-:W-:Y:S01]  /*41e0*/  ISETP.GT.U32.AND P2, PT, R2.reuse, R170, PT ;  /* 0x000000aa0200720c */ /* 0x040fe20003f44070 */
[----:B------:R-:W-:Y:S01]  /*41f0*/  @!P3 IMAD.MOV R158, RZ, RZ, -R158 ;  /* 0x000000ffff9eb224 */ /* 0x000fe200078e0a9e */
[----:B------:R-:W-:Y:S01]  /*4200*/  ISETP.GT.U32.AND P3, PT, R2, R166, PT ;  /* 0x000000a60200720c */ /* 0x000fe20003f64070 */
[----:B------:R-:W-:Y:S01]  /*4210*/  @!P1 IMAD.IADD R160, R160, 0x1, -R2 ;  /* 0x00000001a0a09824 */ /* 0x000fe200078e0a02 */
[----:B------:R-:W-:Y:S01]  /*4220*/  IABS R172, R9 ;  /* 0x0000000900ac7213 */ /* 0x000fe20000000000 */
[----:B------:R-:W-:Y:S01]  /*4230*/  @!P4 IMAD.MOV R156, RZ, RZ, -R156 ;  /* 0x000000ffff9cc224 */ /* 0x000fe200078e0a9c */
[----:B------:R-:W-:Y:S01]  /*4240*/  ISETP.GE.AND P4, PT, R12, RZ, PT ;  /* 0x000000ff0c00720c */ /* 0x000fe20003f86270 */
[----:B------:R-:W-:Y:S01]  /*4250*/  @!P5 IMAD.IADD R162, R162, 0x1, -R2 ;  /* 0x00000001a2a2d824 */ /* 0x000fe200078e0a02 */
[----:B------:R-:W-:Y:S01]  /*4260*/  ISETP.GT.U32.AND P5, PT, R2, R168, PT ;  /* 0x000000a80200720c */ /* 0x000fe20003fa4070 */
[----:B------:R-:W-:Y:S01]  /*4270*/  @!P6 IMAD.MOV R160, RZ, RZ, -R160 ;  /* 0x000000ffffa0e224 */ /* 0x000fe200078e0aa0 */
[----:B------:R-:W-:Y:S01]  /*4280*/  ISETP.GE.AND P6, PT, R8, RZ, PT ;  /* 0x000000ff0800720c */ /* 0x000fe20003fc6270 */
[----:B------:R-:W-:Y:S01]  /*4290*/  IMAD.HI.U32 R6, R3, R172, RZ ;  /* 0x000000ac03067227 */ /* 0x000fe200078e00ff */
[----:B------:R-:W-:-:S02]  /*42a0*/  LOP3.LUT R8, R4, 0x78, RZ, 0xfc, !PT ;  /* 0x0000007804087812 */ /* 0x000fc400078efcff */
[----:B------:R-:W-:Y:S01]  /*42b0*/  IABS R178, R11 ;  /* 0x0000000b00b27213 */ /* 0x000fe20000000000 */
[--C-:B------:R-:W-:Y:S01]  /*42c0*/  @!P2 IMAD.IADD R170, R170, 0x1, -R2.reuse ;  /* 0x00000001aaaaa824 */ /* 0x100fe200078e0a02 */
[----:B------:R-:W-:Y:S01]  /*42d0*/  IABS R174, R8 ;  /* 0x0000000800ae7213 */ /* 0x000fe20000000000 */
[----:B------:R-:W-:Y:S01]  /*42e0*/  @!P3 IMAD.IADD R166, R166, 0x1, -R2 ;  /* 0x00000001a6a6b824 */ /* 0x000fe200078e0a02 */
[----:B------:R-:W-:Y:S01]  /*42f0*/  ISETP.GE.AND P3, PT, R10, RZ, PT ;  /* 0x000000ff0a00720c */ /* 0x000fe20003f66270 */
[----:B------:R-:W-:Y:S01]  /*4300*/  IMAD.MOV R7, RZ, RZ, -R6 ;  /* 0x000000ffff077224 */ /* 0x000fe200078e0a06 */
[----:B------:R-:W-:Y:S01]  /*4310*/  ISETP.GT.U32.AND P2, PT, R2, R170, PT ;  /* 0x000000aa0200720c */ /* 0x000fe20003f44070 */
[----:B------:R-:W-:Y:S01]  /*4320*/  IMAD.HI.U32 R6, R3, R174, RZ ;  /* 0x000000ae03067227 */ /* 0x000fe200078e00ff */
[----:B------:R-:W-:Y:S02]  /*4330*/  LOP3.LUT R10, R4, 0x76, RZ, 0xfc, !PT ;  /* 0x00000076040a7812 */ /* 0x000fe400078efcff */
[----:B------:R-:W-:Y:S01]  /*4340*/  ISETP.GE.AND P1, PT, R14, RZ, PT ;  /* 0x000000ff0e00720c */ /* 0x000fe20003f26270 */
[----:B------:R-:W-:Y:S01]  /*4350*/  @!P4 IMAD.MOV R162, RZ, RZ, -R162 ;  /* 0x000000ffffa2c224 */ /* 0x000fe200078e0aa2 */
[----:B------:R-:W-:Y:S01]  /*4360*/  ISETP.GT.U32.AND P4, PT, R2, R166, PT ;  /* 0x000000a60200720c */ /* 0x000fe20003f84070 */
[----:B------:R-:W-:Y:S01]  /*4370*/  @!P5 IMAD.IADD R168, R168, 0x1, -R2 ;  /* 0x00000001a8a8d824 */ /* 0x000fe200078e0a02 */
[----:B------:R-:W-:Y:S01]  /*4380*/  IABS R176, R10 ;  /* 0x0000000a00b07213 */ /* 0x000fe20000000000 */
[----:B------:R-:W-:Y:S01]  /*4390*/  IMAD R172, R2, R7, R172 ;  /* 0x0000000702ac7224 */ /* 0x000fe200078e02ac */
[----:B------:R-:W-:Y:S01]  /*43a0*/  LOP3.LUT R12, R4, 0x72, RZ, 0xfc, !PT ;  /* 0x00000072040c7812 */ /* 0x000fe200078efcff */
[----:B------:R-:W-:Y:S01]  /*43b0*/  IMAD.MOV R7, RZ, RZ, -R6 ;  /* 0x000000ffff077224 */ /* 0x000fe200078e0a06 */
[----:B------:R-:W-:Y:S01]  /*43c0*/  ISETP.GT.U32.AND P5, PT, R2, R168, PT ;  /* 0x000000a80200720c */ /* 0x000fe20003fa4070 */
[----:B------:R-:W-:Y:S01]  /*43d0*/  @!P2 IMAD.IADD R170, R170, 0x1, -R2 ;  /* 0x00000001aaaaa824 */ /* 0x000fe200078e0a02 */
[----:B------:R-:W-:Y:S01]  /*43e0*/  IABS R180, R12 ;  /* 0x0000000c00b47213 */ /* 0x000fe20000000000 */
[----:B------:R-:W-:-:S02]  /*43f0*/  IMAD R174, R2, R7, R174 ;  /* 0x0000000702ae7224 */ /* 0x000fc400078e02ae */
[----:B------:R-:W-:-:S03]  /*4400*/  IMAD.HI.U32 R6, R3, R176, RZ ;  /* 0x000000b003067227 */ /* 0x000fc600078e00ff */
[----:B------:R-:W-:Y:S01]  /*4410*/  ISETP.GT.U32.AND P2, PT, R2, R174, PT ;  /* 0x000000ae0200720c */ /* 0x000fe20003f44070 */
[----:B------:R-:W-:Y:S01]  /*4420*/  @!P4 IMAD.IADD R166, R166, 0x1, -R2 ;  /* 0x00000001a6a6c824 */ /* 0x000fe200078e0a02 */
[----:B------:R-:W-:Y:S01]  /*4430*/  ISETP.GT.U32.AND P4, PT, R2, R172, PT ;  /* 0x000000ac0200720c */ /* 0x000fe20003f84070 */
[----:B------:R-:W-:-:S04]  /*4440*/  IMAD.HI.U32 R7, R3, R178, RZ ;  /* 0x000000b203077227 */ /* 0x000fc800078e00ff */
[----:B------:R-:W-:Y:S01]  /*4450*/  @!P5 IMAD.IADD R168, R168, 0x1, -R2 ;  /* 0x00000001a8a8d824 */ /* 0x000fe200078e0a02 */
[----:B------:R-:W-:Y:S01]  /*4460*/  ISETP.GE.AND P5, PT, R9, RZ, PT ;  /* 0x000000ff0900720c */ /* 0x000fe20003fa6270 */
[----:B------:R-:W-:Y:S02]  /*4470*/  IMAD.MOV R9, RZ, RZ, -R6 ;  /* 0x000000ffff097224 */ /* 0x000fe400078e0a06 */
[----:B------:R-:W-:Y:S02]  /*4480*/  IMAD.MOV R7, RZ, RZ, -R7 ;  /* 0x000000ffff077224 */ /* 0x000fe400078e0a07 */
[----:B------:R-:W-:Y:S02]  /*4490*/  IMAD R176, R2, R9, R176 ;  /* 0x0000000902b07224 */ /* 0x000fe400078e02b0 */
[--C-:B------:R-:W-:Y:S02]  /*44a0*/  @!P2 IMAD.IADD R174, R174, 0x1, -R2.reuse ;  /* 0x00000001aeaea824 */ /* 0x100fe400078e0a02 */
[----:B------:R-:W-:Y:S01]  /*44b0*/  @!P4 IMAD.IADD R172, R172, 0x1, -R2 ;  /* 0x00000001acacc824 */ /* 0x000fe200078e0a02 */
[C---:B------:R-:W-:Y:S01]  /*44c0*/  ISETP.GT.U32.AND P2, PT, R2.reuse, R176, PT ;  /* 0x000000b00200720c */ /* 0x040fe20003f44070 */
[----:B------:R-:W-:Y:S01]  /*44d0*/  IMAD R178, R2, R7, R178 ;  /* 0x0000000702b27224 */ /* 0x000fe200078e02b2 */
[----:B------:R-:W-:Y:S01]  /*44e0*/  ISETP.GE.AND P4, PT, R8, RZ, PT ;  /* 0x000000ff0800720c */ /* 0x000fe20003f86270 */
[----:B------:R-:W-:Y:S01]  /*44f0*/  @!P6 IMAD.MOV R166, RZ, RZ, -R166 ;  /* 0x000000ffffa6e224 */ /* 0x000fe200078e0aa6 */
[----:B------:R-:W-:Y:S01]  /*4500*/  ISETP.GT.U32.AND P6, PT, R2, R174, PT ;  /* 0x000000ae0200720c */ /* 0x000fe20003fc4070 */
[----:B------:R-:W-:Y:S01]  /*4510*/  IMAD.HI.U32 R6, R3, R180, RZ ;  /* 0x000000b403067227 */ /* 0x000fe200078e00ff */
[----:B------:R-:W-:-:S03]  /*4520*/  LOP3.LUT R8, R4, 0x70, RZ, 0xfc, !PT ;  /* 0x0000007004087812 */ /* 0x000fc600078efcff */
[----:B------:R-:W-:Y:S01]  /*4530*/  @!P1 IMAD.MOV R164, RZ, RZ, -R164 ;  /* 0x000000ffffa49224 */ /* 0x000fe200078e0aa4 */
[C---:B------:R-:W-:Y:S01]  /*4540*/  ISETP.GT.U32.AND P1, PT, R2.reuse, R172, PT ;  /* 0x000000ac0200720c */ /* 0x040fe20003f24070 */
[----:B------:R-:W-:Y:S01]  /*4550*/  @!P0 IMAD.MOV R168, RZ, RZ, -R168 ;  /* 0x000000ffffa88224 */ /* 0x000fe200078e0aa8 */
[C---:B------:R-:W-:Y:S01]  /*4560*/  ISETP.GT.U32.AND P0, PT, R2.reuse, R178, PT ;  /* 0x000000b20200720c */ /* 0x040fe20003f04070 */
[----:B------:R-:W-:Y:S01]  /*4570*/  IMAD.MOV R9, RZ, RZ, -R6 ;  /* 0x000000ffff097224 */ /* 0x000fe200078e0a06 */
[----:B------:R-:W-:Y:S01]  /*4580*/  IABS R184, R8 ;  /* 0x0000000800b87213 */ /* 0x000fe20000000000 */
[----:B------:R-:W-:Y:S02]  /*4590*/  VIADD R7, R5, 0x6e ;  /* 0x0000006e05077836 */ /* 0x000fe40000000000 */
[----:B------:R-:W-:Y:S01]  /*45a0*/  IMAD R180, R2, R9, R180 ;  /* 0x0000000902b47224 */ /* 0x000fe200078e02b4 */
[----:B------:R-:W-:Y:S01]  /*45b0*/  LOP3.LUT R9, R4, 0x6c, RZ, 0xfc, !PT ;  /* 0x0000006c04097812 */ /* 0x000fe200078efcff */
[--C-:B------:R-:W-:Y:S01]  /*45c0*/  @!P6 IMAD.IADD R174, R174, 0x1, -R2.reuse ;  /* 0x00000001aeaee824 */ /* 0x100fe200078e0a02 */
[----:B------:R-:W-:Y:S01]  /*45d0*/  IABS R182, R7 ;  /* 0x0000000700b67213 */ /* 0x000fe20000000000 */
[--C-:B------:R-:W-:Y:S01]  /*45e0*/  @!P2 IMAD.IADD R176, R176, 0x1, -R2.reuse ;  /* 0x00000001b0b0a824 */ /* 0x100fe200078e0a02 */
[----:B------:R-:W-:Y:S01]  /*45f0*/  ISETP.GT.U32.AND P6, PT, R2, R180, PT ;  /* 0x000000b40200720c */ /* 0x000fe20003fc4070 */
[--C-:B------:R-:W-:Y:S01]  /*4600*/  @!P1 IMAD.IADD R172, R172, 0x1, -R2.reuse ;  /* 0x00000001acac9824 */ /* 0x100fe200078e0a02 */
[----:B------:R-:W-:Y:S01]  /*4610*/  ISETP.GE.AND P1, PT, R7, RZ, PT ;  /* 0x000000ff0700720c */ /* 0x000fe20003f26270 */
[----:B------:R-:W-:Y:S01]  /*4620*/  @!P0 IMAD.IADD R178, R178, 0x1, -R2 ;  /* 0x00000001b2b28824 */ /* 0x000fe200078e0a02 */
        /* <DEDUP_REMOVED lines=10> */
[----:B------:R-:W-:Y:S02]  /*46d0*/  IMAD R184, R2, R7, R184 ;  /* 0x0000000702b87224 */ /* 0x000fe400078e02b8 */
[----:B------:R-:W-:Y:S02]  /*46e0*/  IMAD.MOV R7, RZ, RZ, -R6 ;  /* 0x000000ffff077224 */ /* 0x000fe400078e0a06 */
[----:B------:R-:W-:Y:S02]  /*46f0*/  @!P6 IMAD.IADD R180, R180, 0x1, -R2 ;  /* 0x00000001b4b4e824 */ /* 0x000fe400078e0a02 */
[----:B------:R-:W-:Y:S01]  /*4700*/  @!P3 IMAD.MOV R170, RZ, RZ, -R170 ;  /* 0x000000ffffaab224 */ /* 0x000fe200078e0aaa */
[----:B------:R-:W-:Y:S01]  /*4710*/  ISETP.GE.AND P3, PT, R10, RZ, PT ;  /* 0x000000ff0a00720c */ /* 0x000fe20003f66270 */
[C---:B------:R-:W-:Y:S01]  /*4720*/  IMAD R182, R2.reuse, R7, R182 ;  /* 0x0000000702b67224 */ /* 0x040fe200078e02b6 */
[----:B------:R-:W-:Y:S01]  /*4730*/  ISETP.GT.U32.AND P6, PT, R2, R180, PT ;  /* 0x000000b40200720c */ /* 0x000fe20003fc4070 */
[--C-:B------:R-:W-:Y:S01]  /*4740*/  @!P2 IMAD.IADD R176, R176, 0x1, -R2.reuse ;  /* 0x00000001b0b0a824 */ /* 0x100fe200078e0a02 */
[----:B------:R-:W-:Y:S01]  /*4750*/  ISETP.GT.U32.AND P2, PT, R2, R184, PT ;  /* 0x000000b80200720c */ /* 0x000fe20003f44070 */
[----:B------:R-:W-:Y:S01]  /*4760*/  @!P5 IMAD.IADD R178, R178, 0x1, -R2 ;  /* 0x00000001b2b2d824 */ /* 0x000fe200078e0a02 */
[----:B------:R-:W-:Y:S01]  /*4770*/  ISETP.GT.U32.AND P5, PT, R2, R182, PT ;  /* 0x000000b60200720c */ /* 0x000fe20003fa4070 */
[----:B------:R-:W-:Y:S01]  /*4780*/  @!P4 IMAD.MOV R174, RZ, RZ, -R174 ;  /* 0x000000ffffaec224 */ /* 0x000fe200078e0aae */
[----:B------:R-:W-:Y:S01]  /*4790*/  ISETP.GE.AND P4, PT, R12, RZ, PT ;  /* 0x000000ff0c00720c */ /* 0x000fe20003f86270 */
[----:B------:R-:W-:Y:S01]  /*47a0*/  IMAD.HI.U32 R6, R3, R186, RZ ;  /* 0x000000ba03067227 */ /* 0x000fe200078e00ff */
[----:B------:R-:W-:-:S02]  /*47b0*/  LOP3.LUT R10, R4, 0x64, RZ, 0xfc, !PT ;  /* 0x00000064040a7812 */ /* 0x000fc400078efcff */
[----:B------:R-:W-:Y:S01]  /*47c0*/  LOP3.LUT R12, R4, 0x46, RZ, 0xfc, !PT ;  /* 0x00000046040c7812 */ /* 0x000fe200078efcff */
[----:B------:R-:W-:Y:S01]  /*47d0*/  IMAD.MOV R7, RZ, RZ, -R6 ;  /* 0x000000ffff077224 */ /* 0x000fe200078e0a06 */
[----:B------:R-:W-:Y:S01]  /*47e0*/  IABS R194, R10 ;  /* 0x0000000a00c27213 */ /* 0x000fe20000000000 */
[----:B------:R-:W-:Y:S01]  /*47f0*/  @!P3 IMAD.MOV R176, RZ, RZ, -R176 ;  /* 0x000000ffffb0b224 */ /* 0x000fe200078e0ab0 */
[----:B------:R-:W-:Y:S01]  /*4800*/  ISETP.GE.AND P3, PT, R8, RZ, PT ;  /* 0x000000ff0800720c */ /* 0x000fe20003f66270 */
[--C-:B------:R-:W-:Y:S01]  /*4810*/  @!P6 IMAD.IADD R180, R180, 0x1, -R2.reuse ;  /* 0x00000001b4b4e824 */ /* 0x100fe200078e0a02 */
[----:B------:R-:W-:Y:S01]  /*4820*/  LOP3.LUT R8, R4, 0x6a, RZ, 0xfc, !PT ;  /* 0x0000006a04087812 */ /* 0x000fe200078efcff */
[----:B------:R-:W-:Y:S01]  /*4830*/  @!P2 IMAD.IADD R184, R184, 0x1, -R2 ;  /* 0x00000001b8b8a824 */ /* 0x000fe200078e0a02 */
[----:B------:R-:W-:Y:S01]  /*4840*/  ISETP.GE.AND P6, PT, R9, RZ, PT ;  /* 0x000000ff0900720c */ /* 0x000fe20003fc6270 */
        /* <DEDUP_REMOVED lines=8> */
[----:B------:R-:W-:Y:S01]  /*48d0*/  LOP3.LUT R7, R4, 0x68, RZ, 0xfc, !PT ;  /* 0x0000006804077812 */ /* 0x000fe200078efcff */
[----:B------:R-:W-:Y:S01]  /*48e0*/  IMAD.MOV R9, RZ, RZ, -R6 ;  /* 0x000000ffff097224 */ /* 0x000fe200078e0a06 */
[----:B------:R-:W-:Y:S01]  /*48f0*/  IABS R224, R12 ;  /* 0x0000000c00e07213 */ /* 0x000fe20000000000 */
[----:B------:R-:W-:Y:S01]  /*4900*/  @!P0 IMAD.MOV R178, RZ, RZ, -R178 ;  /* 0x000000ffffb28224 */ /* 0x000fe200078e0ab2 */
[----:B------:R-:W-:Y:S01]  /*4910*/  ISETP.GE.AND P0, PT, R8, RZ, PT ;  /* 0x000000ff0800720c */ /* 0x000fe20003f06270 */
[----:B------:R-:W-:Y:S01]  /*4920*/  IMAD R188, R2, R9, R188 ;  /* 0x0000000902bc7224 */ /* 0x000fe200078e02bc */
[----:B------:R-:W-:Y:S01]  /*4930*/  LOP3.LUT R8, R4, 0x66, RZ, 0xfc, !PT ;  /* 0x0000006604087812 */ /* 0x000fe200078efcff */
[--C-:B------:R-:W-:Y:S01]  /*4940*/  @!P2 IMAD.IADD R184, R184, 0x1, -R2.reuse ;  /* 0x00000001b8b8a824 */ /* 0x100fe200078e0a02 */
[----:B------:R-:W-:Y:S01]  /*4950*/  IABS R190, R7 ;  /* 0x0000000700be7213 */ /* 0x000fe20000000000 */
[--C-:B------:R-:W-:Y:S01]  /*4960*/  @!P4 IMAD.IADD R186, R186, 0x1, -R2.reuse ;  /* 0x00000001babac824 */ /* 0x100fe200078e0a02 */
[----:B------:R-:W-:Y:S01]  /*4970*/  IABS R192, R8 ;  /* 0x0000000800c07213 */ /* 0x000fe20000000000 */
[----:B------:R-:W-:Y:S01]  /*4980*/  @!P5 IMAD.IADD R182, R182, 0x1, -R2 ;  /* 0x00000001b6b6d824 */ /* 0x000fe200078e0a02 */
[C---:B------:R-:W-:Y:S01]  /*4990*/  ISETP.GT.U32.AND P5, PT, R2.reuse, R188, PT ;  /* 0x000000bc0200720c */ /* 0x040fe20003fa4070 */
[----:B------:R-:W-:Y:S01]  /*49a0*/  @!P3 IMAD.MOV R184, RZ, RZ, -R184 ;  /* 0x000000ffffb8b224 */ /* 0x000fe200078e0ab8 */
[----:B------:R-:W-:Y:S01]  /*49b0*/  ISETP.GT.U32.AND P3, PT, R2, R186, PT ;  /* 0x000000ba0200720c */ /* 0x000fe20003f64070 */
[----:B------:R-:W-:Y:S01]  /*49c0*/  IMAD.HI.U32 R6, R3, R190, RZ ;  /* 0x000000be03067227 */ /* 0x000fe200078e00ff */
[----:B------:R-:W-:-:S02]  /*49d0*/  ISETP.GE.AND P2, PT, R7, RZ, PT ;  /* 0x000000ff0700720c */ /* 0x000fc40003f46270 */
[----:B------:R-:W-:Y:S01]  /*49e0*/  ISETP.GE.AND P4, PT, R8, RZ, PT ;  /* 0x000000ff0800720c */ /* 0x000fe20003f86270 */
[----:B------:R-:W-:-:S04]  /*49f0*/  IMAD.HI.U32 R7, R3, R192, RZ ;  /* 0x000000c003077227 */ /* 0x000fc800078e00ff */
[----:B------:R-:W-:Y:S02]  /*4a00*/  IMAD.MOV R9, RZ, RZ, -R6 ;  /* 0x000000ffff097224 */ /* 0x000fe400078e0a06 */
[----:B------:R-:W-:Y:S02]  /*4a10*/  IMAD.MOV R7, RZ, RZ, -R7 ;  /* 0x000000ffff077224 */ /* 0x000fe400078e0a07 */
[----:B------:R-:W-:Y:S02]  /*4a20*/  IMAD R190, R2, R9, R190 ;  /* 0x0000000902be7224 */ /* 0x000fe400078e02be */
[--C-:B------:R-:W-:Y:S02]  /*4a30*/  @!P5 IMAD.IADD R188, R188, 0x1, -R2.reuse ;  /* 0x00000001bcbcd824 */ /* 0x100fe400078e0a02 */
[----:B------:R-:W-:Y:S01]  /*4a40*/  @!P3 IMAD.IADD R186, R186, 0x1, -R2 ;  /* 0x00000001babab824 */ /* 0x000fe200078e0a02 */
[C---:B------:R-:W-:Y:S01]  /*4a50*/  ISETP.GT.U32.AND P3, PT, R2.reuse, R190, PT ;  /* 0x000000be0200720c */ /* 0x040fe20003f64070 */
[C---:B------:R-:W-:Y:S01]  /*4a60*/  IMAD R192, R2.reuse, R7, R192 ;  /* 0x0000000702c07224 */ /* 0x040fe200078e02c0 */
[----:B------:R-:W-:Y:S01]  /*4a70*/  ISETP.GT.U32.AND P5, PT, R2, R188, PT ;  /* 0x000000bc0200720c */ /* 0x000fe20003fa4070 */
[----:B------:R-:W-:-:S02]  /*4a80*/  @!P6 IMAD.MOV R186, RZ, RZ, -R186 ;  /* 0x000000ffffbae224 */ /* 0x000fc400078e0aba */
[----:B------:R-:W-:Y:S01]  /*4a90*/  IMAD.HI.U32 R8, R3, R194, RZ ;  /* 0x000000c203087227 */ /* 0x000fe200078e00ff */
[----:B------:R-:W-:-:S03]  /*4aa0*/  ISETP.GT.U32.AND P6, PT, R2, R192, PT ;  /* 0x000000c00200720c */ /* 0x000fc60003fc4070 */
[----:B------:R-:W-:Y:S01]  /*4ab0*/  IMAD.MOV R9, RZ, RZ, -R8 ;  /* 0x000000ffff097224 */ /* 0x000fe200078e0a08 */
[----:B------:R-:W-:Y:S01]  /*4ac0*/  LOP3.LUT R8, R4, 0x62, RZ, 0xfc, !PT ;  /* 0x0000006204087812 */ /* 0x000fe200078efcff */
[----:B------:R-:W-:Y:S01]  /*4ad0*/  @!P1 IMAD.MOV R182, RZ, RZ, -R182 ;  /* 0x000000ffffb69224 */ /* 0x000fe200078e0ab6 */
[----:B------:R-:W-:Y:S01]  /*4ae0*/  ISETP.GE.AND P1, PT, R10, RZ, PT ;  /* 0x000000ff0a00720c */ /* 0x000fe20003f26270 */
[----:B------:R-:W-:Y:S01]  /*4af0*/  IMAD R194, R2, R9, R194 ;  /* 0x0000000902c27224 */ /* 0x000fe200078e02c2 */
[----:B------:R-:W-:Y:S01]  /*4b00*/  IABS R196, R8 ;  /* 0x0000000800c47213 */ /* 0x000fe20000000000 */
[----:B------:R-:W-:Y:S01]  /*4b10*/  VIADD R6, R5, 0x5e ;  /* 0x0000005e05067836 */ /* 0x000fe20000000000 */
[----:B------:R-:W-:Y:S01]  /*4b20*/  LOP3.LUT R10, R4, 0x60, RZ, 0xfc, !PT ;  /* 0x00000060040a7812 */ /* 0x000fe200078efcff */
[--C-:B------:R-:W-:Y:S01]  /*4b30*/  @!P3 IMAD.IADD R190, R190, 0x1, -R2.reuse ;  /* 0x00000001bebeb824 */ /* 0x100fe200078e0a02 */
[----:B------:R-:W-:Y:S01]  /*4b40*/  ISETP.GT.U32.AND P3, PT, R2, R194, PT ;  /* 0x000000c20200720c */ /* 0x000fe20003f64070 */
[--C-:B------:R-:W-:Y:S01]  /*4b50*/  @!P5 IMAD.IADD R188, R188, 0x1, -R2.reuse ;  /* 0x00000001bcbcd824 */ /* 0x100fe200078e0a02 */
[----:B------:R-:W-:Y:S01]  /*4b60*/  ISETP.GE.AND P5, PT, R6, RZ, PT ;  /* 0x000000ff0600720c */ /* 0x000fe20003fa6270 */
[----:B------:R-:W-:Y:S01]  /*4b70*/  @!P6 IMAD.IADD R192, R192, 0x1, -R2 ;  /* 0x00000001c0c0e824 */ /* 0x000fe200078e0a02 */
[----:B------:R-:W-:Y:S01]  /*4b80*/  IABS R200, R6 ;  /* 0x0000000600c87213 */ /* 0x000fe20000000000 */
[----:B------:R-:W-:Y:S01]  /*4b90*/  IMAD.HI.U32 R6, R3, R196, RZ ;  /* 0x000000c403067227 */ /* 0x000fe200078e00ff */
[----:B------:R-:W-:-:S02]  /*4ba0*/  IABS R198, R10 ;  /* 0x0000000a00c67213 */ /* 0x000fc40000000000 */
[----:B------:R-:W-:Y:S01]  /*4bb0*/  ISETP.GT.U32.AND P6, PT, R2, R190, PT ;  /* 0x000000be0200720c */ /* 0x000fe20003fc4070 */
[----:B------:R-:W-:Y:S02]  /*4bc0*/  IMAD.MOV R7, RZ, RZ, -R6 ;  /* 0x000000ffff077224 */ /* 0x000fe400078e0a06 */
[----:B------:R-:W-:-:S04]  /*4bd0*/  IMAD.HI.U32 R6, R3, R198, RZ ;  /* 0x000000c603067227 */ /* 0x000fc800078e00ff */
[----:B------:R-:W-:Y:S02]  /*4be0*/  IMAD.MOV R9, RZ, RZ, -R6 ;  /* 0x000000ffff097224 */ /* 0x000fe400078e0a06 */
[----:B------:R-:W-:Y:S01]  /*4bf0*/  @!P3 IMAD.IADD R194, R194, 0x1, -R2 ;  /* 0x00000001c2c2b824 */ /* 0x000fe200078e0a02 */
[C---:B------:R-:W-:Y:S01]  /*4c00*/  ISETP.GT.U32.AND P3, PT, R2.reuse, R192, PT ;  /* 0x000000c00200720c */ /* 0x040fe20003f64070 */
[----:B------:R-:W-:Y:S02]  /*4c10*/  IMAD R196, R2, R7, R196 ;  /* 0x0000000702c47224 */ /* 0x000fe400078e02c4 */
[----:B------:R-:W-:Y:S02]  /*4c20*/  @!P6 IMAD.IADD R190, R190, 0x1, -R2 ;  /* 0x00000001bebee824 */ /* 0x000fe400078e0a02 */
[C---:B------:R-:W-:Y:S01]  /*4c30*/  IMAD R198, R2.reuse, R9, R198 ;  /* 0x0000000902c67224 */ /* 0x040fe200078e02c6 */
[C---:B------:R-:W-:Y:S01]  /*4c40*/  ISETP.GT.U32.AND P6, PT, R2.reuse, R196, PT ;  /* 0x000000c40200720c */ /* 0x040fe20003fc4070 */
[----:B------:R-:W-:Y:S01]  /*4c50*/  @!P0 IMAD.MOV R188, RZ, RZ, -R188 ;  /* 0x000000ffffbc8224 */ /* 0x000fe200078e0abc */
[C---:B------:R-:W-:Y:S01]  /*4c60*/  ISETP.GT.U32.AND P0, PT, R2.reuse, R194, PT ;  /* 0x000000c20200720c */ /* 0x040fe20003f04070 */
[----:B------:R-:W-:Y:S01]  /*4c70*/  @!P2 IMAD.MOV R190, RZ, RZ, -R190 ;  /* 0x000000ffffbea224 */ /* 0x000fe200078e0abe */
[----:B------:R-:W-:Y:S01]  /*4c80*/  ISETP.GT.U32.AND P2, PT, R2, R198, PT ;  /* 0x000000c60200720c */ /* 0x000fe20003f44070 */
[----:B------:R-:W-:Y:S01]  /*4c90*/  IMAD.HI.U32 R7, R3, R200, RZ ;  /* 0x000000c803077227 */ /* 0x000fe200078e00ff */
[----:B------:R-:W-:-:S03]  /*4ca0*/  LOP3.LUT R9, R4, 0x5a, RZ, 0xfc, !PT ;  /* 0x0000005a04097812 */ /* 0x000fc600078efcff */
[----:B------:R-:W-:Y:S01]  /*4cb0*/  IMAD.MOV R7, RZ, RZ, -R7 ;  /* 0x000000ffff077224 */ /* 0x000fe200078e0a07 */
[----:B------:R-:W-:Y:S01]  /*4cc0*/  IABS R204, R9 ;  /* 0x0000000900cc7213 */ /* 0x000fe20000000000 */
[----:B------:R-:W-:-:S04]  /*4cd0*/  IMAD.HI.U32 R6, R3, R202, RZ ;  /* 0x000000ca03067227 */ /* 0x000fc800078e00ff */
[----:B------:R-:W-:Y:S02]  /*4ce0*/  IMAD R200, R2, R7, R200 ;  /* 0x0000000702c87224 */ /* 0x000fe400078e02c8 */
[----:B------:R-:W-:Y:S02]  /*4cf0*/  IMAD.MOV R7, RZ, RZ, -R6 ;  /* 0x000000ffff077224 */ /* 0x000fe400078e0a06 */
[--C-:B------:R-:W-:Y:S01]  /*4d00*/  @!P0 IMAD.IADD R194, R194, 0x1, -R2.reuse ;  /* 0x00000001c2c28824 */ /* 0x100fe200078e0a02 */
        /* <DEDUP_REMOVED lines=11> */
[----:B------:R-:W-:Y:S01]  /*4dc0*/  @!P1 IMAD.MOV R194, RZ, RZ, -R194 ;  /* 0x000000ffffc29224 */ /* 0x000fe200078e0ac2 */
        /* <DEDUP_REMOVED lines=10> */
[----:B------:R-:W-:Y:S01]  /*4e70*/  ISETP.GE.AND P2, PT, R11, RZ, PT ;  /* 0x000000ff0b00720c */ /* 0x000fe20003f46270 */
[--C-:B------:R-:W-:Y:S01]  /*4e80*/  @!P4 IMAD.IADD R198, R198, 0x1, -R2.reuse ;  /* 0x00000001c6c6c824 */ /* 0x100fe200078e0a02 */
[----:B------:R-:W-:Y:S01]  /*4e90*/  ISETP.GT.U32.AND P4, PT, R2, R204, PT ;  /* 0x000000cc0200720c */ /* 0x000fe20003f84070 */
[----:B------:R-:W-:Y:S01]  /*4ea0*/  @!P1 IMAD.IADD R202, R202, 0x1, -R2 ;  /* 0x00000001caca9824 */ /* 0x000fe200078e0a02 */
        /* <DEDUP_REMOVED lines=8> */
[----:B------:R-:W-:Y:S01]  /*4f30*/  IABS R210, R8 ;  /* 0x0000000800d27213 */ /* 0x000fe20000000000 */
[----:B------:R-:W-:Y:S01]  /*4f40*/  IMAD.HI.U32 R6, R3, R208, RZ ;  /* 0x000000d003067227 */ /* 0x000fe200078e00ff */
[----:B------:R-:W-:-:S02]  /*4f50*/  LOP3.LUT R11, R4, 0x48, RZ, 0xfc, !PT ;  /* 0x00000048040b7812 */ /* 0x000fc400078efcff */
[----:B------:R-:W-:Y:S01]  /*4f60*/  ISETP.GT.U32.AND P3, PT, R2, R200, PT ;  /* 0x000000c80200720c */ /* 0x000fe20003f64070 */
[----:B------:R-:W-:Y:S01]  /*4f70*/  @!P4 IMAD.IADD R204, R204, 0x1, -R2 ;  /* 0x00000001ccccc824 */ /* 0x000fe200078e0a02 */
[----:B------:R-:W-:Y:S01]  /*4f80*/  IABS R222, R11 ;  /* 0x0000000b00de7213 */ /* 0x000fe20000000000 */
[----:B------:R-:W-:Y:S02]  /*4f90*/  IMAD.MOV R7, RZ, RZ, -R6 ;  /* 0x000000ffff077224 */ /* 0x000fe400078e0a06 */
[--C-:B------:R-:W-:Y:S01]  /*4fa0*/  @!P0 IMAD.IADD R202, R202, 0x1, -R2.reuse ;  /* 0x00000001caca8824 */ /* 0x100fe200078e0a02 */
[----:B------:R-:W-:Y:S01]  /*4fb0*/  ISETP.GT.U32.AND P4, PT, R2, R204, PT ;  /* 0x000000cc0200720c */ /* 0x000fe20003f84070 */
[----:B------:R-:W-:Y:S01]  /*4fc0*/  @!P6 IMAD.IADD R206, R206, 0x1, -R2 ;  /* 0x00000001cecee824 */ /* 0x000fe200078e0a02 */
[----:B------:R-:W-:Y:S01]  /*4fd0*/  ISETP.GE.AND P0, PT, R8, RZ, PT ;  /* 0x000000ff0800720c */ /* 0x000fe20003f06270 */
[----:B------:R-:W-:Y:S01]  /*4fe0*/  @!P2 IMAD.MOV R202, RZ, RZ, -R202 ;  /* 0x000000ffffcaa224 */ /* 0x000fe200078e0aca */
[----:B------:R-:W-:Y:S01]  /*4ff0*/  LOP3.LUT R8, R4, 0x50, RZ, 0xfc, !PT ;  /* 0x0000005004087812 */ /* 0x000fe200078efcff */
[C---:B------:R-:W-:Y:S01]  /*5000*/  IMAD R208, R2.reuse, R7, R208 ;  /* 0x0000000702d07224 */ /* 0x040fe200078e02d0 */
[----:B------:R-:W-:Y:S01]  /*5010*/  ISETP.GT.U32.AND P2, PT, R2, R206, PT ;  /* 0x000000ce0200720c */ /* 0x000fe20003f44070 */
[----:B------:R-:W-:Y:S01]  /*5020*/  IMAD.HI.U32 R6, R3, R210, RZ ;  /* 0x000000d203067227 */ /* 0x000fe200078e00ff */
[----:B------:R-:W-:-:S02]  /*5030*/  LOP3.LUT R7, R4, 0x52, RZ, 0xfc, !PT ;  /* 0x0000005204077812 */ /* 0x000fc400078efcff */
[----:B------:R-:W-:Y:S01]  /*5040*/  IABS R214, R8 ;  /* 0x0000000800d67213 */ /* 0x000fe20000000000 */
[--C-:B------:R-:W-:Y:S01]  /*5050*/  @!P3 IMAD.IADD R200, R200, 0x1, -R2.reuse ;  /* 0x00000001c8c8b824 */ /* 0x100fe200078e0a02 */
[----:B------:R-:W-:Y:S01]  /*5060*/  ISETP.GE.AND P6, PT, R7, RZ, PT ;  /* 0x000000ff0700720c */ /* 0x000fe20003fc6270 */
[----:B------:R-:W-:Y:S01]  /*5070*/  @!P4 IMAD.IADD R204, R204, 0x1, -R2 ;  /* 0x00000001ccccc824 */ /* 0x000fe200078e0a02 */
[----:B------:R-:W-:Y:S01]  /*5080*/  IABS R212, R7 ;  /* 0x0000000700d47213 */ /* 0x000fe20000000000 */
[----:B------:R-:W-:Y:S01]  /*5090*/  IMAD.MOV R7, RZ, RZ, -R6 ;  /* 0x000000ffff077224 */ /* 0x000fe200078e0a06 */
[C---:B------:R-:W-:Y:S01]  /*50a0*/  ISETP.GT.U32.AND P4, PT, R2.reuse, R208, PT ;  /* 0x000000d00200720c */ /* 0x040fe20003f84070 */
[----:B------:R-:W-:Y:S01]  /*50b0*/  @!P5 IMAD.MOV R200, RZ, RZ, -R200 ;  /* 0x000000ffffc8d224 */ /* 0x000fe200078e0ac8 */
[----:B------:R-:W-:Y:S01]  /*50c0*/  ISETP.GE.AND P3, PT, R9, RZ, PT ;  /* 0x000000ff0900720c */ /* 0x000fe20003f66270 */
[----:B------:R-:W-:Y:S01]  /*50d0*/  IMAD R210, R2, R7, R210 ;  /* 0x0000000702d27224 */ /* 0x000fe200078e02d2 */
[----:B------:R-:W-:Y:S01]  /*50e0*/  ISETP.GE.AND P5, PT, R10, RZ, PT ;  /* 0x000000ff0a00720c */ /* 0x000fe20003fa6270 */
[----:B------:R-:W-:Y:S01]  /*50f0*/  @!P2 IMAD.IADD R206, R206, 0x1, -R2 ;  /* 0x00000001cecea824 */ /* 0x000fe200078e0a02 */
[----:B------:R-:W-:Y:S01]  /*5100*/  LOP3.LUT R10, R4, 0x4a, RZ, 0xfc, !PT ;  /* 0x0000004a040a7812 */ /* 0x000fe200078efcff */
[----:B------:R-:W-:-:S03]  /*5110*/  IMAD.HI.U32 R6, R3, R212, RZ ;  /* 0x000000d403067227 */ /* 0x000fc600078e00ff */
[----:B------:R-:W-:Y:S01]  /*5120*/  IABS R220, R10 ;  /* 0x0000000a00dc7213 */ /* 0x000fe20000000000 */
[----:B------:R-:W-:Y:S01]  /*5130*/  @!P1 IMAD.MOV R206, RZ, RZ, -R206 ;  /* 0x000000ffffce9224 */ /* 0x000fe200078e0ace */
[----:B------:R-:W-:Y:S01]  /*5140*/  ISETP.GT.U32.AND P1, PT, R2, R210, PT ;  /* 0x000000d20200720c */ /* 0x000fe20003f24070 */
[----:B------:R-:W-:Y:S02]  /*5150*/  @!P4 IMAD.IADD R208, R208, 0x1, -R2 ;  /* 0x00000001d0d0c824 */ /* 0x000fe400078e0a02 */
[----:B------:R-:W-:Y:S01]  /*5160*/  @!P3 IMAD.MOV R204, RZ, RZ, -R204 ;  /* 0x000000ffffccb224 */ /* 0x000fe200078e0acc */
[----:B------:R-:W-:Y:S01]  /*5170*/  ISETP.GE.AND P3, PT, R8, RZ, PT ;  /* 0x000000ff0800720c */ /* 0x000fe20003f66270 */
[----:B------:R-:W-:Y:S01]  /*5180*/  VIADD R8, R5, 0x4e ;  /* 0x0000004e05087836 */ /* 0x000fe20000000000 */
[----:B------:R-:W-:Y:S01]  /*5190*/  ISETP.GT.U32.AND P4, PT, R2, R208, PT ;  /* 0x000000d00200720c */ /* 0x000fe20003f84070 */
[----:B------:R-:W-:-:S03]  /*51a0*/  IMAD.HI.U32 R7, R3, R214, RZ ;  /* 0x000000d603077227 */ /* 0x000fc600078e00ff */
[----:B------:R-:W-:Y:S01]  /*51b0*/  IABS R216, R8 ;  /* 0x0000000800d87213 */ /* 0x000fe20000000000 */
[----:B------:R-:W-:Y:S01]  /*51c0*/  IMAD.MOV R9, RZ, RZ, -R6 ;  /* 0x000000ffff097224 */ /* 0x000fe200078e0a06 */
[----:B------:R-:W-:Y:S01]  /*51d0*/  ISETP.GE.AND P2, PT, R8, RZ, PT ;  /* 0x000000ff0800720c */ /* 0x000fe20003f46270 */
[----:B------:R-:W-:Y:S01]  /*51e0*/  @!P1 IMAD.IADD R210, R210, 0x1, -R2 ;  /* 0x00000001d2d29824 */ /* 0x000fe200078e0a02 */
[----:B------:R-:W-:Y:S01]  /*51f0*/  LOP3.LUT R8, R4, 0x4c, RZ, 0xfc, !PT ;  /* 0x0000004c04087812 */ /* 0x000fe200078efcff */
[----:B------:R-:W-:Y:S02]  /*5200*/  IMAD.MOV R7, RZ, RZ, -R7 ;  /* 0x000000ffff077224 */ /* 0x000fe400078e0a07 */
[C---:B------:R-:W-:Y:S01]  /*5210*/  IMAD R212, R2.reuse, R9, R212 ;  /* 0x0000000902d47224 */ /* 0x040fe200078e02d4 */
[----:B------:R-:W-:Y:S01]  /*5220*/  ISETP.GT.U32.AND P1, PT, R2, R210, PT ;  /* 0x000000d20200720c */ /* 0x000fe20003f24070 */
[----:B------:R-:W-:Y:S01]  /*5230*/  IMAD.HI.U32 R6, R3, R216, RZ ;  /* 0x000000d803067227 */ /* 0x000fe200078e00ff */
[----:B------:R-:W-:-:S03]  /*5240*/  IABS R218, R8 ;  /* 0x0000000800da7213 */ /* 0x000fc60000000000 */
[----:B------:R-:W-:Y:S02]  /*5250*/  IMAD R214, R2, R7, R214 ;  /* 0x0000000702d67224 */ /* 0x000fe400078e02d6 */
[----:B------:R-:W-:Y:S01]  /*5260*/  @!P4 IMAD.IADD R208, R208, 0x1, -R2 ;  /* 0x00000001d0d0c824 */ /* 0x000fe200078e0a02 */
[C---:B------:R-:W-:Y:S01]  /*5270*/  ISETP.GT.U32.AND P4, PT, R2.reuse, R212, PT ;  /* 0x000000d40200720c */ /* 0x040fe20003f84070 */
[----:B------:R-:W-:Y:S02]  /*5280*/  IMAD.MOV R7, RZ, RZ, -R6 ;  /* 0x000000ffff077224 */ /* 0x000fe400078e0a06 */
[----:B------:R-:W-:Y:S01]  /*5290*/  @!P5 IMAD.MOV R208, RZ, RZ, -R208 ;  /* 0x000000ffffd0d224 */ /* 0x000fe200078e0ad0 */
[C---:B------:R-:W-:Y:S01]  /*52a0*/  ISETP.GT.U32.AND P5, PT, R2.reuse, R214, PT ;  /* 0x000000d60200720c */ /* 0x040fe20003fa4070 */
[----:B------:R-:W-:Y:S02]  /*52b0*/  IMAD R216, R2, R7, R216 ;  /* 0x0000000702d87224 */ /* 0x000fe400078e02d8 */
[----:B------:R-:W-:-:S02]  /*52c0*/  @!P1 IMAD.IADD R210, R210, 0x1, -R2 ;  /* 0x00000001d2d29824 */ /* 0x000fc400078e0a02 */
[----:B------:R-:W-:Y:S01]  /*52d0*/  IMAD.HI.U32 R6, R3, R218, RZ ;  /* 0x000000da03067227 */ /* 0x000fe200078e00ff */
[----:B------:R-:W-:-:S03]  /*52e0*/  ISETP.GT.U32.AND P1, PT, R2, R216, PT ;  /* 0x000000d80200720c */ /* 0x000fc60003f24070 */
[----:B------:R-:W-:Y:S02]  /*52f0*/  @!P4 IMAD.IADD R212, R212, 0x1, -R2 ;  /* 0x00000001d4d4c824 */ /* 0x000fe400078e0a02 */
[----:B------:R-:W-:Y:S02]  /*5300*/  IMAD.MOV R7, RZ, RZ, -R6 ;  /* 0x000000ffff077224 */ /* 0x000fe400078e0a06 */
[----:B------:R-:W-:Y:S01]  /*5310*/  IMAD.HI.U32 R6, R3, R220, RZ ;  /* 0x000000dc03067227 */ /* 0x000fe200078e00ff */
[----:B------:R-:W-:-:S03]  /*5320*/  ISETP.GT.U32.AND P4, PT, R2, R212, PT ;  /* 0x000000d40200720c */ /* 0x000fc60003f84070 */
[----:B------:R-:W-:Y:S02]  /*5330*/  IMAD R218, R2, R7, R218 ;  /* 0x0000000702da7224 */ /* 0x000fe400078e02da */
[----:B------:R-:W-:Y:S01]  /*5340*/  @!P1 IMAD.IADD R216, R216, 0x1, -R2 ;  /* 0x00000001d8d89824 */ /* 0x000fe200078e0a02 */
[----:B------:R-:W-:Y:S01]  /*5350*/  ISETP.GE.AND P1, PT, R8, RZ, PT ;  /* 0x000000ff0800720c */ /* 0x000fe20003f26270 */
[----:B------:R-:W-:Y:S01]  /*5360*/  @!P0 IMAD.MOV R210, RZ, RZ, -R210 ;  /* 0x000000ffffd28224 */ /* 0x000fe200078e0ad2 */
[----:B------:R-:W-:Y:S01]  /*5370*/  LOP3.LUT R8, R4, 0x44, RZ, 0xfc, !PT ;  /* 0x0000004404087812 */ /* 0x000fe200078efcff */
[----:B------:R-:W-:Y:S01]  /*5380*/  @!P5 IMAD.IADD R214, R214, 0x1, -R2 ;  /* 0x00000001d6d6d824 */ /* 0x000fe200078e0a02 */
[----:B------:R-:W-:Y:S01]  /*5390*/  ISETP.GT.U32.AND P0, PT, R2, R216, PT ;  /* 0x000000d80200720c */ /* 0x000fe20003f04070 */
[----:B------:R-:W-:Y:S01]  /*53a0*/  IMAD.MOV R7, RZ, RZ, -R6 ;  /* 0x000000ffff077224 */ /* 0x000fe200078e0a06 */
[----:B------:R-:W-:Y:S01]  /*53b0*/  IABS R226, R8 ;  /* 0x0000000800e27213 */ /* 0x000fe20000000000 */
[----:B------:R-:W-:Y:S01]  /*53c0*/  @!P4 IMAD.IADD R212, R212, 0x1, -R2 ;  /* 0x00000001d4d4c824 */ /* 0x000fe200078e0a02 */
[C---:B------:R-:W-:Y:S01]  /*53d0*/  ISETP.GT.U32.AND P5, PT, R2.reuse, R214, PT ;  /* 0x000000d60200720c */ /* 0x040fe20003fa4070 */
[C---:B------:R-:W-:Y:S01]  /*53e0*/  IMAD R220, R2.reuse, R7, R220 ;  /* 0x0000000702dc7224 */ /* 0x040fe200078e02dc */
[----:B------:R-:W-:Y:S01]  /*53f0*/  ISETP.GT.U32.AND P4, PT, R2, R218, PT ;  /* 0x000000da0200720c */ /* 0x000fe20003f84070 */
[----:B------:R-:W-:-:S04]  /*5400*/  IMAD.HI.U32 R7, R3, R224, RZ ;  /* 0x000000e003077227 */ /* 0x000fc800078e00ff */
[----:B------:R-:W-:Y:S02]  /*5410*/  IMAD.MOV R7, RZ, RZ, -R7 ;  /* 0x000000ffff077224 */ /* 0x000fe400078e0a07 */
[----:B------:R-:W-:-:S04]  /*5420*/  IMAD.HI.U32 R6, R3, R222, RZ ;  /* 0x000000de03067227 */ /* 0x000fc800078e00ff */
[----:B------:R-:W-:Y:S02]  /*5430*/  IMAD R224, R2, R7, R224 ;  /* 0x0000000702e07224 */ /* 0x000fe400078e02e0 */
[----:B------:R-:W-:Y:S02]  /*5440*/  @!P0 IMAD.IADD R216, R216, 0x1, -R2 ;  /* 0x00000001d8d88824 */ /* 0x000fe400078e0a02 */
[----:B------:R-:W-:Y:S02]  /*5450*/  IMAD.MOV R9, RZ, RZ, -R6 ;  /* 0x000000ffff097224 */ /* 0x000fe400078e0a06 */
[----:B------:R-:W-:Y:S01]  /*5460*/  @!P2 IMAD.MOV R216, RZ, RZ, -R216 ;  /* 0x000000ffffd8a224 */ /* 0x000fe200078e0ad8 */
[----:B------:R-:W-:Y:S01]  /*5470*/  ISETP.GT.U32.AND P2, PT, R2, R224, PT ;  /* 0x000000e00200720c */ /* 0x000fe20003f44070 */
        /* <DEDUP_REMOVED lines=8> */
[----:B------:R-:W-:Y:S01]  /*5500*/  IMAD.HI.U32 R6, R3, R226, RZ ;  /* 0x000000e203067227 */ /* 0x000fe200078e00ff */
[----:B------:R-:W-:-:S02]  /*5510*/  ISETP.GT.U32.AND P0, PT, R2, R222, PT ;  /* 0x000000de0200720c */ /* 0x000fc40003f04070 */
[----:B------:R-:W-:Y:S01]  /*5520*/  IABS R228, R9 ;  /* 0x0000000900e47213 */ /* 0x000fe20000000000 */
[--C-:B------:R-:W-:Y:S01]  /*5530*/  @!P2 IMAD.IADD R224, R224, 0x1, -R2.reuse ;  /* 0x00000001e0e0a824 */ /* 0x100fe200078e0a02 */
[----:B------:R-:W-:Y:S01]  /*5540*/  LOP3.LUT R10, R4, 0x3a, RZ, 0xfc, !PT ;  /* 0x0000003a040a7812 */ /* 0x000fe200078efcff */
[----:B------:R-:W-:Y:S02]  /*5550*/  @!P5 IMAD.IADD R220, R220, 0x1, -R2 ;  /* 0x00000001dcdcd824 */ /* 0x000fe400078e0a02 */
[----:B------:R-:W-:Y:S01]  /*5560*/  IMAD.MOV R7, RZ, RZ, -R6 ;  /* 0x000000ffff077224 */ /* 0x000fe200078e0a06 */
[C---:B------:R-:W-:Y:S01]  /*5570*/  ISETP.GT.U32.AND P2, PT, R2.reuse, R224, PT ;  /* 0x000000e00200720c */ /* 0x040fe20003f44070 */
[----:B------:R-:W-:Y:S01]  /*5580*/  IMAD.HI.U32 R6, R3, R228, RZ ;  /* 0x000000e403067227 */ /* 0x000fe200078e00ff */
[----:B------:R-:W-:Y:S02]  /*5590*/  ISETP.GT.U32.AND P5, PT, R2, R220, PT ;  /* 0x000000dc0200720c */ /* 0x000fe40003fa4070 */
[----:B------:R-:W-:Y:S01]  /*55a0*/  IABS R236, R10 ;  /* 0x0000000a00ec7213 */ /* 0x000fe20000000000 */
[--C-:B------:R-:W-:Y:S01]  /*55b0*/  @!P6 IMAD.IADD R218, R218, 0x1, -R2.reuse ;  /* 0x00000001dadae824 */ /* 0x100fe200078e0a02 */
[----:B------:R-:W-:Y:S01]  /*55c0*/  ISETP.GE.AND P6, PT, R12, RZ, PT ;  /* 0x000000ff0c00720c */ /* 0x000fe20003fc6270 */
[----:B------:R-:W-:Y:S01]  /*55d0*/  @!P0 IMAD.IADD R222, R222, 0x1, -R2 ;  /* 0x00000001dede8824 */ /* 0x000fe200078e0a02 */
[----:B------:R-:W-:Y:S01]  /*55e0*/  LOP3.LUT R12, R4, 0x26, RZ, 0xfc, !PT ;  /* 0x00000026040c7812 */ /* 0x000fe200078efcff */
[----:B------:R-:W-:-:S02]  /*55f0*/  IMAD R226, R2, R7, R226 ;  /* 0x0000000702e27224 */ /* 0x000fc400078e02e2 */
[----:B------:R-:W-:Y:S01]  /*5600*/  @!P1 IMAD.MOV R218, RZ, RZ, -R218 ;  /* 0x000000ffffda9224 */ /* 0x000fe200078e0ada */
[C---:B------:R-:W-:Y:S01]  /*5610*/  ISETP.GT.U32.AND P0, PT, R2.reuse, R222, PT ;  /* 0x000000de0200720c */ /* 0x040fe20003f04070 */
[----:B------:R-:W-:Y:S01]  /*5620*/  IMAD.MOV R7, RZ, RZ, -R6 ;  /* 0x000000ffff077224 */ /* 0x000fe200078e0a06 */
[C---:B------:R-:W-:Y:S01]  /*5630*/  ISETP.GT.U32.AND P1, PT, R2.reuse, R226, PT ;  /* 0x000000e20200720c */ /* 0x040fe20003f24070 */
[----:B------:R-:W-:Y:S01]  /*5640*/  @!P3 IMAD.MOV R214, RZ, RZ, -R214 ;  /* 0x000000ffffd6b224 */ /* 0x000fe200078e0ad6 */
[----:B------:R-:W-:Y:S01]  /*5650*/  ISETP.GE.AND P3, PT, R11, RZ, PT ;  /* 0x000000ff0b00720c */ /* 0x000fe20003f66270 */
[----:B------:R-:W-:Y:S01]  /*5660*/  IMAD R228, R2, R7, R228 ;  /* 0x0000000702e47224 */ /* 0x000fe200078e02e4 */
[----:B------:R-:W-:Y:S01]  /*5670*/  LOP3.LUT R11, R4, 0x34, RZ, 0xfc, !PT ;  /* 0x00000034040b7812 */ /* 0x000fe200078efcff */
[--C-:B------:R-:W-:Y:S02]  /*5680*/  @!P2 IMAD.IADD R224, R224, 0x1, -R2.reuse ;  /* 0x00000001e0e0a824 */ /* 0x100fe400078e0a02 */
[--C-:B------:R-:W-:Y:S01]  /*5690*/  @!P5 IMAD.IADD R220, R220, 0x1, -R2.reuse ;  /* 0x00000001dcdcd824 */ /* 0x100fe200078e0a02 */
[----:B------:R-:W-:Y:S01]  /*56a0*/  ISETP.GT.U32.AND P2, PT, R2, R228, PT ;  /* 0x000000e40200720c */ /* 0x000fe20003f44070 */
[----:B------:R-:W-:Y:S01]  /*56b0*/  VIADD R7, R5, 0x3e ;  /* 0x0000003e05077836 */ /* 0x000fe20000000000 */
[----:B------:R-:W-:Y:S01]  /*56c0*/  ISETP.GE.AND P5, PT, R8, RZ, PT ;  /* 0x000000ff0800720c */ /* 0x000fe20003fa6270 */
[--C-:B------:R-:W-:Y:S01]  /*56d0*/  @!P0 IMAD.IADD R222, R222, 0x1, -R2.reuse ;  /* 0x00000001dede8824 */ /* 0x100fe200078e0a02 */
[----:B------:R-:W-:Y:S01]  /*56e0*/  LOP3.LUT R8, R4, 0x40, RZ, 0xfc, !PT ;  /* 0x0000004004087812 */ /* 0x000fe200078efcff */
[----:B------:R-:W-:Y:S01]  /*56f0*/  @!P1 IMAD.IADD R226, R226, 0x1, -R2 ;  /* 0x00000001e2e29824 */ /* 0x000fe200078e0a02 */
[----:B------:R-:W-:Y:S01]  /*5700*/  IABS R232, R7 ;  /* 0x0000000700e87213 */ /* 0x000fe20000000000 */
[----:B------:R-:W-:Y:S01]  /*5710*/  @!P3 IMAD.MOV R222, RZ, RZ, -R222 ;  /* 0x000000ffffdeb224 */ /* 0x000fe200078e0ade */
[----:B------:R-:W-:Y:S01]  /*5720*/  IABS R230, R8 ;  /* 0x0000000800e67213 */ /* 0x000fe20000000000 */
[----:B------:R-:W-:Y:S01]  /*5730*/  @!P4 IMAD.MOV R220, RZ, RZ, -R220 ;  /* 0x000000ffffdcc224 */ /* 0x000fe200078e0adc */
[----:B------:R-:W-:Y:S01]  /*5740*/  ISETP.GT.U32.AND P3, PT, R2, R226, PT ;  /* 0x000000e20200720c */ /* 0x000fe20003f64070 */
[----:B------:R-:W-:Y:S01]  /*5750*/  @!P6 IMAD.MOV R224, RZ, RZ, -R224 ;  /* 0x000000ffffe0e224 */ /* 0x000fe200078e0ae0 */
[----:B------:R-:W-:Y:S01]  /*5760*/  ISETP.GE.AND P0, PT, R8, RZ, PT ;  /* 0x000000ff0800720c */ /* 0x000fe20003f06270 */
[----:B------:R-:W-:Y:S01]  /*5770*/  IMAD.HI.U32 R6, R3, R230, RZ ;  /* 0x000000e603067227 */ /* 0x000fe200078e00ff */
[----:B------:R-:W-:-:S02]  /*5780*/  ISETP.GE.AND P4, PT, R9, RZ, PT ;  /* 0x000000ff0900720c */ /* 0x000fc40003f86270 */
[----:B------:R-:W-:Y:S01]  /*5790*/  LOP3.LUT R8, R4, 0x3c, RZ, 0xfc, !PT ;  /* 0x0000003c04087812 */ /* 0x000fe200078efcff */
[----:B------:R-:W-:Y:S01]  /*57a0*/  @!P2 IMAD.IADD R228, R228, 0x1, -R2 ;  /* 0x00000001e4e4a824 */ /* 0x000fe200078e0a02 */
[----:B------:R-:W-:Y:S01]  /*57b0*/  ISETP.GE.AND P1, PT, R7, RZ, PT ;  /* 0x000000ff0700720c */ /* 0x000fe20003f26270 */
[----:B------:R-:W-:Y:S01]  /*57c0*/  IMAD.MOV R9, RZ, RZ, -R6 ;  /* 0x000000ffff097224 */ /* 0x000fe200078e0a06 */
[----:B------:R-:W-:Y:S01]  /*57d0*/  IABS R234, R8 ;  /* 0x0000000800ea7213 */ /* 0x000fe20000000000 */
[C---:B------:R-:W-:Y:S01]  /*57e0*/  IMAD.HI.U32 R6, R3.reuse, R232, RZ ;  /* 0x000000e803067227 */ /* 0x040fe200078e00ff */
[----:B------:R-:W-:Y:S02]  /*57f0*/  ISETP.GT.U32.AND P2, PT, R2, R228, PT ;  /* 0x000000e40200720c */ /* 0x000fe40003f44070 */
[----:B------:R-:W-:Y:S01]  /*5800*/  ISETP.GE.AND P6, PT, R8, RZ, PT ;  /* 0x000000ff0800720c */ /* 0x000fe20003fc6270 */
[----:B------:R-:W-:Y:S01]  /*5810*/  IMAD R230, R2, R9, R230 ;  /* 0x0000000902e67224 */ /* 0x000fe200078e02e6 */
[----:B------:R-:W-:Y:S01]  /*5820*/  LOP3.LUT R8, R4, 0x38, RZ, 0xfc, !PT ;  /* 0x0000003804087812 */ /* 0x000fe200078efcff */
[----:B------:R-:W-:Y:S01]  /*5830*/  IMAD.MOV R7, RZ, RZ, -R6 ;  /* 0x000000ffff077224 */ /* 0x000fe200078e0a06 */
[----:B------:R-:W-:Y:S01]  /*5840*/  IABS R244, R11 ;  /* 0x0000000b00f47213 */ /* 0x000fe20000000000 */
[----:B------:R-:W-:Y:S01]  /*5850*/  @!P3 IMAD.IADD R226, R226, 0x1, -R2 ;  /* 0x00000001e2e2b824 */ /* 0x000fe200078e0a02 */
[----:B------:R-:W-:Y:S01]  /*5860*/  ISETP.GT.U32.AND P3, PT, R2, R230, PT ;  /* 0x000000e60200720c */ /* 0x000fe20003f64070 */
[----:B------:R-:W-:Y:S01]  /*5870*/  IMAD.HI.U32 R6, R3, R234, RZ ;  /* 0x000000ea03067227 */ /* 0x000fe200078e00ff */
[----:B------:R-:W-:-:S03]  /*5880*/  IABS R238, R8 ;  /* 0x0000000800ee7213 */ /* 0x000fc60000000000 */
[----:B------:R-:W-:Y:S02]  /*5890*/  IMAD R232, R2, R7, R232 ;  /* 0x0000000702e87224 */ /* 0x000fe400078e02e8 */
[----:B------:R-:W-:Y:S02]  /*58a0*/  IMAD.MOV R7, RZ, RZ, -R6 ;  /* 0x000000ffff077224 */ /* 0x000fe400078e0a06 */
[----:B------:R-:W-:Y:S01]  /*58b0*/  @!P2 IMAD.IADD R228, R228, 0x1, -R2 ;  /* 0x00000001e4e4a824 */ /* 0x000fe200078e0a02 */
[C---:B------:R-:W-:Y:S01]  /*58c0*/  ISETP.GT.U32.AND P2, PT, R2.reuse, R232, PT ;  /* 0x000000e80200720c */ /* 0x040fe20003f44070 */
[----:B------:R-:W-:Y:S02]  /*58d0*/  IMAD R234, R2, R7, R234 ;  /* 0x0000000702ea7224 */ /* 0x000fe400078e02ea */
[----:B------:R-:W-:Y:S02]  /*58e0*/  @!P4 IMAD.MOV R228, RZ, RZ, -R228 ;  /* 0x000000ffffe4c224 */ /* 0x000fe400078e0ae4 */
[----:B------:R-:W-:Y:S01]  /*58f0*/  @!P3 IMAD.IADD R230, R230, 0x1, -R2 ;  /* 0x00000001e6e6b824 */ /* 0x000fe200078e0a02 */
[----:B------:R-:W-:Y:S01]  /*5900*/  ISETP.GT.U32.AND P4, PT, R2, R234, PT ;  /* 0x000000ea0200720c */ /* 0x000fe20003f84070 */
[----:B------:R-:W-:-:S03]  /*5910*/  IMAD.HI.U32 R6, R3, R236, RZ ;  /* 0x000000ec03067227 */ /* 0x000fc600078e00ff */
[----:B------:R-:W-:Y:S01]  /*5920*/  ISETP.GT.U32.AND P3, PT, R2, R230, PT ;  /* 0x000000e60200720c */ /* 0x000fe20003f64070 */
[----:B------:R-:W-:Y:S02]  /*5930*/  IMAD.MOV R7, RZ, RZ, -R6 ;  /* 0x000000ffff077224 */ /* 0x000fe400078e0a06 */
[----:B------:R-:W-:Y:S01]  /*5940*/  @!P5 IMAD.MOV R226, RZ, RZ, -R226 ;  /* 0x000000ffffe2d224 */ /* 0x000fe200078e0ae2 */
[----:B------:R-:W-:Y:S01]  /*5950*/  ISETP.GE.AND P5, PT, R10, RZ, PT ;  /* 0x000000ff0a00720c */ /* 0x000fe20003fa6270 */
[----:B------:R-:W-:Y:S01]  /*5960*/  IMAD R236, R2, R7, R236 ;  /* 0x0000000702ec7224 */ /* 0x000fe200078e02ec */
[----:B------:R-:W-:Y:S01]  /*5970*/  LOP3.LUT R10, R4, 0x36, RZ, 0xfc, !PT ;  /* 0x00000036040a7812 */ /* 0x000fe200078efcff */
[----:B------:R-:W-:-:S03]  /*5980*/  IMAD.HI.U32 R6, R3, R238, RZ ;  /* 0x000000ee03067227 */ /* 0x000fc600078e00ff */
[----:B------:R-:W-:Y:S01]  /*5990*/  IABS R240, R10 ;  /* 0x0000000a00f07213 */ /* 0x000fe20000000000 */
[--C-:B------:R-:W-:Y:S02]  /*59a0*/  @!P4 IMAD.IADD R234, R234, 0x1, -R2.reuse ;  /* 0x00000001eaeac824 */ /* 0x100fe400078e0a02 */
[----:B------:R-:W-:Y:S01]  /*59b0*/  @!P3 IMAD.IADD R230, R230, 0x1, -R2 ;  /* 0x00000001e6e6b824 */ /* 0x000fe200078e0a02 */
[C---:B------:R-:W-:Y:S01]  /*59c0*/  ISETP.GT.U32.AND P3, PT, R2.reuse, R236, PT ;  /* 0x000000ec0200720c */ /* 0x040fe20003f64070 */
[----:B------:R-:W-:Y:S01]  /*59d0*/  IMAD.HI.U32 R7, R3, R240, RZ ;  /* 0x000000f003077227 */ /* 0x000fe200078e00ff */
[----:B------:R-:W-:-:S03]  /*59e0*/  ISETP.GT.U32.AND P4, PT, R2, R234, PT ;  /* 0x000000ea0200720c */ /* 0x000fc60003f84070 */
[----:B------:R-:W-:Y:S02]  /*59f0*/  IMAD.MOV R9, RZ, RZ, -R6 ;  /* 0x000000ffff097224 */ /* 0x000fe400078e0a06 */
[----:B------:R-:W-:Y:S02]  /*5a00*/  IMAD.MOV R7, RZ, RZ, -R7 ;  /* 0x000000ffff077224 */ /* 0x000fe400078e0a07 */
[----:B------:R-:W-:Y:S01]  /*5a10*/  IMAD R238, R2, R9, R238 ;  /* 0x0000000902ee7224 */ /* 0x000fe200078e02ee */
[----:B------:R-:W-:Y:S01]  /*5a20*/  LOP3.LUT R9, R4, 0x30, RZ, 0xfc, !PT ;  /* 0x0000003004097812 */ /* 0x000fe200078efcff */
[----:B------:R-:W-:Y:S02]  /*5a30*/  IMAD R240, R2, R7, R240 ;  /* 0x0000000702f07224 */ /* 0x000fe400078e02f0 */
[--C-:B------:R-:W-:Y:S01]  /*5a40*/  @!P3 IMAD.IADD R236, R236, 0x1, -R2.reuse ;  /* 0x00000001ececb824 */ /* 0x100fe200078e0a02 */
[----:B------:R-:W-:Y:S01]  /*5a50*/  IABS R242, R9 ;  /* 0x0000000900f27213 */ /* 0x000fe20000000000 */
[----:B------:R-:W-:Y:S01]  /*5a60*/  @!P4 IMAD.IADD R234, R234, 0x1, -R2 ;  /* 0x00000001eaeac824 */ /* 0x000fe200078e0a02 */
[C---:B------:R-:W-:Y:S01]  /*5a70*/  ISETP.GT.U32.AND P4, PT, R2.reuse, R238, PT ;  /* 0x000000ee0200720c */ /* 0x040fe20003f84070 */
[----:B------:R-:W-:Y:S01]  /*5a80*/  IMAD.HI.U32 R6, R3, R244, RZ ;  /* 0x000000f403067227 */ /* 0x000fe200078e00ff */
[----:B------:R-:W-:-:S03]  /*5a90*/  ISETP.GT.U32.AND P3, PT, R2, R236, PT ;  /* 0x000000ec0200720c */ /* 0x000fc60003f64070 */
[----:B------:R-:W-:Y:S01]  /*5aa0*/  @!P6 IMAD.MOV R234, RZ, RZ, -R234 ;  /* 0x000000ffffeae224 */ /* 0x000fe200078e0aea */
[----:B------:R-:W-:Y:S01]  /*5ab0*/  ISETP.GT.U32.AND P6, PT, R2, R240, PT ;  /* 0x000000f00200720c */ /* 0x000fe20003fc4070 */
[----:B------:R-:W-:Y:S01]  /*5ac0*/  @!P0 IMAD.MOV R230, RZ, RZ, -R230 ;  /* 0x000000ffffe68224 */ /* 0x000fe200078e0ae6 */
[----:B------:R-:W-:Y:S01]  /*5ad0*/  ISETP.GE.AND P0, PT, R8, RZ, PT ;  /* 0x000000ff0800720c */ /* 0x000fe20003f06270 */
[----:B------:R-:W-:Y:S01]  /*5ae0*/  IMAD.MOV R7, RZ, RZ, -R6 ;  /* 0x000000ffff077224 */ /* 0x000fe200078e0a06 */
[----:B------:R-:W-:Y:S01]  /*5af0*/  LOP3.LUT R8, R4, 0x32, RZ, 0xfc, !PT ;  /* 0x0000003204087812 */ /* 0x000fe200078efcff */
[----:B------:R-:W-:Y:S02]  /*5b00*/  VIADD R6, R5, 0x2e ;  /* 0x0000002e05067836 */ /* 0x000fe40000000000 */
[--C-:B------:R-:W-:Y:S01]  /*5b10*/  @!P4 IMAD.IADD R238, R238, 0x1, -R2.reuse ;  /* 0x00000001eeeec824 */ /* 0x100fe200078e0a02 */
[----:B------:R-:W-:Y:S01]  /*5b20*/  IABS R246, R8 ;  /* 0x0000000800f67213 */ /* 0x000fe20000000000 */
[----:B------:R-:W-:Y:S01]  /*5b30*/  @!P2 IMAD.IADD R232, R232, 0x1, -R2 ;  /* 0x00000001e8e8a824 */ /* 0x000fe200078e0a02 */
[----:B------:R-:W-:Y:S01]  /*5b40*/  ISETP.GE.AND P4, PT, R6, RZ, PT ;  /* 0x000000ff0600720c */ /* 0x000fe20003f86270 */
[----:B------:R-:W-:Y:S01]  /*5b50*/  IMAD R244, R2, R7, R244 ;  /* 0x0000000702f47224 */ /* 0x000fe200078e02f4 */
[----:B------:R-:W-:Y:S01]  /*5b60*/  IABS R248, R6 ;  /* 0x0000000600f87213 */ /* 0x000fe20000000000 */
[--C-:B------:R-:W-:Y:S01]  /*5b70*/  @!P6 IMAD.IADD R240, R240, 0x1, -R2.reuse ;  /* 0x00000001f0f0e824 */ /* 0x100fe200078e0a02 */
[----:B------:R-:W-:Y:S01]  /*5b80*/  ISETP.GT.U32.AND P6, PT, R2, R238, PT ;  /* 0x000000ee0200720c */ /* 0x000fe20003fc4070 */
[----:B------:R-:W-:Y:S01]  /*5b90*/  @!P3 IMAD.IADD R236, R236, 0x1, -R2 ;  /* 0x00000001ececb824 */ /* 0x000fe200078e0a02 */
[C---:B------:R-:W-:Y:S01]  /*5ba0*/  ISETP.GT.U32.AND P2, PT, R2.reuse, R232, PT ;  /* 0x000000e80200720c */ /* 0x040fe20003f44070 */
[----:B------:R-:W-:Y:S01]  /*5bb0*/  IMAD.HI.U32 R6, R3, R246, RZ ;  /* 0x000000f603067227 */ /* 0x000fe200078e00ff */
[----:B------:R-:W-:-:S03]  /*5bc0*/  ISETP.GT.U32.AND P3, PT, R2, R244, PT ;  /* 0x000000f40200720c */ /* 0x000fc60003f64070 */
[----:B------:R-:W-:Y:S02]  /*5bd0*/  IMAD.MOV R7, RZ, RZ, -R6 ;  /* 0x000000ffff077224 */ /* 0x000fe400078e0a06 */
[----:B------:R-:W-:-:S04]  /*5be0*/  IMAD.HI.U32 R6, R3, R242, RZ ;  /* 0x000000f203067227 */ /* 0x000fc800078e00ff */
[----:B------:R-:W-:Y:S02]  /*5bf0*/  IMAD R246, R2, R7, R246 ;  /* 0x0000000702f67224 */ /* 0x000fe400078e02f6 */
[--C-:B------:R-:W-:Y:S02]  /*5c00*/  @!P6 IMAD.IADD R238, R238, 0x1, -R2.reuse ;  /* 0x00000001eeeee824 */ /* 0x100fe400078e0a02 */
[--C-:B------:R-:W-:Y:S01]  /*5c10*/  @!P2 IMAD.IADD R232, R232, 0x1, -R2.reuse ;  /* 0x00000001e8e8a824 */ /* 0x100fe200078e0a02 */
[----:B------:R-:W-:Y:S01]  /*5c20*/  ISETP.GT.U32.AND P6, PT, R2, R246, PT ;  /* 0x000000f60200720c */ /* 0x000fe20003fc4070 */
[----:B------:R-:W-:Y:S01]  /*5c30*/  @!P3 IMAD.IADD R244, R244, 0x1, -R2 ;  /* 0x00000001f4f4b824 */ /* 0x000fe200078e0a02 */
[----:B------:R-:W-:Y:S01]  /*5c40*/  ISETP.GE.AND P2, PT, R10, RZ, PT ;  /* 0x000000ff0a00720c */ /* 0x000fe20003f46270 */
[----:B------:R-:W-:Y:S01]  /*5c50*/  IMAD.MOV R7, RZ, RZ, -R6 ;  /* 0x000000ffff077224 */ /* 0x000fe200078e0a06 */
[----:B------:R-:W-:Y:S01]  /*5c60*/  LOP3.LUT R10, R4, 0x2c, RZ, 0xfc, !PT ;  /* 0x0000002c040a7812 */ /* 0x000fe200078efcff */
[----:B------:R-:W-:Y:S01]  /*5c70*/  IMAD.HI.U32 R6, R3, R248, RZ ;  /* 0x000000f803067227 */ /* 0x000fe200078e00ff */
[----:B------:R-:W-:-:S02]  /*5c80*/  ISETP.GT.U32.AND P3, PT, R2, R244, PT ;  /* 0x000000f40200720c */ /* 0x000fc40003f64070 */
[----:B------:R-:W-:Y:S01]  /*5c90*/  IABS R250, R10 ;  /* 0x0000000a00fa7213 */ /* 0x000fe20000000000 */
[----:B------:R-:W-:Y:S01]  /*5ca0*/  @!P1 IMAD.MOV R232, RZ, RZ, -R232 ;  /* 0x000000ffffe89224 */ /* 0x000fe200078e0ae8 */
[----:B------:R-:W-:Y:S01]  /*5cb0*/  ISETP.GE.AND P1, PT, R11, RZ, PT ;  /* 0x000000ff0b00720c */ /* 0x000fe20003f26270 */
[----:B------:R-:W-:Y:S01]  /*5cc0*/  IMAD R242, R2, R7, R242 ;  /* 0x0000000702f27224 */ /* 0x000fe200078e02f2 */
[----:B------:R-:W-:Y:S01]  /*5cd0*/  LOP3.LUT R11, R4, 0x2a, RZ, 0xfc, !PT ;  /* 0x0000002a040b7812 */ /* 0x000fe200078efcff */
[----:B------:R-:W-:Y:S02]  /*5ce0*/  IMAD.MOV R7, RZ, RZ, -R6 ;  /* 0x000000ffff077224 */ /* 0x000fe400078e0a06 */
[----:B------:R-:W-:Y:S01]  /*5cf0*/  IMAD.HI.U32 R6, R3, R250, RZ ;  /* 0x000000fa03067227 */ /* 0x000fe200078e00ff */
[----:B------:R-:W-:-:S03]  /*5d00*/  IABS R252, R11 ;  /* 0x0000000b00fc7213 */ /* 0x000fc60000000000 */
[----:B------:R-:W-:Y:S01]  /*5d10*/  @!P6 IMAD.IADD R246, R246, 0x1, -R2 ;  /* 0x00000001f6f6e824 */ /* 0x000fe200078e0a02 */
[----:B------:R-:W-:Y:S01]  /*5d20*/  ISETP.GE.AND P6, PT, R9, RZ, PT ;  /* 0x000000ff0900720c */ /* 0x000fe20003fc6270 */
[----:B------:R-:W-:Y:S02]  /*5d30*/  IMAD.MOV R9, RZ, RZ, -R6 ;  /* 0x000000ffff097224 */ /* 0x000fe400078e0a06 */
[----:B------:R-:W-:Y:S01]  /*5d40*/  @!P3 IMAD.IADD R244, R244, 0x1, -R2 ;  /* 0x00000001f4f4b824 */ /* 0x000fe200078e0a02 */
[----:B------:R-:W-:Y:S01]  /*5d50*/  ISETP.GE.AND P3, PT, R8, RZ, PT ;  /* 0x000000ff0800720c */ /* 0x000fe20003f66270 */
[----:B------:R-:W-:Y:S01]  /*5d60*/  IMAD R250, R2, R9, R250 ;  /* 0x0000000902fa7224 */ /* 0x000fe200078e02fa */
[----:B------:R-:W-:Y:S01]  /*5d70*/  LOP3.LUT R9, R4, 0x28, RZ, 0xfc, !PT ;  /* 0x0000002804097812 */ /* 0x000fe200078efcff */
[----:B------:R-:W-:Y:S01]  /*5d80*/  @!P1 IMAD.MOV R244, RZ, RZ, -R244 ;  /* 0x000000fffff49224 */ /* 0x000fe200078e0af4 */
[----:B------:R-:W-:Y:S01]  /*5d90*/  IABS R8, R12 ;  /* 0x0000000c00087213 */ /* 0x000fe20000000000 */
[----:B------:R-:W-:Y:S01]  /*5da0*/  @!P5 IMAD.MOV R236, RZ, RZ, -R236 ;  /* 0x000000ffffecd224 */ /* 0x000fe200078e0aec */
[C---:B------:R-:W-:Y:S01]  /*5db0*/  ISETP.GT.U32.AND P1, PT, R2.reuse, R250, PT ;  /* 0x000000fa0200720c */ /* 0x040fe20003f24070 */
[C---:B------:R-:W-:Y:S01]  /*5dc0*/  IMAD R248, R2.reuse, R7, R248 ;  /* 0x0000000702f87224 */ /* 0x040fe200078e02f8 */
[----:B------:R-:W-:Y:S01]  /*5dd0*/  ISETP.GT.U32.AND P5, PT, R2, R240, PT ;  /* 0x000000f00200720c */ /* 0x000fe20003fa4070 */
[----:B------:R-:W-:Y:S01]  /*5de0*/  IMAD.HI.U32 R7, R3, R252, RZ ;  /* 0x000000fc03077227 */ /* 0x000fe200078e00ff */
[----:B------:R-:W-:-:S03]  /*5df0*/  IABS R25, R9 ;  /* 0x0000000900197213 */ /* 0x000fc60000000000 */
[----:B------:R-:W-:Y:S01]  /*5e00*/  @!P0 IMAD.MOV R238, RZ, RZ, -R238 ;  /* 0x000000ffffee8224 */ /* 0x000fe200078e0aee */
[----:B------:R-:W-:Y:S01]  /*5e10*/  ISETP.GT.U32.AND P0, PT, R2, R246, PT ;  /* 0x000000f60200720c */ /* 0x000fe20003f04070 */
[----:B------:R-:W-:Y:S02]  /*5e20*/  IMAD.MOV R7, RZ, RZ, -R7 ;  /* 0x000000ffff077224 */ /* 0x000fe400078e0a07 */
[----:B------:R-:W-:-:S04]  /*5e30*/  IMAD.HI.U32 R6, R3, R25, RZ ;  /* 0x0000001903067227 */ /* 0x000fc800078e00ff */
[--C-:B------:R-:W-:Y:S02]  /*5e40*/  @!P1 IMAD.IADD R250, R250, 0x1, -R2.reuse ;  /* 0x00000001fafa9824 */ /* 0x100fe400078e0a02 */
[----:B------:R-:W-:Y:S01]  /*5e50*/  @!P5 IMAD.IADD R240, R240, 0x1, -R2 ;  /* 0x00000001f0f0d824 */ /* 0x000fe200078e0a02 */
[C---:B------:R-:W-:Y:S01]  /*5e60*/  ISETP.GT.U32.AND P5, PT, R2.reuse, R242, PT ;  /* 0x000000f20200720c */ /* 0x040fe20003fa4070 */
[C---:B------:R-:W-:Y:S01]  /*5e70*/  IMAD R252, R2.reuse, R7, R252 ;  /* 0x0000000702fc7224 */ /* 0x040fe200078e02fc */
[C---:B------:R-:W-:Y:S01]  /*5e80*/  ISETP.GT.U32.AND P1, PT, R2.reuse, R250, PT ;  /* 0x000000fa0200720c */ /* 0x040fe20003f24070 */
[----:B------:R-:W-:Y:S01]  /*5e90*/  @!P2 IMAD.MOV R240, RZ, RZ, -R240 ;  /* 0x000000fffff0a224 */ /* 0x000fe200078e0af0 */
[----:B------:R-:W-:Y:S01]  /*5ea0*/  ISETP.GT.U32.AND P2, PT, R2, R248, PT ;  /* 0x000000f80200720c */ /* 0x000fe20003f44070 */
[----:B------:R-:W-:Y:S02]  /*5eb0*/  IMAD.MOV R7, RZ, RZ, -R6 ;  /* 0x000000ffff077224 */ /* 0x000fe400078e0a06 */
[----:B------:R-:W-:Y:S01]  /*5ec0*/  @!P0 IMAD.IADD R246, R246, 0x1, -R2 ;  /* 0x00000001f6f68824 */ /* 0x000fe200078e0a02 */
[----:B------:R-:W-:Y:S01]  /*5ed0*/  ISETP.GE.AND P0, PT, R10, RZ, PT ;  /* 0x000000ff0a00720c */ /* 0x000fe20003f06270 */
[----:B------:R-:W-:Y:S01]  /*5ee0*/  IMAD R25, R2, R7, R25 ;  /* 0x0000000702197224 */ /* 0x000fe200078e0219 */
[----:B------:R-:W-:Y:S01]  /*5ef0*/  LOP3.LUT R10, R4, 0x24, RZ, 0xfc, !PT ;  /* 0x00000024040a7812 */ /* 0x000fe200078efcff */
[----:B------:R-:W-:-:S03]  /*5f00*/  IMAD.HI.U32 R6, R3, R8, RZ ;  /* 0x0000000803067227 */ /* 0x000fc600078e00ff */
[----:B------:R-:W-:Y:S01]  /*5f10*/  IABS R23, R10 ;  /* 0x0000000a00177213 */ /* 0x000fe20000000000 */
[--C-:B------:R-:W-:Y:S01]  /*5f20*/  @!P1 IMAD.IADD R250, R250, 0x1, -R2.reuse ;  /* 0x00000001fafa9824 */ /* 0x100fe200078e0a02 */
[----:B------:R-:W-:Y:S01]  /*5f30*/  ISETP.GT.U32.AND P1, PT, R2, R25, PT ;  /* 0x000000190200720c */ /* 0x000fe20003f24070 */
[----:B------:R-:W-:Y:S01]  /*5f40*/  @!P2 IMAD.IADD R248, R248, 0x1, -R2 ;  /* 0x00000001f8f8a824 */ /* 0x000fe200078e0a02 */
[----:B------:R-:W-:Y:S01]  /*5f50*/  ISETP.GE.AND P2, PT, R11, RZ, PT ;  /* 0x000000ff0b00720c */ /* 0x000fe20003f46270 */
[----:B------:R-:W-:Y:S02]  /*5f60*/  @!P3 IMAD.MOV R246, RZ, RZ, -R246 ;  /* 0x000000fffff6b224 */ /* 0x000fe400078e0af6 */
[----:B------:R-:W-:Y:S01]  /*5f70*/  IMAD.MOV R7, RZ, RZ, -R6 ;  /* 0x000000ffff077224 */ /* 0x000fe200078e0a06 */
[----:B------:R-:W-:Y:S01]  /*5f80*/  ISETP.GT.U32.AND P3, PT, R2, R248, PT ;  /* 0x000000f80200720c */ /* 0x000fe20003f64070 */
[----:B------:R-:W-:-:S04]  /*5f90*/  IMAD.HI.U32 R6, R3, R23, RZ ;  /* 0x0000001703067227 */ /* 0x000fc800078e00ff */
[C---:B------:R-:W-:Y:S02]  /*5fa0*/  IMAD R7, R2.reuse, R7, R8 ;  /* 0x0000000702077224 */ /* 0x040fe400078e0208 */
[----:B------:R-:W-:Y:S02]  /*5fb0*/  @!P1 IMAD.IADD R25, R25, 0x1, -R2 ;  /* 0x0000000119199824 */ /* 0x000fe400078e0a02 */
[----:B------:R-:W-:Y:S01]  /*5fc0*/  IMAD.MOV R6, RZ, RZ, -R6 ;  /* 0x000000ffff067224 */ /* 0x000fe200078e0a06 */
[----:B------:R-:W-:Y:S01]  /*5fd0*/  ISETP.GT.U32.AND P1, PT, R2, R7, PT ;  /* 0x000000070200720c */ /* 0x000fe20003f24070 */
[--C-:B------:R-:W-:Y:S02]  /*5fe0*/  @!P5 IMAD.IADD R242, R242, 0x1, -R2.reuse ;  /* 0x00000001f2f2d824 */ /* 0x100fe400078e0a02 */
[----:B------:R-:W-:Y:S01]  /*5ff0*/  @!P3 IMAD.IADD R248, R248, 0x1, -R2 ;  /* 0x00000001f8f8b824 */ /* 0x000fe200078e0a02 */
[----:B------:R-:W-:Y:S01]  /*6000*/  ISETP.GE.AND P3, PT, R12, RZ, PT ;  /* 0x000000ff0c00720c */ /* 0x000fe20003f66270 */
[----:B------:R-:W-:Y:S01]  /*6010*/  IMAD R23, R2, R6, R23 ;  /* 0x0000000602177224 */ /* 0x000fe200078e0217 */
[----:B------:R-:W-:Y:S01]  /*6020*/  LOP3.LUT R12, R4, 0x22, RZ, 0xfc, !PT ;  /* 0x00000022040c7812 */ /* 0x000fe200078efcff */
[----:B------:R-:W-:Y:S01]  /*6030*/  @!P0 IMAD.MOV R250, RZ, RZ, -R250 ;  /* 0x000000fffffa8224 */ /* 0x000fe200078e0afa */
[C---:B------:R-:W-:Y:S01]  /*6040*/  ISETP.GT.U32.AND P5, PT, R2.reuse, R242, PT ;  /* 0x000000f20200720c */ /* 0x040fe20003fa4070 */
[----:B------:R-:W-:Y:S01]  /*6050*/  @!P4 IMAD.MOV R248, RZ, RZ, -R248 ;  /* 0x000000fffff8c224 */ /* 0x000fe200078e0af8 */
[----:B------:R-:W-:Y:S01]  /*6060*/  IABS R22, R12 ;  /* 0x0000000c00167213 */ /* 0x000fe20000000000 */
[----:B------:R-:W-:Y:S01]  /*6070*/  VIADD R8, R5, 0x1e ;  /* 0x0000001e05087836 */ /* 0x000fe20000000000 */
[C---:B------:R-:W-:Y:S01]  /*6080*/  ISETP.GT.U32.AND P0, PT, R2.reuse, R23, PT ;  /* 0x000000170200720c */ /* 0x040fe20003f04070 */
[----:B------:R-:W-:Y:S01]  /*6090*/  @!P1 IMAD.IADD R7, R7, 0x1, -R2 ;  /* 0x0000000107079824 */ /* 0x000fe200078e0a02 */
[----:B------:R-:W-:Y:S01]  /*60a0*/  ISETP.GT.U32.AND P1, PT, R2, R25, PT ;  /* 0x000000190200720c */ /* 0x000fe20003f24070 */
[----:B------:R-:W-:Y:S01]  /*60b0*/  IMAD.HI.U32 R6, R3, R22, RZ ;  /* 0x0000001603067227 */ /* 0x000fe200078e00ff */
[----:B------:R-:W-:-:S02]  /*60c0*/  IABS R18, R8 ;  /* 0x0000000800127213 */ /* 0x000fc40000000000 */
[----:B------:R-:W-:Y:S01]  /*60d0*/  ISETP.GT.U32.AND P4, PT, R2, R7, PT ;  /* 0x000000070200720c */ /* 0x000fe20003f84070 */
[----:B------:R-:W-:Y:S02]  /*60e0*/  IMAD.MOV R11, RZ, RZ, -R6 ;  /* 0x000000ffff0b7224 */ /* 0x000fe400078e0a06 */
[----:B------:R-:W-:Y:S01]  /*60f0*/  @!P5 IMAD.IADD R242, R242, 0x1, -R2 ;  /* 0x00000001f2f2d824 */ /* 0x000fe200078e0a02 */
[C---:B------:R-:W-:Y:S01]  /*6100*/  ISETP.GT.U32.AND P5, PT, R2.reuse, R252, PT ;  /* 0x000000fc0200720c */ /* 0x040fe20003fa4070 */
[C---:B------:R-:W-:Y:S02]  /*6110*/  IMAD R22, R2.reuse, R11, R22 ;  /* 0x0000000b02167224 */ /* 0x040fe400078e0216 */
[--C-:B------:R-:W-:Y:S02]  /*6120*/  @!P0 IMAD.IADD R23, R23, 0x1, -R2.reuse ;  /* 0x0000000117178824 */ /* 0x100fe400078e0a02 */
[----:B------:R-:W-:Y:S01]  /*6130*/  @!P1 IMAD.IADD R25, R25, 0x1, -R2 ;  /* 0x0000000119199824 */ /* 0x000fe200078e0a02 */
[----:B------:R-:W-:Y:S01]  /*6140*/  ISETP.GT.U32.AND P1, PT, R2, R22, PT ;  /* 0x000000160200720c */ /* 0x000fe20003f24070 */
[----:B------:R-:W-:Y:S01]  /*6150*/  @!P6 IMAD.MOV R242, RZ, RZ, -R242 ;  /* 0x000000fffff2e224 */ /* 0x000fe200078e0af2 */
[----:B------:R-:W-:Y:S01]  /*6160*/  ISETP.GE.AND P6, PT, R9, RZ, PT ;  /* 0x000000ff0900720c */ /* 0x000fe20003fc6270 */
[----:B------:R-:W-:-:S04]  /*6170*/  IMAD.HI.U32 R9, R3, R18, RZ ;  /* 0x0000001203097227 */ /* 0x000fc800078e00ff */
[--C-:B------:R-:W-:Y:S02]  /*6180*/  @!P5 IMAD.IADD R252, R252, 0x1, -R2.reuse ;  /* 0x00000001fcfcd824 */ /* 0x100fe400078e0a02 */
[--C-:B------:R-:W-:Y:S01]  /*6190*/  @!P4 IMAD.IADD R7, R7, 0x1, -R2.reuse ;  /* 0x000000010707c824 */ /* 0x100fe200078e0a02 */
[----:B------:R-:W-:Y:S01]  /*61a0*/  ISETP.GE.AND P4, PT, R12, RZ, PT ;  /* 0x000000ff0c00720c */ /* 0x000fe20003f86270 */
[----:B------:R-:W-:Y:S01]  /*61b0*/  IMAD.MOV R9, RZ, RZ, -R9 ;  /* 0x000000ffff097224 */ /* 0x000fe200078e0a09 */
[----:B------:R-:W-:Y:S01]  /*61c0*/  LOP3.LUT R12, R4, 0x1a, RZ, 0xfc, !PT ;  /* 0x0000001a040c7812 */ /* 0x000fe200078efcff */
[----:B------:R-:W-:Y:S01]  /*61d0*/  @!P1 IMAD.IADD R22, R22, 0x1, -R2 ;  /* 0x0000000116169824 */ /* 0x000fe200078e0a02 */
        /* <DEDUP_REMOVED lines=9> */
[----:B------:R-:W-:Y:S01]  /*6270*/  @!P1 IMAD.IADD R23, R23, 0x1, -R2 ;  /* 0x0000000117179824 */ /* 0x000fe200078e0a02 */
[C---:B------:R-:W-:Y:S01]  /*6280*/  ISETP.GT.U32.AND P1, PT, R2.reuse, R18, PT ;  /* 0x000000120200720c */ /* 0x040fe20003f24070 */
[----:B------:R-:W-:Y:S02]  /*6290*/  IMAD R16, R2, R11, R16 ;  /* 0x0000000b02107224 */ /* 0x000fe400078e0210 */
[----:B------:R-:W-:Y:S02]  /*62a0*/  IMAD.MOV R11, RZ, RZ, -R6 ;  /* 0x000000ffff0b7224 */ /* 0x000fe400078e0a06 */
[----:B------:R-:W-:Y:S01]  /*62b0*/  @!P5 IMAD.IADD R252, R252, 0x1, -R2 ;  /* 0x00000001fcfcd824 */ /* 0x000fe200078e0a02 */
[----:B------:R-:W-:Y:S01]  /*62c0*/  ISETP.GE.AND P5, PT, R8, RZ, PT ;  /* 0x000000ff0800720c */ /* 0x000fe20003fa6270 */
[----:B------:R-:W-:Y:S02]  /*62d0*/  IMAD R14, R2, R11, R14 ;  /* 0x0000000b020e7224 */ /* 0x000fe400078e020e */
[----:B------:R-:W-:-:S04]  /*62e0*/  IMAD.HI.U32 R8, R3, R20, RZ ;  /* 0x0000001403087227 */ /* 0x000fc800078e00ff */
[--C-:B------:R-:W-:Y:S01]  /*62f0*/  @!P6 IMAD.IADD R22, R22, 0x1, -R2.reuse ;  /* 0x000000011616e824 */ /* 0x100fe200078e0a02 */
[----:B------:R-:W-:Y:S01]  /*6300*/  ISETP.GT.U32.AND P6, PT, R2, R16, PT ;  /* 0x000000100200720c */ /* 0x000fe20003fc4070 */
[----:B------:R-:W-:Y:S01]  /*6310*/  @!P1 IMAD.IADD R18, R18, 0x1, -R2 ;  /* 0x0000000112129824 */ /* 0x000fe200078e0a02 */
[----:B------:R-:W-:Y:S01]  /*6320*/  ISETP.GT.U32.AND P1, PT, R2, R14, PT ;  /* 0x0000000e0200720c */ /* 0x000fe20003f24070 */
[----:B------:R-:W-:Y:S02]  /*6330*/  IMAD.MOV R15, RZ, RZ, -R8 ;  /* 0x000000ffff0f7224 */ /* 0x000fe400078e0a08 */
[----:B------:R-:W-:-:S04]  /*6340*/  IMAD.HI.U32 R8, R3, R132, RZ ;  /* 0x0000008403087227 */ /* 0x000fc800078e00ff */
[----:B------:R-:W-:Y:S01]  /*6350*/  IMAD.MOV R11, RZ, RZ, -R8 ;  /* 0x000000ffff0b7224 */ /* 0x000fe200078e0a08 */
[----:B------:R-:W-:Y:S01]  /*6360*/  IABS R8, R37 ;  /* 0x0000002500087213 */ /* 0x000fe20000000000 */
[----:B------:R-:W-:-:S04]  /*6370*/  IMAD.HI.U32 R9, R3, R134, RZ ;  /* 0x0000008603097227 */ /* 0x000fc800078e00ff */
[----:B------:R-:W-:Y:S02]  /*6380*/  IMAD R132, R2, R11, R132 ;  /* 0x0000000b02847224 */ /* 0x000fe400078e0284 */
[--C-:B------:R-:W-:Y:S02]  /*6390*/  @!P6 IMAD.IADD R16, R16, 0x1, -R2.reuse ;  /* 0x000000011010e824 */ /* 0x100fe400078e0a02 */
[----:B------:R-:W-:Y:S01]  /*63a0*/  @!P1 IMAD.IADD R14, R14, 0x1, -R2 ;  /* 0x000000010e0e9824 */ /* 0x000fe200078e0a02 */
[C---:B------:R-:W-:Y:S01]  /*63b0*/  ISETP.GT.U32.AND P6, PT, R2.reuse, R132, PT ;  /* 0x000000840200720c */ /* 0x040fe20003fc4070 */
[----:B------:R-:W-:Y:S01]  /*63c0*/  IMAD.MOV R9, RZ, RZ, -R9 ;  /* 0x000000ffff097224 */ /* 0x000fe200078e0a09 */
[----:B------:R-:W-:Y:S01]  /*63d0*/  ISETP.GT.U32.AND P1, PT, R2, R18, PT ;  /* 0x000000120200720c */ /* 0x000fe20003f24070 */
[----:B------:R-:W-:Y:S01]  /*63e0*/  @!P2 IMAD.MOV R252, RZ, RZ, -R252 ;  /* 0x000000fffffca224 */ /* 0x000fe200078e0afc */
[----:B------:R-:W-:Y:S01]  /*63f0*/  ISETP.GE.AND P2, PT, R10, RZ, PT ;  /* 0x000000ff0a00720c */ /* 0x000fe20003f46270 */
[----:B------:R-:W-:-:S04]  /*6400*/  IMAD.HI.U32 R10, R3, R130, RZ ;  /* 0x00000082030a7227 */ /* 0x000fc800078e00ff */
[C---:B------:R-:W-:Y:S02]  /*6410*/  IMAD R134, R2.reuse, R9, R134 ;  /* 0x0000000902867224 */ /* 0x040fe400078e0286 */
[----:B------:R-:W-:Y:S02]  /*6420*/  VIADD R6, R5, 0xe ;  /* 0x0000000e05067836 */ /* 0x000fe40000000000 */
[----:B------:R-:W-:Y:S02]  /*6430*/  IMAD R20, R2, R15, R20 ;  /* 0x0000000f02147224 */ /* 0x000fe400078e0214 */
[----:B------:R-:W-:Y:S01]  /*6440*/  IMAD.MOV R15, RZ, RZ, -R10 ;  /* 0x000000ffff0f7224 */ /* 0x000fe200078e0a0a */
[----:B------:R-:W-:Y:S01]  /*6450*/  IABS R10, R6 ;  /* 0x00000006000a7213 */ /* 0x000fe20000000000 */
[--C-:B------:R-:W-:Y:S01]  /*6460*/  @!P6 IMAD.IADD R132, R132, 0x1, -R2.reuse ;  /* 0x000000018484e824 */ /* 0x100fe200078e0a02 */
[----:B------:R-:W-:Y:S01]  /*6470*/  ISETP.GE.AND P6, PT, R6, RZ, PT ;  /* 0x000000ff0600720c */ /* 0x000fe20003fc6270 */
[----:B------:R-:W-:Y:S01]  /*6480*/  @!P1 IMAD.IADD R18, R18, 0x1, -R2 ;  /* 0x0000000112129824 */ /* 0x000fe200078e0a02 */
[C---:B------:R-:W-:Y:S01]  /*6490*/  ISETP.GT.U32.AND P1, PT, R2.reuse, R134, PT ;  /* 0x000000860200720c */ /* 0x040fe20003f24070 */
[----:B------:R-:W-:Y:S01]  /*64a0*/  IMAD.HI.U32 R6, R3, R128, RZ ;  /* 0x0000008003067227 */ /* 0x000fe200078e00ff */
[----:B------:R-:W-:-:S03]  /*64b0*/  ISETP.GT.U32.AND P0, PT, R2, R20, PT ;  /* 0x000000140200720c */ /* 0x000fc60003f04070 */
[----:B------:R-:W-:Y:S02]  /*64c0*/  IMAD.MOV.U32 R5, RZ, RZ, R7 ;  /* 0x000000ffff057224 */ /* 0x000fe400078e0007 */
[----:B------:R-:W-:Y:S02]  /*64d0*/  IMAD.MOV R7, RZ, RZ, -R6 ;  /* 0x000000ffff077224 */ /* 0x000fe400078e0a06 */
[----:B------:R-:W-:-:S04]  /*64e0*/  IMAD.HI.U32 R6, R3, R8, RZ ;  /* 0x0000000803067227 */ /* 0x000fc800078e00ff */
[----:B------:R-:W-:Y:S02]  /*64f0*/  IMAD R128, R2, R7, R128 ;  /* 0x0000000702807224 */ /* 0x000fe400078e0280 */
[----:B------:R-:W-:Y:S02]  /*6500*/  @!P1 IMAD.IADD R134, R134, 0x1, -R2 ;  /* 0x0000000186869824 */ /* 0x000fe400078e0a02 */
[----:B------:R-:W-:Y:S01]  /*6510*/  @!P2 IMAD.MOV R23, RZ, RZ, -R23 ;  /* 0x000000ffff17a224 */ /* 0x000fe200078e0a17 */
[C---:B------:R-:W-:Y:S01]  /*6520*/  ISETP.GT.U32.AND P1, PT, R2.reuse, R128, PT ;  /* 0x000000800200720c */ /* 0x040fe20003f24070 */
[----:B------:R-:W-:Y:S01]  /*6530*/  IMAD.HI.U32 R7, R3, R10, RZ ;  /* 0x0000000a03077227 */ /* 0x000fe200078e00ff */
[----:B------:R-:W-:-:S03]  /*6540*/  ISETP.GT.U32.AND P2, PT, R2, R16, PT ;  /* 0x000000100200720c */ /* 0x000fc60003f44070 */
[----:B------:R-:W-:Y:S02]  /*6550*/  IMAD.MOV R9, RZ, RZ, -R6 ;  /* 0x000000ffff097224 */ /* 0x000fe400078e0a06 */
[----:B------:R-:W-:Y:S02]  /*6560*/  @!P0 IMAD.IADD R20, R20, 0x1, -R2 ;  /* 0x0000000114148824 */ /* 0x000fe400078e0a02 */
[----:B------:R-:W-:Y:S02]  /*6570*/  IMAD.MOV R11, RZ, RZ, -R7 ;  /* 0x000000ffff0b7224 */ /* 0x000fe400078e0a07 */
[C---:B------:R-:W-:Y:S01]  /*6580*/  IMAD R7, R2.reuse, R9, R8 ;  /* 0x0000000902077224 */ /* 0x040fe200078e0208 */
[C---:B------:R-:W-:Y:S01]  /*6590*/  ISETP.GT.U32.AND P0, PT, R2.reuse, R20, PT ;  /* 0x000000140200720c */ /* 0x040fe20003f04070 */
[----:B------:R-:W-:Y:S01]  /*65a0*/  @!P3 IMAD.MOV R5, RZ, RZ, -R5 ;  /* 0x000000ffff05b224 */ /* 0x000fe200078e0a05 */
[C---:B------:R-:W-:Y:S01]  /*65b0*/  ISETP.GT.U32.AND P3, PT, R2.reuse, R14, PT ;  /* 0x0000000e0200720c */ /* 0x040fe20003f64070 */
[----:B------:R-:W-:Y:S01]  /*65c0*/  @!P4 IMAD.MOV R22, RZ, RZ, -R22 ;  /* 0x000000ffff16c224 */ /* 0x000fe200078e0a16 */
[C---:B------:R-:W-:Y:S01]  /*65d0*/  ISETP.GT.U32.AND P4, PT, R2.reuse, R132, PT ;  /* 0x000000840200720c */ /* 0x040fe20003f84070 */
[----:B------:R-:W-:-:S02]  /*65e0*/  IMAD R130, R2, R15, R130 ;  /* 0x0000000f02827224 */ /* 0x000fc400078e0282 */
[--C-:B------:R-:W-:Y:S01]  /*65f0*/  @!P1 IMAD.IADD R128, R128, 0x1, -R2.reuse ;  /* 0x0000000180809824 */ /* 0x100fe200078e0a02 */
[----:B------:R-:W-:Y:S01]  /*6600*/  ISETP.GT.U32.AND P1, PT, R2, R7, PT ;  /* 0x000000070200720c */ /* 0x000fe20003f24070 */
[----:B------:R-:W-:Y:S01]  /*6610*/  @!P2 IMAD.IADD R16, R16, 0x1, -R2 ;  /* 0x000000011010a824 */ /* 0x000fe200078e0a02 */
[C---:B------:R-:W-:Y:S01]  /*6620*/  ISETP.GT.U32.AND P2, PT, R2.reuse, R130, PT ;  /* 0x000000820200720c */ /* 0x040fe20003f44070 */
[----:B------:R-:W-:Y:S02]  /*6630*/  IMAD R6, R2, R11, R10 ;  /* 0x0000000b02067224 */ /* 0x000fe400078e020a */
[--C-:B------:R-:W-:Y:S01]  /*6640*/  @!P0 IMAD.IADD R20, R20, 0x1, -R2.reuse ;  /* 0x0000000114148824 */ /* 0x100fe200078e0a02 */
[----:B------:R-:W-:Y:S01]  /*6650*/  ISETP.GE.AND P0, PT, R17, RZ, PT ;  /* 0x000000ff1100720c */ /* 0x000fe20003f06270 */
[--C-:B------:R-:W-:Y:S01]  /*6660*/  @!P3 IMAD.IADD R14, R14, 0x1, -R2.reuse ;  /* 0x000000010e0eb824 */ /* 0x100fe200078e0a02 */
[----:B------:R-:W-:Y:S01]  /*6670*/  ISETP.GE.AND P3, PT, R27, RZ, PT ;  /* 0x000000ff1b00720c */ /* 0x000fe20003f66270 */
[----:B------:R-:W-:Y:S01]  /*6680*/  @!P4 IMAD.IADD R132, R132, 0x1, -R2 ;  /* 0x000000018484c824 */ /* 0x000fe200078e0a02 */
[----:B------:R-:W-:Y:S01]  /*6690*/  ISETP.GE.AND P4, PT, R12, RZ, PT ;  /* 0x000000ff0c00720c */ /* 0x000fe20003f86270 */
[----:B------:R-:W-:Y:S01]  /*66a0*/  @!P5 IMAD.MOV R18, RZ, RZ, -R18 ;  /* 0x000000ffff12d224 */ /* 0x000fe200078e0a12 */
[----:B------:R-:W-:Y:S01]  /*66b0*/  IABS R12, R39 ;  /* 0x00000027000c7213 */ /* 0x000fe20000000000 */
[--C-:B------:R-:W-:Y:S01]  /*66c0*/  @!P1 IMAD.IADD R7, R7, 0x1, -R2.reuse ;  /* 0x0000000107079824 */ /* 0x100fe200078e0a02 */
[----:B------:R-:W-:Y:S01]  /*66d0*/  ISETP.GT.U32.AND P1, PT, R2, R6, PT ;  /* 0x000000060200720c */ /* 0x000fe20003f24070 */
[----:B------:R-:W-:Y:S01]  /*66e0*/  @!P2 IMAD.IADD R130, R130, 0x1, -R2 ;  /* 0x000000018282a824 */ /* 0x000fe200078e0a02 */
[----:B------:R-:W-:Y:S01]  /*66f0*/  ISETP.GE.AND P2, PT, R29, RZ, PT ;  /* 0x000000ff1d00720c */ /* 0x000fe20003f46270 */
[----:B------:R-:W-:Y:S01]  /*6700*/  IMAD.HI.U32 R8, R3, R12, RZ ;  /* 0x0000000c03087227 */ /* 0x000fe200078e00ff */
[----:B------:R-:W-:-:S02]  /*6710*/  LOP3.LUT R29, R4, 0xa, RZ, 0xfc, !PT ;  /* 0x0000000a041d7812 */ /* 0x000fc400078efcff */
[----:B------:R-:W-:Y:S01]  /*6720*/  IABS R17, R41 ;  /* 0x0000002900117213 */ /* 0x000fe20000000000 */
[----:B------:R-:W-:Y:S01]  /*6730*/  IMAD.MOV R11, RZ, RZ, -R8 ;  /* 0x000000ffff0b7224 */ /* 0x000fe200078e0a08 */
[----:B------:R-:W-:Y:S01]  /*6740*/  IABS R15, R29 ;  /* 0x0000001d000f7213 */ /* 0x000fe20000000000 */
[----:B------:R-:W-:Y:S01]  /*6750*/  @!P3 IMAD.MOV R16, RZ, RZ, -R16 ;  /* 0x000000ffff10b224 */ /* 0x000fe200078e0a10 */
[C---:B------:R-:W-:Y:S01]  /*6760*/  ISETP.GT.U32.AND P3, PT, R2.reuse, R128, PT ;  /* 0x000000800200720c */ /* 0x040fe20003f64070 */
[C---:B------:R-:W-:Y:S02]  /*6770*/  IMAD R8, R2.reuse, R11, R12 ;  /* 0x0000000b02087224 */ /* 0x040fe400078e020c */
[----:B------:R-:W-:Y:S01]  /*6780*/  @!P0 IMAD.MOV R20, RZ, RZ, -R20 ;  /* 0x000000ffff148224 */ /* 0x000fe200078e0a14 */
[----:B------:R-:W-:Y:S01]  /*6790*/  ISETP.GT.U32.AND P0, PT, R2, R134, PT ;  /* 0x000000860200720c */ /* 0x000fe20003f04070 */
[----:B------:R-:W-:-:S04]  /*67a0*/  IMAD.HI.U32 R9, R3, R15, RZ ;  /* 0x0000000f03097227 */ /* 0x000fc800078e00ff */
[----:B------:R-:W-:-:S04]  /*67b0*/  IMAD.HI.U32 R11, R3, R126, RZ ;  /* 0x0000007e030b7227 */ /* 0x000fc800078e00ff */
[----:B------:R-:W-:Y:S01]  /*67c0*/  @!P1 IMAD.IADD R6, R6, 0x1, -R2 ;  /* 0x0000000106069824 */ /* 0x000fe200078e0a02 */
[----:B------:R-:W-:Y:S01]  /*67d0*/  ISETP.GT.U32.AND P1, PT, R2, R130, PT ;  /* 0x000000820200720c */ /* 0x000fe20003f24070 */
[----:B------:R-:W-:-:S03]  /*67e0*/  IMAD.HI.U32 R10, R3, R17, RZ ;  /* 0x00000011030a7227 */ /* 0x000fc600078e00ff */
[----:B------:R-:W-:Y:S01]  /*67f0*/  ISETP.GT.U32.AND P5, PT, R2, R6, PT ;  /* 0x000000060200720c */ /* 0x000fe20003fa4070 */
[----:B------:R-:W-:Y:S01]  /*6800*/  IMAD.MOV R12, RZ, RZ, -R9 ;  /* 0x000000ffff0c7224 */ /* 0x000fe200078e0a09 */
[----:B------:R-:W-:Y:S01]  /*6810*/  LOP3.LUT R9, R4, 0x2, RZ, 0xfc, !PT ;  /* 0x0000000204097812 */ /* 0x000fe200078efcff */
[----:B------:R-:W-:Y:S02]  /*6820*/  IMAD.MOV R11, RZ, RZ, -R11 ;  /* 0x000000ffff0b7224 */ /* 0x000fe400078e0a0b */
[----:B------:R-:W-:Y:S01]  /*6830*/  IMAD.MOV R27, RZ, RZ, -R10 ;  /* 0x000000ffff1b7224 */ /* 0x000fe200078e0a0a */
[----:B------:R-:W-:Y:S01]  /*6840*/  IABS R122, R9 ;  /* 0x00000009007a7213 */ /* 0x000fe20000000000 */
[C---:B------:R-:W-:Y:S02]  /*6850*/  IMAD R126, R2.reuse, R11, R126 ;  /* 0x0000000b027e7224 */ /* 0x040fe400078e027e */
[C---:B------:R-:W-:Y:S02]  /*6860*/  IMAD R10, R2.reuse, R12, R15 ;  /* 0x0000000c020a7224 */ /* 0x040fe400078e020f */
[----:B------:R-:W-:-:S02]  /*6870*/  IMAD R12, R2, R27, R17 ;  /* 0x0000001b020c7224 */ /* 0x000fc400078e0211 */
[----:B------:R-:W-:Y:S01]  /*6880*/  @!P4 IMAD.MOV R14, RZ, RZ, -R14 ;  /* 0x000000ffff0ec224 */ /* 0x000fe200078e0a0e */
[----:B------:R-:W-:Y:S01]  /*6890*/  ISETP.GT.U32.AND P4, PT, R2, R7, PT ;  /* 0x000000070200720c */ /* 0x000fe20003f84070 */
[----:B------:R-:W-:-:S04]  /*68a0*/  IMAD.HI.U32 R4, R3, R124, RZ ;  /* 0x0000007c03047227 */ /* 0x000fc800078e00ff */
[----:B------:R-:W-:Y:S01]  /*68b0*/  @!P3 IMAD.IADD R128, R128, 0x1, -R2 ;  /* 0x000000018080b824 */ /* 0x000fe200078e0a02 */
[C---:B------:R-:W-:Y:S01]  /*68c0*/  ISETP.GT.U32.AND P3, PT, R2.reuse, R126, PT ;  /* 0x0000007e0200720c */ /* 0x040fe20003f64070 */
[----:B------:R-:W-:Y:S01]  /*68d0*/  @!P2 IMAD.MOV R132, RZ, RZ, -R132 ;  /* 0x000000ffff84a224 */ /* 0x000fe200078e0a84 */
[----:B------:R-:W-:Y:S01]  /*68e0*/  ISETP.GT.U32.AND P2, PT, R2, R8, PT ;  /* 0x000000080200720c */ /* 0x000fe20003f44070 */
[----:B------:R-:W-:Y:S01]  /*68f0*/  @!P0 IMAD.IADD R134, R134, 0x1, -R2 ;  /* 0x0000000186868824 */ /* 0x000fe200078e0a02 */
[----:B------:R-:W-:Y:S01]  /*6900*/  ISETP.GT.U32.AND P0, PT, R2, R10, PT ;  /* 0x0000000a0200720c */ /* 0x000fe20003f04070 */
[----:B------:R-:W-:-:S04]  /*6910*/  IMAD.HI.U32 R3, R3, R122, RZ ;  /* 0x0000007a03037227 */ /* 0x000fc800078e00ff */
[----:B------:R-:W-:Y:S01]  /*6920*/  @!P1 IMAD.IADD R130, R130, 0x1, -R2 ;  /* 0x0000000182829824 */ /* 0x000fe200078e0a02 */
[C---:B------:R-:W-:Y:S01]  /*6930*/  ISETP.GT.U32.AND P1, PT, R2.reuse, R12, PT ;  /* 0x0000000c0200720c */ /* 0x040fe20003f24070 */
[----:B------:R-:W-:Y:S02]  /*6940*/  IMAD.MOV R11, RZ, RZ, -R4 ;  /* 0x000000ffff0b7224 */ /* 0x000fe400078e0a04 */
[----:B------:R-:W-:Y:S02]  /*6950*/  IMAD.MOV R3, RZ, RZ, -R3 ;  /* 0x000000ffff037224 */ /* 0x000fe400078e0a03 */
[C---:B------:R-:W-:Y:S02]  /*6960*/  IMAD R124, R2.reuse, R11, R124 ;  /* 0x0000000b027c7224 */ /* 0x040fe400078e027c */
[C---:B------:R-:W-:Y:S02]  /*6970*/  IMAD R122, R2.reuse, R3, R122 ;  /* 0x00000003027a7224 */ /* 0x040fe400078e027a */
[--C-:B------:R-:W-:Y:S01]  /*6980*/  @!P4 IMAD.IADD R7, R7, 0x1, -R2.reuse ;  /* 0x000000010707c824 */ /* 0x100fe200078e0a02 */
[----:B------:R-:W-:Y:S01]  /*6990*/  ISETP.GT.U32.AND P4, PT, R2, R124, PT ;  /* 0x0000007c0200720c */ /* 0x000fe20003f84070 */
[--C-:B------:R-:W-:Y:S01]  /*69a0*/  @!P3 IMAD.IADD R126, R126, 0x1, -R2.reuse ;  /* 0x000000017e7eb824 */ /* 0x100fe200078e0a02 */
[----:B------:R-:W-:Y:S01]  /*69b0*/  ISETP.GT.U32.AND P3, PT, R2, R122, PT ;  /* 0x0000007a0200720c */ /* 0x000fe20003f64070 */
[--C-:B------:R-:W-:Y:S01]  /*69c0*/  @!P5 IMAD.IADD R6, R6, 0x1, -R2.reuse ;  /* 0x000000010606d824 */ /* 0x100fe200078e0a02 */
[----:B------:R-:W-:Y:S01]  /*69d0*/  ISETP.GE.AND P5, PT, R31, RZ, PT ;  /* 0x000000ff1f00720c */ /* 0x000fe20003fa6270 */
[--C-:B------:R-:W-:Y:S01]  /*69e0*/  @!P2 IMAD.IADD R8, R8, 0x1, -R2.reuse ;  /* 0x000000010808a824 */ /* 0x100fe200078e0a02 */
[----:B------:R-:W-:Y:S01]  /*69f0*/  ISETP.GE.AND P2, PT, R33, RZ, PT ;  /* 0x000000ff2100720c */ /* 0x000fe20003f46270 */
[--C-:B------:R-:W-:Y:S01]  /*6a00*/  @!P0 IMAD.IADD R10, R10, 0x1, -R2.reuse ;  /* 0x000000010a0a8824 */ /* 0x100fe200078e0a02 */
[----:B------:R-:W-:Y:S01]  /*6a10*/  ISETP.GE.AND P0, PT, R35, RZ, PT ;  /* 0x000000ff2300720c */ /* 0x000fe20003f06270 */
[----:B------:R-:W-:Y:S01]  /*6a20*/  @!P1 IMAD.IADD R12, R12, 0x1, -R2 ;  /* 0x000000010c0c9824 */ /* 0x000fe200078e0a02 */
[----:B------:R-:W-:Y:S01]  /*6a30*/  ISETP.GE.AND P1, PT, R37, RZ, PT ;  /* 0x000000ff2500720c */ /* 0x000fe20003f26270 */
[----:B------:R-:W-:-:S02]  /*6a40*/  IMAD.MOV.U32 R4, RZ, RZ, R7 ;  /* 0x000000ffff047224 */ /* 0x000fc400078e0007 */
[--C-:B------:R-:W-:Y:S01]  /*6a50*/  @!P4 IMAD.IADD R124, R124, 0x1, -R2.reuse ;  /* 0x000000017c7cc824 */ /* 0x100fe200078e0a02 */
[----:B------:R-:W-:Y:S01]  /*6a60*/  ISETP.GT.U32.AND P4, PT, R2, R8, PT ;  /* 0x000000080200720c */ /* 0x000fe20003f84070 */
[----:B------:R-:W-:Y:S02]  /*6a70*/  @!P3 IMAD.IADD R122, R122, 0x1, -R2 ;  /* 0x000000017a7ab824 */ /* 0x000fe400078e0a02 */
[----:B------:R-:W-:Y:S01]  /*6a80*/  @!P5 IMAD.MOV R134, RZ, RZ, -R134 ;  /* 0x000000ffff86d224 */ /* 0x000fe200078e0a86 */
[C---:B------:R-:W-:Y:S01]  /*6a90*/  ISETP.GT.U32.AND P5, PT, R2.reuse, R126, PT ;  /* 0x0000007e0200720c */ /* 0x040fe20003fa4070 */
[----:B------:R-:W-:Y:S01]  /*6aa0*/  @!P2 IMAD.MOV R130, RZ, RZ, -R130 ;  /* 0x000000ffff82a224 */ /* 0x000fe200078e0a82 */
[C---:B------:R-:W-:Y:S01]  /*6ab0*/  ISETP.GT.U32.AND P2, PT, R2.reuse, R10, PT ;  /* 0x0000000a0200720c */ /* 0x040fe20003f44070 */
[----:B------:R-:W-:Y:S01]  /*6ac0*/  @!P0 IMAD.MOV R128, RZ, RZ, -R128 ;  /* 0x000000ffff808224 */ /* 0x000fe200078e0a80 */
[C---:B------:R-:W-:Y:S01]  /*6ad0*/  ISETP.GT.U32.AND P0, PT, R2.reuse, R12, PT ;  /* 0x0000000c0200720c */ /* 0x040fe20003f04070 */
[----:B------:R-:W-:Y:S01]  /*6ae0*/  @!P1 IMAD.MOV R4, RZ, RZ, -R4 ;  /* 0x000000ffff049224 */ /* 0x000fe200078e0a04 */
[C---:B------:R-:W-:Y:S01]  /*6af0*/  ISETP.GT.U32.AND P1, PT, R2.reuse, R124, PT ;  /* 0x0000007c0200720c */ /* 0x040fe20003f24070 */
[----:B------:R-:W-:Y:S01]  /*6b00*/  @!P6 IMAD.MOV R6, RZ, RZ, -R6 ;  /* 0x000000ffff06e224 */ /* 0x000fe200078e0a06 */
[----:B------:R-:W-:Y:S01]  /*6b10*/  ISETP.GT.U32.AND P3, PT, R2, R122, PT ;  /* 0x0000007a0200720c */ /* 0x000fe20003f64070 */
[----:B------:R-:W-:Y:S01]  /*6b20*/  @!P4 IMAD.IADD R8, R8, 0x1, -R2 ;  /* 0x000000010808c824 */ /* 0x000fe200078e0a02 */
[----:B------:R-:W-:-:S02]  /*6b30*/  ISETP.GE.AND P6, PT, R39, RZ, PT ;  /* 0x000000ff2700720c */ /* 0x000fc40003fc6270 */
[----:B------:R-:W-:Y:S01]  /*6b40*/  ISETP.GE.AND P4, PT, R29, RZ, PT ;  /* 0x000000ff1d00720c */ /* 0x000fe20003f86270 */
[--C-:B------:R-:W-:Y:S01]  /*6b50*/  @!P5 IMAD.IADD R126, R126, 0x1, -R2.reuse ;  /* 0x000000017e7ed824 */ /* 0x100fe200078e0a02 */
[----:B------:R-:W-:Y:S01]  /*6b60*/  ISETP.GE.AND P5, PT, R45, RZ, PT ;  /* 0x000000ff2d00720c */ /* 0x000fe20003fa6270 */
[--C-:B------:R-:W-:Y:S01]  /*6b70*/  @!P2 IMAD.IADD R10, R10, 0x1, -R2.reuse ;  /* 0x000000010a0aa824 */ /* 0x100fe200078e0a02 */
[----:B------:R-:W-:Y:S01]  /*6b80*/  ISETP.GE.AND P2, PT, R41, RZ, PT ;  /* 0x000000ff2900720c */ /* 0x000fe20003f46270 */
[--C-:B------:R-:W-:Y:S01]  /*6b90*/  @!P0 IMAD.IADD R12, R12, 0x1, -R2.reuse ;  /* 0x000000010c0c8824 */ /* 0x100fe200078e0a02 */
[----:B------:R-:W-:Y:S01]  /*6ba0*/  ISETP.GE.AND P0, PT, R43, RZ, PT ;  /* 0x000000ff2b00720c */ /* 0x000fe20003f06270 */
[--C-:B------:R-:W-:Y:S01]  /*6bb0*/  @!P1 IMAD.IADD R124, R124, 0x1, -R2.reuse ;  /* 0x000000017c7c9824 */ /* 0x100fe200078e0a02 */
[----:B------:R-:W-:Y:S01]  /*6bc0*/  ISETP.GE.AND P1, PT, R9, RZ, PT ;  /* 0x000000ff0900720c */ /* 0x000fe20003f26270 */
[----:B------:R-:W-:Y:S01]  /*6bd0*/  @!P3 IMAD.IADD R122, R122, 0x1, -R2 ;  /* 0x000000017a7ab824 */ /* 0x000fe200078e0a02 */
[----:B------:R-:W-:Y:S01]  /*6be0*/  ISETP.NE.AND P3, PT, R19, RZ, PT ;  /* 0x000000ff1300720c */ /* 0x000fe20003f65270 */
[----:B------:R-:W-:Y:S01]  /*6bf0*/  IMAD R2, R47, UR14, RZ ;  /* 0x0000000e2f027c24 */ /* 0x000fe2000f8e02ff */
[----:B------:R-:W-:Y:S01]  /*6c00*/  LOP3.LUT R19, RZ, R19, RZ, 0x33, !PT ;  /* 0x00000013ff137212 */ /* 0x000fe200078e33ff */
[----:B------:R-:W-:Y:S01]  /*6c10*/  @!P6 IMAD.MOV R8, RZ, RZ, -R8 ;  /* 0x000000ffff08e224 */ /* 0x000fe200078e0a08 */
[----:B------:R-:W-:Y:S01]  /*6c20*/  USHF.L.U32 UR14, UR14, 0x6, URZ ;  /* 0x000000060e0e7899 */ /* 0x000fe2000800063f */
[----:B------:R-:W-:Y:S01]  /*6c30*/  @!P4 IMAD.MOV R10, RZ, RZ, -R10 ;  /* 0x000000ffff0ac224 */ /* 0x000fe200078e0a0a */
[C---:B------:R-:W-:Y:S01]  /*6c40*/  IADD3 R3, P6, R2.reuse, UR4, RZ ;  /* 0x0000000402037c10 */ /* 0x040fe2000ffde0ff */
[----:B------:R-:W-:Y:S01]  /*6c50*/  @!P2 IMAD.MOV R12, RZ, RZ, -R12 ;  /* 0x000000ffff0ca224 */ /* 0x000fe200078e0a0c */
[C---:B------:R-:W-:Y:S01]  /*6c60*/  SEL R121, R19.reuse, R24, !P3 ;  /* 0x0000001813797207 */ /* 0x040fe20005800000 */
[----:B------:R-:W-:Y:S01]  /*6c70*/  @!P0 IMAD.MOV R126, RZ, RZ, -R126 ;  /* 0x000000ffff7e8224 */ /* 0x000fe200078e0a7e */
[----:B------:R-:W-:Y:S01]  /*6c80*/  LEA.HI.X.SX32 R2, R2, UR5, 0x1, P6 ;  /* 0x0000000502027c11 */ /* 0x000fe2000b0f0eff */
[----:B------:R-:W-:Y:S01]  /*6c90*/  @!P5 IMAD.MOV R124, RZ, RZ, -R124 ;  /* 0x000000ffff7cd224 */ /* 0x000fe200078e0a7c */
[----:B------:R-:W-:Y:S01]  /*6ca0*/  ULDC UR5, c[0x0][0x240] ;  /* 0x0000900000057ab9 */ /* 0x000fe20000000800 */
[----:B------:R-:W-:Y:S01]  /*6cb0*/  @!P1 IMAD.MOV R122, RZ, RZ, -R122 ;  /* 0x000000ffff7a9224 */ /* 0x000fe200078e0a7a */
[----:B------:R-:W-:Y:S01]  /*6cc0*/  SEL R239, R19, R36, !P3 ;  /* 0x0000002413ef7207 */ /* 0x000fe20005800000 */
[----:B------:R-:W-:Y:S01]  /*6cd0*/  IMAD R121, R121, UR5, RZ ;  /* 0x0000000579797c24 */ /* 0x000fe2000f8e02ff */
[C---:B------:R-:W-:Y:S01]  /*6ce0*/  SEL R229, R19.reuse, R26, !P3 ;  /* 0x0000001a13e57207 */ /* 0x040fe20005800000 */
[----:B------:R-:W-:Y:S01]  /*6cf0*/  ULDC UR4, c[0x0][0x234] ;  /* 0x00008d0000047ab9 */ /* 0x000fe20000000800 */
[----:B------:R-:W-:Y:S01]  /*6d00*/  SEL R231, R19, R28, !P3 ;  /* 0x0000001c13e77207 */ /* 0x000fe20005800000 */
[----:B------:R-:W-:Y:S01]  /*6d10*/  IMAD R239, R239, UR5, RZ ;  /* 0x00000005efef7c24 */ /* 0x000fe2000f8e02ff */
        /* <DEDUP_REMOVED lines=58> */
[C---:B------:R-:W-:Y:S01]  /*70c0*/  SEL R118, R19.reuse, R118, !P3 ;  /* 0x0000007613767207 */ /* 0x040fe20005800000 */
        /* <DEDUP_REMOVED lines=39> */
[----:B------:R-:W-:Y:S01]  /*7340*/  SEL R81, R19, R138, !P3 ;  /* 0x0000008a13517207 */ /* 0x000fe20005800000 */
        /* <DEDUP_REMOVED lines=149> */
[-C--:B------:R-:W-:Y:S01]  /*7ca0*/  IADD3 R122, P4, R121, R3.reuse, RZ ;  /* 0x00000003797a7210 */ /* 0x080fe20007f9e0ff */
[----:B------:R-:W-:Y:S01]  /*7cb0*/  IMAD R17, R17, UR5, RZ ;  /* 0x0000000511117c24 */ /* 0x000fe2000f8e02ff */
[-C--:B------:R-:W-:Y:S01]  /*7cc0*/  IADD3 R240, P5, R239, R3.reuse, RZ ;  /* 0x00000003eff07210 */ /* 0x080fe20007fbe0ff */
[----:B------:R-:W-:Y:S01]  /*7cd0*/  IMAD R19, R19, UR5, RZ ;  /* 0x0000000513137c24 */ /* 0x000fe2000f8e02ff */
[-C--:B------:R-:W-:Y:S01]  /*7ce0*/  LEA.HI.X.SX32 R121, R121, R2.reuse, 0x1, P4 ;  /* 0x0000000279797211 */ /* 0x080fe200020f0eff */
[----:B------:R-:W-:Y:S01]  /*7cf0*/  STL [R1+0x794], R122 ;  /* 0x0007947a01007387 */ /* 0x000fe20000100800 */
[-C--:B------:R-:W-:Y:S01]  /*7d00*/  IADD3 R230, P3, R229, R3.reuse, RZ ;  /* 0x00000003e5e67210 */ /* 0x080fe20007f7e0ff */
[----:B------:R-:W-:Y:S01]  /*7d10*/  IMAD R13, R13, UR4, RZ ;  /* 0x000000040d0d7c24 */ /* 0x000fe2000f8e02ff */
[-C--:B------:R-:W-:Y:S01]  /*7d20*/  LEA.HI.X.SX32 R239, R239, R2.reuse, 0x1, P5 ;  /* 0x00000002efef7211 */ /* 0x080fe200028f0eff */
[----:B------:R0:W-:Y:S01]  /*7d30*/  STL [R1+0x790], R121 ;  /* 0x0007907901007387 */ /* 0x0001e20000100800 */
[-C--:B------:R-:W-:Y:S01]  /*7d40*/  IADD3 R242, P4, R241, R3.reuse, RZ ;  /* 0x00000003f1f27210 */ /* 0x080fe20007f9e0ff */
[----:B------:R-:W-:Y:S01]  /*7d50*/  UIADD3 UR4, UR12, 0x4000, URZ ;  /* 0x000040000c047890 */ /* 0x000fe2000fffe03f */
[-C--:B------:R-:W-:Y:S01]  /*7d60*/  LEA.HI.X.SX32 R229, R229, R2.reuse, 0x1, P3 ;  /* 0x00000002e5e57211 */ /* 0x080fe200018f0eff */
[----:B------:R-:W-:Y:S01]  /*7d70*/  UMOV UR5, URZ ;  /* 0x0000003f00057c82 */ /* 0x000fe20008000000 */
[-C--:B------:R-:W-:Y:S01]  /*7d80*/  IADD3 R232, P2, R231, R3.reuse, RZ ;  /* 0x00000003e7e87210 */ /* 0x080fe20007f5e0ff */
[----:B------:R-:W-:Y:S01]  /*7d90*/  USHF.R.U32.HI UR13, URZ, 0x4, UR4 ;  /* 0x000000043f0d7899 */ /* 0x000fe20008011604 */
[-C--:B------:R-:W-:Y:S01]  /*7da0*/  IADD3 R244, P3, R243, R3.reuse, RZ ;  /* 0x00000003f3f47210 */ /* 0x080fe20007f7e0ff */
[----:B------:R-:W-:Y:S01]  /*7db0*/  IMAD.MOV.U32 R224, RZ, RZ, RZ ;  /* 0x000000ffffe07224 */ /* 0x000fe200078e00ff */
[-C--:B------:R-:W-:Y:S01]  /*7dc0*/  IADD3 R234, P1, R233, R3.reuse, RZ ;  /* 0x00000003e9ea7210 */ /* 0x080fe20007f3e0ff */
[----:B------:R-:W-:Y:S01]  /*7dd0*/  USGXT.U32 UR13, UR13, 0xe ;  /* 0x0000000e0d0d789a */ /* 0x000fe20008000000 */
[-C--:B0-----:R-:W-:Y:S01]  /*7de0*/  IADD3 R121, P5, R120, R3.reuse, RZ ;  /* 0x0000000378797210 */ /* 0x081fe20007fbe0ff */
[----:B------:R-:W-:Y:S01]  /*7df0*/  USHF.R.S32.HI UR15, URZ, 0x1f, UR14 ;  /* 0x0000001f3f0f7899 */ /* 0x000fe2000801140e */
[-C--:B------:R-:W-:Y:S01]  /*7e00*/  LEA.HI.X.SX32 R241, R241, R2.reuse, 0x1, P4 ;  /* 0x00000002f1f17211 */ /* 0x080fe200020f0eff */
[----:B------:R-:W-:Y:S01]  /*7e10*/  UIADD3 UR8, UP0, UR13, 0x2, URZ ;  /* 0x000000020d087890 */ /* 0x000fe2000ff1e03f */
[-C--:B------:R-:W-:Y:S01]  /*7e20*/  LEA.HI.X.SX32 R231, R231, R2.reuse, 0x1, P2 ;  /* 0x00000002e7e77211 */ /* 0x080fe200010f0eff */
[----:B------:R0:W-:Y:S01]  /*7e30*/  STL [R1+0x204], R121 ;  /* 0x0002047901007387 */ /* 0x0001e20000100800 */
[----:B------:R-:W-:Y:S01]  /*7e40*/  IADD3 R122, P4, R119, R3, RZ ;  /* 0x00000003777a7210 */ /* 0x000fe20007f9e0ff */
[----:B------:R-:W-:Y:S01]  /*7e50*/  UIADD3.X UR9, UR5, -0x7fffffe0, URZ, UP0, !UPT ;  /* 0x8000002005097890 */ /* 0x000fe200087fe43f */
[----:B------:R-:W-:-:S02]  /*7e60*/  LEA.HI.X.SX32 R243, R243, R2, 0x1, P3 ;  /* 0x00000002f3f37211 */ /* 0x000fc400018f0eff */
[-C--:B------:R-:W-:Y:S01]  /*7e70*/  IADD3 R246, P2, R245, R3.reuse, RZ ;  /* 0x00000003f5f67210 */ /* 0x080fe20007f5e0ff */
[----:B------:R1:W-:Y:S01]  /*7e80*/  STL [R1+0x20c], R122 ;  /* 0x00020c7a01007387 */ /* 0x0003e20000100800 */
[-C--:B------:R-:W-:Y:S01]  /*7e90*/  LEA.HI.X.SX32 R233, R233, R2.reuse, 0x1, P1 ;  /* 0x00000002e9e97211 */ /* 0x080fe200008f0eff */
[----:B------:R-:W-:Y:S01]  /*7ea0*/  UIADD3.64 UR20, UR8, 0xfe, URZ ;  /* 0x000000fe08147897 */ /* 0x000fe2000fffe03f */
[-C--:B------:R-:W-:Y:S01]  /*7eb0*/  IADD3 R236, P0, R235, R3.reuse, RZ ;  /* 0x00000003ebec7210 */ /* 0x080fe20007f1e0ff */
[----:B------:R-:W-:Y:S01]  /*7ec0*/  UIADD3.64 UR24, UR8, 0x100, URZ ;  /* 0x0000010008187897 */ /* 0x000fe2000fffe03f */
[-C--:B0-----:R-:W-:Y:S02]  /*7ed0*/  IADD3 R121, P3, R118, R3.reuse, RZ ;  /* 0x0000000376797210 */ /* 0x081fe40007f7e0ff */
[-C--:B------:R-:W-:Y:S02]  /*7ee0*/  IADD3 R248, P1, R247, R3.reuse, RZ ;  /* 0x00000003f7f87210 */ /* 0x080fe40007f3e0ff */
[----:B------:R-:W-:Y:S01]  /*7ef0*/  IADD3 R238, P6, R237, R3, RZ ;  /* 0x00000003edee7210 */ /* 0x000fe20007fde0ff */
[----:B------:R0:W-:Y:S01]  /*7f00*/  STL [R1+0x214], R121 ;  /* 0x0002147901007387 */ /* 0x0001e20000100800 */
[----:B------:R-:W-:-:S02]  /*7f10*/  LEA.HI.X.SX32 R245, R245, R2, 0x1, P2 ;  /* 0x00000002f5f57211 */ /* 0x000fc400010f0eff */
[-C--:B------:R-:W-:Y:S02]  /*7f20*/  LEA.HI.X.SX32 R235, R235, R2.reuse, 0x1, P0 ;  /* 0x00000002ebeb7211 */ /* 0x080fe400000f0eff */
[-C--:B-1----:R-:W-:Y:S02]  /*7f30*/  IADD3 R122, P2, R117, R3.reuse, RZ ;  /* 0x00000003757a7210 */ /* 0x082fe40007f5e0ff */
[-C--:B------:R-:W-:Y:S02]  /*7f40*/  LEA.HI.X.SX32 R247, R247, R2.reuse, 0x1, P1 ;  /* 0x00000002f7f77211 */ /* 0x080fe400008f0eff */
[-C--:B------:R-:W-:Y:S01]  /*7f50*/  IADD3 R250, P0, R249, R3.reuse, RZ ;  /* 0x00000003f9fa7210 */ /* 0x080fe20007f1e0ff */
[----:B------:R1:W-:Y:S01]  /*7f60*/  STL [R1+0x21c], R122 ;  /* 0x00021c7a01007387 */ /* 0x0003e20000100800 */
[----:B------:R-:W-:Y:S02]  /*7f70*/  LEA.HI.X.SX32 R237, R237, R2, 0x1, P6 ;  /* 0x00000002eded7211 */ /* 0x000fe400030f0eff */
[----:B0-----:R-:W-:-:S02]  /*7f80*/  IADD3 R121, P1, R116, R3, RZ ;  /* 0x0000000374797210 */ /* 0x001fc40007f3e0ff */
[-C--:B------:R-:W-:Y:S02]  /*7f90*/  IADD3 R252, P6, R251, R3.reuse, RZ ;  /* 0x00000003fbfc7210 */ /* 0x080fe40007fde0ff */
[-C--:B------:R-:W-:Y:S01]  /*7fa0*/  LEA.HI.X.SX32 R249, R249, R2.reuse, 0x1, P0 ;  /* 0x00000002f9f97211 */ /* 0x080fe200000f0eff */
[----:B------:R0:W-:Y:S01]  /*7fb0*/  STL [R1+0x224], R121 ;  /* 0x0002247901007387 */ /* 0x0001e20000100800 */
[-C--:B------:R-:W-:Y:S02]  /*7fc0*/  LEA.HI.X.SX32 R251, R251, R2.reuse, 0x1, P6 ;  /* 0x00000002fbfb7211 */ /* 0x080fe400030f0eff */
[----:B-1----:R-:W-:Y:S02]  /*7fd0*/  IADD3 R122, P0, R115, R3, RZ ;  /* 0x00000003737a7210 */ /* 0x002fe40007f1e0ff */
[-C--:B------:R-:W-:Y:S02]  /*7fe0*/  LEA.HI.X.SX32 R120, R120, R2.reuse, 0x1, P5 ;  /* 0x0000000278787211 */ /* 0x080fe400028f0eff */
[----:B------:R-:W-:Y:S01]  /*7ff0*/  LEA.HI.X.SX32 R117, R117, R2, 0x1, P2 ;  /* 0x0000000275757211 */ /* 0x000fe200010f0eff */
[----:B------:R1:W-:Y:S01]  /*8000*/  STL [R1+0x22c], R122 ;  /* 0x00022c7a01007387 */ /* 0x0003e20000100800 */
[----:B------:R-:W-:-:S02]  /*8010*/  LOP3.LUT R228, R163, 0x10, RZ, 0x3c, !PT ;  /* 0x00000010a3e47812 */ /* 0x000fc400078e3cff */
[CC--:B0-----:R-:W-:Y:S02]  /*8020*/  IADD3 R121, P6, R114.reuse, R3.reuse, RZ ;  /* 0x0000000372797210 */ /* 0x0c1fe40007fde0ff */
[----:B------:R-:W-:Y:S02]  /*8030*/  LOP3.LUT R226, R163, 0x30, RZ, 0x3c, !PT ;  /* 0x00000030a3e27812 */ /* 0x000fe400078e3cff */
[----:B------:R-:W-:Y:S01]  /*8040*/  LEA.HI.X.SX32 R114, R114, R2, 0x1, P6 ;  /* 0x0000000272727211 */ /* 0x000fe200030f0eff */
[----:B------:R0:W-:Y:S01]  /*8050*/  STL [R1+0x234], R121 ;  /* 0x0002347901007387 */ /* 0x0001e20000100800 */
[----:B-1----:R-:W-:-:S03]  /*8060*/  IADD3 R122, P5, R113, R3, RZ ;  /* 0x00000003717a7210 */ /* 0x002fc60007fbe0ff */
[----:B------:R1:W-:Y:S04]  /*8070*/  STL [R1+0x200], R120 ;  /* 0x0002007801007387 */ /* 0x0003e80000100800 */
[----:B------:R-:W-:Y:S01]  /*8080*/  STL [R1+0x23c], R122 ;  /* 0x00023c7a01007387 */ /* 0x000fe20000100800 */
[-C--:B0-----:R-:W-:Y:S02]  /*8090*/  LEA.HI.X.SX32 R121, R119, R2.reuse, 0x1, P4 ;  /* 0x0000000277797211 */ /* 0x081fe400020f0eff */
[----:B------:R-:W-:Y:S02]  /*80a0*/  LEA.HI.X.SX32 R119, R118, R2, 0x1, P3 ;  /* 0x0000000276777211 */ /* 0x000fe400018f0eff */
[-C--:B-1----:R-:W-:Y:S01]  /*80b0*/  IADD3 R120, P4, R112, R3.reuse, RZ ;  /* 0x0000000370787210 */ /* 0x082fe20007f9e0ff */
[----:B------:R-:W-:Y:S01]  /*80c0*/  STL [R1+0x208], R121 ;  /* 0x0002087901007387 */ /* 0x000fe20000100800 */
[----:B------:R-:W-:-:S03]  /*80d0*/  IADD3 R118, P3, R111, R3, RZ ;  /* 0x000000036f767210 */ /* 0x000fc60007f7e0ff */
[----:B------:R-:W-:Y:S01]  /*80e0*/  STL [R1+0x244], R120 ;  /* 0x0002447801007387 */ /* 0x000fe20000100800 */
[----:B------:R-:W-:-:S03]  /*80f0*/  LEA.HI.X.SX32 R111, R111, R2, 0x1, P3 ;  /* 0x000000026f6f7211 */ /* 0x000fc600018f0eff */
[----:B------:R0:W-:Y:S04]  /*8100*/  STL [R1+0x210], R119 ;  /* 0x0002107701007387 */ /* 0x0001e80000100800 */
[----:B------:R1:W-:Y:S04]  /*8110*/  STL [R1+0x24c], R118 ;  /* 0x00024c7601007387 */ /* 0x0003e80000100800 */
[----:B------:R2:W-:Y:S01]  /*8120*/  STL [R1+0x218], R117 ;  /* 0x0002187501007387 */ /* 0x0005e20000100800 */
[----:B0-----:R-:W-:Y:S02]  /*8130*/  IADD3 R119, P2, R110, R3, RZ ;  /* 0x000000036e777210 */ /* 0x001fe40007f5e0ff */
[----:B-1----:R-:W-:-:S03]  /*8140*/  LEA.HI.X.SX32 R118, R116, R2, 0x1, P1 ;  /* 0x0000000274767211 */ /* 0x002fc600008f0eff */
[----:B------:R-:W-:Y:S01]  /*8150*/  STL [R1+0x254], R119 ;  /* 0x0002547701007387 */ /* 0x000fe20000100800 */
[----:B------:R-:W-:Y:S02]  /*8160*/  LEA.HI.X.SX32 R116, R115, R2, 0x1, P0 ;  /* 0x0000000273747211 */ /* 0x000fe400000f0eff */
[-C--:B--2---:R-:W-:Y:S01]  /*8170*/  IADD3 R117, P1, R109, R3.reuse, RZ ;  /* 0x000000036d757210 */ /* 0x084fe20007f3e0ff */
        /* <DEDUP_REMOVED lines=14> */
[----:B------:R0:W-:Y:S01]  /*8260*/  STL [R1+0x274], R114 ;  /* 0x0002747201007387 */ /* 0x0001e20000100800 */
[----:B------:R-:W-:-:S03]  /*8270*/  LEA.HI.X.SX32 R105, R105, R2, 0x1, P4 ;  /* 0x0000000269697211 */ /* 0x000fc600020f0eff */
[----:B------:R1:W-:Y:S04]  /*8280*/  STL [R1+0x240], R113 ;  /* 0x0002407101007387 */ /* 0x0003e80000100800 */
[----:B------:R2:W-:Y:S01]  /*8290*/  STL [R1+0x27c], R112 ;  /* 0x00027c7001007387 */ /* 0x0005e20000100800 */
[----:B0-----:R-:W-:-:S03]  /*82a0*/  CS2R R114, SRZ ;  /* 0x0000000000727805 */ /* 0x001fc6000001ff00 */
[----:B------:R0:W-:Y:S01]  /*82b0*/  STL [R1+0x248], R111 ;  /* 0x0002486f01007387 */ /* 0x0001e20000100800 */
[----:B-1----:R-:W-:Y:S02]  /*82c0*/  IADD3 R113, P3, R104, R3, RZ ;  /* 0x0000000368717210 */ /* 0x002fe40007f7e0ff */
[----:B--2---:R-:W-:-:S03]  /*82d0*/  LEA.HI.X.SX32 R112, R110, R2, 0x1, P2 ;  /* 0x000000026e707211 */ /* 0x004fc600010f0eff */
[----:B------:R-:W-:Y:S01]  /*82e0*/  STL [R1+0x284], R113 ;  /* 0x0002847101007387 */ /* 0x000fe20000100800 */
[----:B------:R-:W-:Y:S02]  /*82f0*/  LEA.HI.X.SX32 R110, R109, R2, 0x1, P1 ;  /* 0x000000026d6e7211 */ /* 0x000fe400008f0eff */
[-C--:B0-----:R-:W-:Y:S01]  /*8300*/  IADD3 R111, P2, R103, R3.reuse, RZ ;  /* 0x00000003676f7210 */ /* 0x081fe20007f5e0ff */
[----:B------:R0:W-:Y:S01]  /*8310*/  STL [R1+0x250], R112 ;  /* 0x0002507001007387 */ /* 0x0001e20000100800 */
[----:B------:R-:W-:-:S03]  /*8320*/  IADD3 R109, P1, R102, R3, RZ ;  /* 0x00000003666d7210 */ /* 0x000fc60007f3e0ff */
[----:B------:R-:W-:Y:S01]  /*8330*/  STL [R1+0x28c], R111 ;  /* 0x00028c6f01007387 */ /* 0x000fe20000100800 */
[----:B------:R-:W-:-:S03]  /*8340*/  LEA.HI.X.SX32 R102, R102, R2, 0x1, P1 ;  /* 0x0000000266667211 */ /* 0x000fc600008f0eff */
[----:B------:R1:W-:Y:S01]  /*8350*/  STL [R1+0x258], R110 ;  /* 0x0002586e01007387 */ /* 0x0003e20000100800 */
[----:B0-----:R-:W-:-:S03]  /*8360*/  CS2R R112, SRZ ;  /* 0x0000000000707805 */ /* 0x001fc6000001ff00 */
[----:B------:R0:W-:Y:S04]  /*8370*/  STL [R1+0x294], R109 ;  /* 0x0002946d01007387 */ /* 0x0001e80000100800 */
[----:B------:R2:W-:Y:S01]  /*8380*/  STL [R1+0x260], R108 ;  /* 0x0002606c01007387 */ /* 0x0005e20000100800 */
[----:B-1----:R-:W-:Y:S02]  /*8390*/  IADD3 R110, P0, R101, R3, RZ ;  /* 0x00000003656e7210 */ /* 0x002fe40007f1e0ff */
[----:B0-----:R-:W-:-:S03]  /*83a0*/  LEA.HI.X.SX32 R109, R107, R2, 0x1, P6 ;  /* 0x000000026b6d7211 */ /* 0x001fc600030f0eff */
[----:B------:R0:W-:Y:S01]  /*83b0*/  STL [R1+0x29c], R110 ;  /* 0x00029c6e01007387 */ /* 0x0001e20000100800 */
[----:B------:R-:W-:Y:S02]  /*83c0*/  LEA.HI.X.SX32 R107, R106, R2, 0x1, P5 ;  /* 0x000000026a6b7211 */ /* 0x000fe400028f0eff */
[-C--:B--2---:R-:W-:Y:S01]  /*83d0*/  IADD3 R108, P6, R100, R3.reuse, RZ ;  /* 0x00000003646c7210 */ /* 0x084fe20007fde0ff */
[----:B------:R-:W-:Y:S01]  /*83e0*/  STL [R1+0x268], R109 ;  /* 0x0002686d01007387 */ /* 0x000fe20000100800 */
[----:B------:R-:W-:-:S03]  /*83f0*/  IADD3 R106, P5, R99, R3, RZ ;  /* 0x00000003636a7210 */ /* 0x000fc60007fbe0ff */
[----:B------:R1:W-:Y:S01]  /*8400*/  STL [R1+0x2a4], R108 ;  /* 0x0002a46c01007387 */ /* 0x0003e20000100800 */
[----:B------:R-:W-:Y:S02]  /*8410*/  LEA.HI.X.SX32 R99, R99, R2, 0x1, P5 ;  /* 0x0000000263637211 */ /* 0x000fe400028f0eff */
[----:B0-----:R-:W-:Y:S01]  /*8420*/  CS2R R110, SRZ ;  /* 0x00000000006e7805 */ /* 0x001fe2000001ff00 */
[----:B------:R0:W-:Y:S04]  /*8430*/  STL [R1+0x270], R107 ;  /* 0x0002706b01007387 */ /* 0x0001e80000100800 */
[----:B------:R2:W-:Y:S01]  /*8440*/  STL [R1+0x2ac], R106 ;  /* 0x0002ac6a01007387 */ /* 0x0005e20000100800 */
[----:B-1----:R-:W-:-:S03]  /*8450*/  CS2R R108, SRZ ;  /* 0x00000000006c7805 */ /* 0x002fc6000001ff00 */
[----:B------:R1:W-:Y:S01]  /*8460*/  STL [R1+0x278], R105 ;  /* 0x0002786901007387 */ /* 0x0003e20000100800 */
[----:B0-----:R-:W-:Y:S02]  /*8470*/  IADD3 R107, P4, R98, R3, RZ ;  /* 0x00000003626b7210 */ /* 0x001fe40007f9e0ff */
[----:B--2---:R-:W-:-:S03]  /*8480*/  LEA.HI.X.SX32 R106, R104, R2, 0x1, P3 ;  /* 0x00000002686a7211 */ /* 0x004fc600018f0eff */
[----:B------:R-:W-:Y:S01]  /*8490*/  STL [R1+0x2b4], R107 ;  /* 0x0002b46b01007387 */ /* 0x000fe20000100800 */
[----:B------:R-:W-:Y:S02]  /*84a0*/  LEA.HI.X.SX32 R104, R103, R2, 0x1, P2 ;  /* 0x0000000267687211 */ /* 0x000fe400010f0eff */
[-C--:B-1----:R-:W-:Y:S01]  /*84b0*/  IADD3 R105, P3, R97, R3.reuse, RZ ;  /* 0x0000000361697210 */ /* 0x082fe20007f7e0ff */
        /* <DEDUP_REMOVED lines=378> */
[----:B------:R-:W-:Y:S01]  /*9c60*/  STL [R1+0x520], R22 ;  /* 0x0005201601007387 */ /* 0x000fe20000100800 */
[----:B------:R-:W-:-:S03]  /*9c70*/  IADD3 R16, P2, R6, R3, RZ ;  /* 0x0000000306107210 */ /* 0x000fc60007f5e0ff */
[----:B------:R-:W-:Y:S04]  /*9c80*/  STL [R1+0x55c], R20 ;  /* 0x00055c1401007387 */ /* 0x000fe80000100800 */
[----:B------:R0:W-:Y:S04]  /*9c90*/  STL [R1+0x528], R18 ;  /* 0x0005281201007387 */ /* 0x0001e80000100800 */
[----:B------:R1:W-:Y:S04]  /*9ca0*/  STL [R1+0x564], R16 ;  /* 0x0005641001007387 */ /* 0x0003e80000100800 */
[----:B------:R2:W-:Y:S01]  /*9cb0*/  STL [R1+0x530], R14 ;  /* 0x0005300e01007387 */ /* 0x0005e20000100800 */
[----:B0-----:R-:W-:-:S02]  /*9cc0*/  IADD3 R18, P1, R8, R3, RZ ;  /* 0x0000000308127210 */ /* 0x001fc40007f3e0ff */
[----:B-1----:R-:W-:-:S03]  /*9cd0*/  LEA.HI.X.SX32 R16, R11, R2, 0x1, P0 ;  /* 0x000000020b107211 */ /* 0x002fc600000f0eff */
[----:B------:R-:W-:Y:S01]  /*9ce0*/  STL [R1+0x56c], R18 ;  /* 0x00056c1201007387 */ /* 0x000fe20000100800 */
[----:B------:R-:W-:Y:S02]  /*9cf0*/  LEA.HI.X.SX32 R11, R9, R2, 0x1, P6 ;  /* 0x00000002090b7211 */ /* 0x000fe400030f0eff */
[-C--:B--2---:R-:W-:Y:S01]  /*9d00*/  IADD3 R14, P0, R10, R3.reuse, RZ ;  /* 0x000000030a0e7210 */ /* 0x084fe20007f1e0ff */
        /* <DEDUP_REMOVED lines=9> */
[-C--:B------:R-:W-:Y:S02]  /*9da0*/  LEA.HI.X.SX32 R5, R4, R2.reuse, 0x1, P3 ;  /* 0x0000000204057211 */ /* 0x080fe400018f0eff */
[-C--:B--2---:R-:W-:Y:S01]  /*9db0*/  IADD3 R7, P4, R17, R3.reuse, RZ ;  /* 0x0000000311077210 */ /* 0x084fe20007f9e0ff */
[----:B------:R-:W-:Y:S01]  /*9dc0*/  STL [R1+0x550], R9 ;  /* 0x0005500901007387 */ /* 0x000fe20000100800 */
[----:B------:R-:W-:Y:S02]  /*9dd0*/  IADD3 R4, P3, R19, R3, RZ ;  /* 0x0000000313047210 */ /* 0x000fe40007f7e0ff */
[----:B------:R-:W-:Y:S01]  /*9de0*/  LEA.HI.X.SX32 R3, R6, R2, 0x1, P2 ;  /* 0x0000000206037211 */ /* 0x000fe200010f0eff */
[----:B------:R-:W-:Y:S01]  /*9df0*/  STL [R1+0x788], R7 ;  /* 0x0007880701007387 */ /* 0x000fe20000100800 */
[----:B------:R-:W-:Y:S01]  /*9e00*/  IADD3 R14, P2, R13, UR6, RZ ;  /* 0x000000060d0e7c10 */ /* 0x000fe2000ff5e0ff */
[----:B------:R-:W-:-:S02]  /*9e10*/  USHF.R.U32.HI UR6, URZ, 0x4, UR12 ;  /* 0x000000043f067899 */ /* 0x000fc4000801160c */
[----:B------:R0:W-:Y:S01]  /*9e20*/  STL [R1+0x558], R5 ;  /* 0x0005580501007387 */ /* 0x0001e20000100800 */
[----:B------:R-:W-:Y:S01]  /*9e30*/  LEA.HI.X.SX32 R13, R13, UR7, 0x1, P2 ;  /* 0x000000070d0d7c11 */ /* 0x000fe200090f0eff */
[----:B------:R-:W-:Y:S02]  /*9e40*/  USGXT.U32 UR4, UR6, 0xe ;  /* 0x0000000e0604789a */ /* 0x000fe40008000000 */
[----:B------:R1:W-:Y:S01]  /*9e50*/  STL [R1+0x78c], R4 ;  /* 0x00078c0401007387 */ /* 0x0003e20000100800 */
[----:B------:R-:W-:Y:S01]  /*9e60*/  UMOV UR7, 0x80000020 ;  /* 0x8000002000077882 */ /* 0x000fe20000000000 */
[----:B------:R-:W-:Y:S02]  /*9e70*/  UIADD3.64 UR10, UR4, -UR10, URZ ;  /* 0x8000000a040a7297 */ /* 0x000fe4000fffe03f */
[----:B------:R2:W-:Y:S01]  /*9e80*/  STL [R1+0x560], R3 ;  /* 0x0005600301007387 */ /* 0x0005e20000100800 */
[----:B------:R-:W-:Y:S01]  /*9e90*/  UMOV UR6, UR4 ;  /* 0x0000000400067c82 */ /* 0x000fe20008000000 */
[----:B0-----:R-:W-:-:S02]  /*9ea0*/  LEA.HI.X.SX32 R5, R12, R2, 0x1, P6 ;  /* 0x000000020c057211 */ /* 0x001fc400030f0eff */
[-C--:B-1----:R-:W-:Y:S02]  /*9eb0*/  LEA.HI.X.SX32 R4, R8, R2.reuse, 0x1, P1 ;  /* 0x0000000208047211 */ /* 0x082fe400008f0eff */
[----:B--2---:R-:W-:-:S03]  /*9ec0*/  LEA.HI.X.SX32 R3, R10, R2, 0x1, P0 ;  /* 0x000000020a037211 */ /* 0x004fc600000f0eff */
[----:B------:R0:W-:Y:S04]  /*9ed0*/  STL [R1+0x568], R4 ;  /* 0x0005680401007387 */ /* 0x0001e80000100800 */
[----:B------:R1:W-:Y:S04]  /*9ee0*/  STL [R1+0x570], R3 ;  /* 0x0005700301007387 */ /* 0x0003e80000100800 */
[----:B------:R-:W-:Y:S01]  /*9ef0*/  STL [R1+0x578], R5 ;  /* 0x0005780501007387 */ /* 0x000fe20000100800 */
[-C--:B0-----:R-:W-:Y:S02]  /*9f00*/  LEA.HI.X.SX32 R4, R15, R2.reuse, 0x1, P5 ;  /* 0x000000020f047211 */ /* 0x081fe400028f0eff */
[----:B-1----:R-:W-:-:S03]  /*9f10*/  LEA.HI.X.SX32 R3, R17, R2, 0x1, P4 ;  /* 0x0000000211037211 */ /* 0x002fc600020f0eff */
[----:B------:R0:W-:Y:S01]  /*9f20*/  STL [R1+0x580], R4 ;  /* 0x0005800401007387 */ /* 0x0001e20000100800 */
[----:B------:R-:W-:-:S03]  /*9f30*/  LEA.HI.X.SX32 R2, R19, R2, 0x1, P3 ;  /* 0x0000000213027211 */ /* 0x000fc600018f0eff */
[----:B------:R1:W-:Y:S04]  /*9f40*/  STL [R1+0x784], R3 ;  /* 0x0007840301007387 */ /* 0x0003e80000100800 */
[----:B------:R2:W-:Y:S01]  /*9f50*/  STL [R1+0x584], R2 ;  /* 0x0005840201007387 */ /* 0x0005e20000100800 */
[----:B0-----:R-:W-:Y:S01]  /*9f60*/  IMAD.SHL.U32 R4, R153, 0x8, RZ ;  /* 0x0000000899047824 */ /* 0x001fe200078e00ff */
[----:B-1----:R-:W0:Y:S04]  /*9f70*/  LDC R3, c[0x0][0x238] ;  /* 0x00008e00ff037b82 */ /* 0x002e280000000800 */
[----:B------:R0:W-:Y:S01]  /*9f80*/  STL [R1+0x7b4], R4 ;  /* 0x0007b40401007387 */ /* 0x0001e20000100800 */
[----:B--2---:R-:W-:-:S03]  /*9f90*/  LOP3.LUT R2, R4, 0x30, RZ, 0xc0, !PT ;  /* 0x0000003004027812 */ /* 0x004fc600078ec0ff */
[----:B------:R-:W-:Y:S04]  /*9fa0*/  STL [R1], RZ ;  /* 0x000000ff01007387 */ /* 0x000fe80000100800 */
[----:B------:R-:W-:Y:S01]  /*9fb0*/  STL [R1+0x4], RZ ;  /* 0x000004ff01007387 */ /* 0x000fe20000100800 */
[----:B------:R-:W-:-:S03]  /*9fc0*/  IMAD R2, R163, 0x40, R2 ;  /* 0x00000040a3027824 */ /* 0x000fc600078e0202 */
[----:B------:R-:W-:Y:S04]  /*9fd0*/  STL [R1+0x8], RZ ;  /* 0x000008ff01007387 */ /* 0x000fe80000100800 */
[----:B------:R-:W-:Y:S04]  /*9fe0*/  STL [R1+0xc], RZ ;  /* 0x00000cff01007387 */ /* 0x000fe80000100800 */
[----:B------:R-:W-:Y:S01]  /*9ff0*/  STL [R1+0x10], RZ ;  /* 0x000010ff01007387 */ /* 0x000fe20000100800 */
[----:B0-----:R-:W-:-:S03]  /*a000*/  IMAD R4, R3, 0x3f, RZ ;  /* 0x0000003f03047824 */ /* 0x001fc600078e02ff */
[----:B------:R-:W-:Y:S01]  /*a010*/  STL [R1+0x14], RZ ;  /* 0x000014ff01007387 */ /* 0x000fe20000100800 */
[C---:B------:R-:W-:Y:S02]  /*a020*/  IMAD R5, R3.reuse, 0x3e, RZ ;  /* 0x0000003e03057824 */ /* 0x040fe400078e02ff */
[C---:B------:R-:W-:Y:S01]  /*a030*/  IMAD R6, R3.reuse, 0x3d, RZ ;  /* 0x0000003d03067824 */ /* 0x040fe200078e02ff */
[----:B------:R-:W-:Y:S01]  /*a040*/  STL [R1+0x18], RZ ;  /* 0x000018ff01007387 */ /* 0x000fe20000100800 */
[----:B------:R-:W-:Y:S01]  /*a050*/  IMAD R7, R3, 0x3c, RZ ;  /* 0x0000003c03077824 */ /* 0x000fe200078e02ff */
[-C--:B------:R-:W-:Y:S01]  /*a060*/  IADD3 R162, P1, R5, R14.reuse, RZ ;  /* 0x0000000e05a27210 */ /* 0x080fe20007f3e0ff */
[C---:B------:R-:W-:Y:S01]  /*a070*/  IMAD R8, R3.reuse, 0x3b, RZ ;  /* 0x0000003b03087824 */ /* 0x040fe200078e02ff */
[----:B------:R-:W-:Y:S01]  /*a080*/  STL [R1+0x1c], RZ ;  /* 0x00001cff01007387 */ /* 0x000fe20000100800 */
[----:B------:R-:W-:Y:S01]  /*a090*/  IMAD R9, R3, 0x3a, RZ ;  /* 0x0000003a03097824 */ /* 0x000fe200078e02ff */
[----:B------:R-:W-:Y:S01]  /*a0a0*/  LEA.HI.X.SX32 R5, R5, R13, 0x1, P1 ;  /* 0x0000000d05057211 */ /* 0x000fe200008f0eff */
[C---:B------:R-:W-:Y:S01]  /*a0b0*/  IMAD R10, R3.reuse, 0x39, RZ ;  /* 0x00000039030a7824 */ /* 0x040fe200078e02ff */
[----:B------:R-:W-:Y:S01]  /*a0c0*/  STL [R1+0x20], RZ ;  /* 0x000020ff01007387 */ /* 0x000fe20000100800 */
[----:B------:R-:W-:Y:S01]  /*a0d0*/  IADD3 R163, P4, R8, R14, RZ ;  /* 0x0000000e08a37210 */ /* 0x000fe20007f9e0ff */
[----:B------:R-:W-:-:S02]  /*a0e0*/  IMAD R11, R3, 0x38, RZ ;  /* 0x00000038030b7824 */ /* 0x000fc400078e02ff */
[----:B------:R-:W-:Y:S01]  /*a0f0*/  STL [R1+0x24], RZ ;  /* 0x000024ff01007387 */ /* 0x000fe20000100800 */
[C---:B------:R-:W-:Y:S02]  /*a100*/  IMAD R12, R3.reuse, 0x37, RZ ;  /* 0x00000037030c7824 */ /* 0x040fe400078e02ff */
[C---:B------:R-:W-:Y:S01]  /*a110*/  IMAD R15, R3.reuse, 0x36, RZ ;  /* 0x00000036030f7824 */ /* 0x040fe200078e02ff */
[----:B------:R-:W-:Y:S01]  /*a120*/  STL [R1+0x28], RZ ;  /* 0x000028ff01007387 */ /* 0x000fe20000100800 */
[C---:B------:R-:W-:Y:S02]  /*a130*/  IMAD R16, R3.reuse, 0x35, RZ ;  /* 0x0000003503107824 */ /* 0x040fe400078e02ff */
[C---:B------:R-:W-:Y:S01]  /*a140*/  IMAD R17, R3.reuse, 0x34, RZ ;  /* 0x0000003403117824 */ /* 0x040fe200078e02ff */
[----:B------:R-:W-:Y:S01]  /*a150*/  STL [R1+0x2c], RZ ;  /* 0x00002cff01007387 */ /* 0x000fe20000100800 */
[C---:B------:R-:W-:Y:S02]  /*a160*/  IMAD R18, R3.reuse, 0x33, RZ ;  /* 0x0000003303127824 */ /* 0x040fe400078e02ff */
[C---:B------:R-:W-:Y:S01]  /*a170*/  IMAD R19, R3.reuse, 0x32, RZ ;  /* 0x0000003203137824 */ /* 0x040fe200078e02ff */
[----:B------:R-:W-:Y:S01]  /*a180*/  STL [R1+0x30], RZ ;  /* 0x000030ff01007387 */ /* 0x000fe20000100800 */
[----:B------:R-:W-:-:S02]  /*a190*/  IMAD R20, R3, 0x31, RZ ;  /* 0x0000003103147824 */ /* 0x000fc400078e02ff */
        /* <DEDUP_REMOVED lines=24> */
[C---:B------:R-:W-:Y:S01]  /*a320*/  IMAD.SHL.U32 R131, R3.reuse, 0x20, RZ ;  /* 0x0000002003837824 */ /* 0x040fe200078e00ff */
        /* <DEDUP_REMOVED lines=23> */
[C---:B------:R-:W-:Y:S01]  /*a4a0*/  IMAD.SHL.U32 R147, R3.reuse, 0x10, RZ ;  /* 0x0000001003937824 */ /* 0x040fe200078e00ff */
        /* <DEDUP_REMOVED lines=20> */
[C---:B------:R-:W-:Y:S01]  /*a5f0*/  IMAD.SHL.U32 R161, R3.reuse, 0x2, RZ ;  /* 0x0000000203a17824 */ /* 0x040fe200078e00ff */
[----:B------:R-:W-:Y:S01]  /*a600*/  STL [R1+0x90], RZ ;  /* 0x000090ff01007387 */ /* 0x000fe20000100800 */
[----:B------:R-:W-:-:S03]  /*a610*/  IMAD.SHL.U32 R223, R3, 0x40, RZ ;  /* 0x0000004003df7824 */ /* 0x000fc600078e00ff */
[----:B------:R-:W-:Y:S04]  /*a620*/  STL [R1+0x94], RZ ;  /* 0x000094ff01007387 */ /* 0x000fe80000100800 */
        /* <DEDUP_REMOVED lines=90> */
[----:B------:R0:W-:Y:S04]  /*abd0*/  STL [R1+0x7a0], R21 ;  /* 0x0007a01501007387 */ /* 0x0001e80000100800 */
[----:B------:R-:W-:Y:S01]  /*abe0*/  STL [R1+0x79c], R2 ;  /* 0x00079c0201007387 */ /* 0x000fe20000100800 */
[----:B0-----:R-:W-:-:S04]  /*abf0*/  IADD3 R21, P0, R4, R14, RZ ;  /* 0x0000000e04157210 */ /* 0x001fc80007f1e0ff */
[----:B------:R-:W-:Y:S01]  /*ac00*/  LEA.HI.X.SX32 R4, R4, R13, 0x1, P0 ;  /* 0x0000000d04047211 */ /* 0x000fe200000f0eff */
[----:B------:R0:W-:Y:S04]  /*ac10*/  STL [R1+0x58c], R21 ;  /* 0x00058c1501007387 */ /* 0x0001e80000100800 */
[----:B------:R1:W-:Y:S01]  /*ac20*/  STL [R1+0x594], R162 ;  /* 0x000594a201007387 */ /* 0x0003e20000100800 */
[-C--:B0-----:R-:W-:Y:S02]  /*ac30*/  IADD3 R21, P2, R6, R14.reuse, RZ ;  /* 0x0000000e06157210 */ /* 0x081fe40007f5e0ff */
[----:B-1----:R-:W-:-:S03]  /*ac40*/  IADD3 R162, P3, R7, R14, RZ ;  /* 0x0000000e07a27210 */ /* 0x002fc60007f7e0ff */
[----:B------:R0:W-:Y:S01]  /*ac50*/  STL [R1+0x59c], R21 ;  /* 0x00059c1501007387 */ /* 0x0001e20000100800 */
[----:B------:R-:W-:-:S03]  /*ac60*/  LEA.HI.X.SX32 R6, R6, R13, 0x1, P2 ;  /* 0x0000000d06067211 */ /* 0x000fc600010f0eff */
[----:B------:R1:W-:Y:S04]  /*ac70*/  STL [R1+0x5a4], R162 ;  /* 0x0005a4a201007387 */ /* 0x0003e80000100800 */
[----:B------:R-:W-:Y:S01]  /*ac80*/  STL [R1+0x5ac], R163 ;  /* 0x0005aca301007387 */ /* 0x000fe20000100800 */
[-C--:B0-----:R-:W-:Y:S02]  /*ac90*/  IADD3 R21, P5, R9, R14.reuse, RZ ;  /* 0x0000000e09157210 */ /* 0x081fe40007fbe0ff */
[----:B-1----:R-:W-:-:S03]  /*aca0*/  IADD3 R162, P6, R10, R14, RZ ;  /* 0x0000000e0aa27210 */ /* 0x002fc60007fde0ff */
[----:B------:R0:W-:Y:S04]  /*acb0*/  STL [R1+0x5b4], R21 ;  /* 0x0005b41501007387 */ /* 0x0001e80000100800 */
[----:B------:R-:W-:Y:S04]  /*acc0*/  STL [R1+0x5bc], R162 ;  /* 0x0005bca201007387 */ /* 0x000fe80000100800 */
[----:B------:R1:W-:Y:S01]  /*acd0*/  STL [R1+0x588], R4 ;  /* 0x0005880401007387 */ /* 0x0003e20000100800 */
[----:B0-----:R-:W-:-:S05]  /*ace0*/  IADD3 R21, P0, R11, R14, RZ ;  /* 0x0000000e0b157210 */ /* 0x001fca0007f1e0ff */
[----:B------:R-:W-:Y:S01]  /*acf0*/  STL [R1+0x5c4], R21 ;  /* 0x0005c41501007387 */ /* 0x000fe20000100800 */
[----:B-1----:R-:W-:-:S03]  /*ad00*/  IADD3 R4, P1, R12, R14, RZ ;  /* 0x0000000e0c047210 */ /* 0x002fc60007f3e0ff */
[----:B------:R0:W-:Y:S04]  /*ad10*/  STL [R1+0x590], R5 ;  /* 0x0005900501007387 */ /* 0x0001e80000100800 */
[----:B------:R1:W-:Y:S04]  /*ad20*/  STL [R1+0x5cc], R4 ;  /* 0x0005cc0401007387 */ /* 0x0003e80000100800 */
[----:B------:R2:W-:Y:S01]  /*ad30*/  STL [R1+0x598], R6 ;  /* 0x0005980601007387 */ /* 0x0005e20000100800 */
[----:B0-----:R-:W-:Y:S02]  /*ad40*/  IADD3 R5, P2, R15, R14, RZ ;  /* 0x0000000e0f057210 */ /* 0x001fe40007f5e0ff */
[----:B-1----:R-:W-:-:S03]  /*ad50*/  LEA.HI.X.SX32 R4, R7, R13, 0x1, P3 ;  /* 0x0000000d07047211 */ /* 0x002fc600018f0eff */
[----:B------:R0:W-:Y:S01]  /*ad60*/  STL [R1+0x5d4], R5 ;  /* 0x0005d40501007387 */ /* 0x0001e20000100800 */
[----:B--2---:R-:W-:-:S03]  /*ad70*/  IADD3 R6, P3, R16, R14, RZ ;  /* 0x0000000e10067210 */ /* 0x004fc60007f7e0ff */
[----:B------:R1:W-:Y:S04]  /*ad80*/  STL [R1+0x5a0], R4 ;  /* 0x0005a00401007387 */ /* 0x0003e80000100800 */
[----:B------:R2:W-:Y:S01]  /*ad90*/  STL [R1+0x5dc], R6 ;  /* 0x0005dc0601007387 */ /* 0x0005e20000100800 */
[----:B0-----:R-:W-:Y:S02]  /*ada0*/  LEA.HI.X.SX32 R5, R8, R13, 0x1, P4 ;  /* 0x0000000d08057211 */ /* 0x001fe400020f0eff */
[----:B-1----:R-:W-:-:S03]  /*adb0*/  IADD3 R4, P4, R17, R14, RZ ;  /* 0x0000000e11047210 */ /* 0x002fc60007f9e0ff */
[----:B------:R0:W-:Y:S01]  /*adc0*/  STL [R1+0x5a8], R5 ;  /* 0x0005a80501007387 */ /* 0x0001e20000100800 */
[----:B--2---:R-:W-:-:S03]  /*add0*/  LEA.HI.X.SX32 R6, R9, R13, 0x1, P5 ;  /* 0x0000000d09067211 */ /* 0x004fc600028f0eff */
        /* <DEDUP_REMOVED lines=48> */
[----:B------:R1:W-:Y:S01]  /*b0e0*/  STL [R1+0x644], R4 ;  /* 0x0006440401007387 */ /* 0x0003e20000100800 */
[----:B------:R-:W-:-:S03]  /*b0f0*/  CS2R R116, SRZ ;  /* 0x0000000000747805 */ /* 0x000fc6000001ff00 */
[----:B------:R2:W-:Y:S01]  /*b100*/  STL [R1+0x610], R6 ;  /* 0x0006100601007387 */ /* 0x0005e20000100800 */
[----:B0-----:R-:W-:Y:S02]  /*b110*/  IADD3 R5, P3, R124, R14, RZ ;  /* 0x0000000e7c057210 */ /* 0x001fe40007f7e0ff */
[----:B-1----:R-:W-:-:S03]  /*b120*/  LEA.HI.X.SX32 R4, R118, R13, 0x1, P4 ;  /* 0x0000000d76047211 */ /* 0x002fc600020f0eff */
[----:B------:R0:W-:Y:S01]  /*b130*/  STL [R1+0x64c], R5 ;  /* 0x00064c0501007387 */ /* 0x0001e20000100800 */
[----:B--2---:R-:W-:-:S03]  /*b140*/  IADD3 R6, P4, R125, R14, RZ ;  /* 0x0000000e7d067210 */ /* 0x004fc60007f9e0ff */
[----:B------:R1:W-:Y:S04]  /*b150*/  STL [R1+0x618], R4 ;  /* 0x0006180401007387 */ /* 0x0003e80000100800 */
[----:B------:R2:W-:Y:S01]  /*b160*/  STL [R1+0x654], R6 ;  /* 0x0006540601007387 */ /* 0x0005e20000100800 */
[-C--:B0-----:R-:W-:Y:S02]  /*b170*/  LEA.HI.X.SX32 R5, R119, R13.reuse, 0x1, P5 ;  /* 0x0000000d77057211 */ /* 0x081fe400028f0eff */
[----:B------:R-:W-:Y:S02]  /*b180*/  CS2R R118, SRZ ;  /* 0x0000000000767805 */ /* 0x000fe4000001ff00 */
[----:B-1----:R-:W-:Y:S01]  /*b190*/  IADD3 R4, P5, R126, R14, RZ ;  /* 0x0000000e7e047210 */ /* 0x002fe20007fbe0ff */
[----:B------:R0:W-:Y:S01]  /*b1a0*/  STL [R1+0x620], R5 ;  /* 0x0006200501007387 */ /* 0x0001e20000100800 */
[----:B--2---:R-:W-:-:S03]  /*b1b0*/  LEA.HI.X.SX32 R6, R120, R13, 0x1, P6 ;  /* 0x0000000d78067211 */ /* 0x004fc600030f0eff */
[----:B------:R1:W-:Y:S04]  /*b1c0*/  STL [R1+0x65c], R4 ;  /* 0x00065c0401007387 */ /* 0x0003e80000100800 */
[----:B------:R2:W-:Y:S01]  /*b1d0*/  STL [R1+0x628], R6 ;  /* 0x0006280601007387 */ /* 0x0005e20000100800 */
[----:B0-----:R-:W-:Y:S02]  /*b1e0*/  IADD3 R5, P6, R127, R14, RZ ;  /* 0x0000000e7f057210 */ /* 0x001fe40007fde0ff */
[----:B-1----:R-:W-:-:S03]  /*b1f0*/  LEA.HI.X.SX32 R4, R121, R13, 0x1, P0 ;  /* 0x0000000d79047211 */ /* 0x002fc600000f0eff */
[----:B------:R0:W-:Y:S01]  /*b200*/  STL [R1+0x664], R5 ;  /* 0x0006640501007387 */ /* 0x0001e20000100800 */
[----:B------:R-:W-:Y:S02]  /*b210*/  CS2R R120, SRZ ;  /* 0x0000000000787805 */ /* 0x000fe4000001ff00 */
[-C--:B--2---:R-:W-:Y:S01]  /*b220*/  IADD3 R6, P0, R128, R14.reuse, RZ ;  /* 0x0000000e80067210 */ /* 0x084fe20007f1e0ff */
        /* <DEDUP_REMOVED lines=154> */
[-C--:B------:R-:W-:Y:S02]  /*bbd0*/  LEA.HI.X.SX32 R3, R3, R13.reuse, 0x1, P6 ;  /* 0x0000000d03037211 */ /* 0x080fe400030f0eff */
[----:B------:R-:W-:Y:S01]  /*bbe0*/  SHF.R.S32.HI R156, RZ, 0x1f, R223 ;  /* 0x0000001fff9c7819 */ /* 0x000fe200000114df */
[----:B------:R2:W-:Y:S01]  /*bbf0*/  STL [R1+0x748], R6 ;  /* 0x0007480601007387 */ /* 0x0005e20000100800 */
[-C--:B0-----:R-:W-:Y:S02]  /*bc00*/  LEA.HI.X.SX32 R5, R157, R13.reuse, 0x1, P1 ;  /* 0x0000000d9d057211 */ /* 0x081fe400008f0eff */
[----:B-1----:R-:W-:-:S03]  /*bc10*/  LEA.HI.X.SX32 R4, R158, R13, 0x1, P2 ;  /* 0x0000000d9e047211 */ /* 0x002fc600010f0eff */
[----:B------:R0:W-:Y:S01]  /*bc20*/  STL [R1+0x750], R5 ;  /* 0x0007500501007387 */ /* 0x0001e20000100800 */
[----:B--2---:R-:W-:-:S03]  /*bc30*/  LEA.HI.X.SX32 R6, R159, R13, 0x1, P3 ;  /* 0x0000000d9f067211 */ /* 0x004fc600018f0eff */
[----:B------:R1:W-:Y:S04]  /*bc40*/  STL [R1+0x758], R4 ;  /* 0x0007580401007387 */ /* 0x0003e80000100800 */
[----:B------:R-:W-:Y:S01]  /*bc50*/  STL [R1+0x760], R6 ;  /* 0x0007600601007387 */ /* 0x000fe20000100800 */
[-C--:B0-----:R-:W-:Y:S02]  /*bc60*/  LEA.HI.X.SX32 R5, R160, R13.reuse, 0x1, P4 ;  /* 0x0000000da0057211 */ /* 0x081fe400020f0eff */
[----:B-1----:R-:W-:-:S03]  /*bc70*/  LEA.HI.X.SX32 R4, R161, R13, 0x1, P5 ;  /* 0x0000000da1047211 */ /* 0x002fc600028f0eff */
[----:B------:R-:W-:Y:S04]  /*bc80*/  STL [R1+0x768], R5 ;  /* 0x0007680501007387 */ /* 0x000fe80000100800 */
[----:B------:R0:W-:Y:S04]  /*bc90*/  STL [R1+0x770], R4 ;  /* 0x0007700401007387 */ /* 0x0001e80000100800 */
[----:B------:R1:W-:Y:S01]  /*bca0*/  STL [R1+0x778], R3 ;  /* 0x0007780301007387 */ /* 0x0003e20000100800 */
[C---:B0-----:R-:W-:Y:S02]  /*bcb0*/  LOP3.LUT R4, R2.reuse, 0x10, RZ, 0x3c, !PT ;  /* 0x0000001002047812 */ /* 0x041fe400078e3cff */
[----:B-1----:R-:W-:-:S03]  /*bcc0*/  LOP3.LUT R3, R2, 0x20, RZ, 0x3c, !PT ;  /* 0x0000002002037812 */ /* 0x002fc600078e3cff */
[----:B------:R0:W-:Y:S01]  /*bcd0*/  STL [R1+0x7ac], R4 ;  /* 0x0007ac0401007387 */ /* 0x0001e20000100800 */
[----:B------:R-:W-:-:S03]  /*bce0*/  LOP3.LUT R2, R2, 0x30, RZ, 0x3c, !PT ;  /* 0x0000003002027812 */ /* 0x000fc600078e3cff */
[----:B------:R0:W-:Y:S04]  /*bcf0*/  STL [R1+0x7a8], R3 ;  /* 0x0007a80301007387 */ /* 0x0001e80000100800 */
[----:B------:R0:W-:Y:S02]  /*bd00*/  STL [R1+0x7a4], R2 ;  /* 0x0007a40201007387 */ /* 0x0001e40000100800 */
.L_x_2:
[----:B------:R-:W2:Y:S01]  /*bd10*/  LDL R227, [R1+0x768] ;  /* 0x0007680001e37983 */ /* 0x000ea20000100800 */
[----:B0-----:R-:W0:Y:S03]  /*bd20*/  LDC R2, c[0x0][0x230] ;  /* 0x00008c00ff027b82 */ /* 0x001e260000000800 */
[----:B------:R-:W3:Y:S04]  /*bd30*/  LDL R223, [R1+0x76c] ;  /* 0x00076c0001df7983 */ /* 0x000ee80000100800 */
[----:B------:R-:W4:Y:S04]  /*bd40*/  LDL R195, [R1+0x760] ;  /* 0x0007600001c37983 */ /* 0x000f280000100800 */
[----:B------:R-:W4:Y:S04]  /*bd50*/  LDL R156, [R1+0x764] ;  /* 0x00076400019c7983 */ /* 0x000f280000100800 */
[----:B------:R1:W-:Y:S04]  /*bd60*/  STL [R1+0xad8], R246 ;  /* 0x000ad8f601007387 */ /* 0x0003e80000100800 */
[----:B-1----:R-:W2:Y:S04]  /*bd70*/  LDL R246, [R1+0x774] ;  /* 0x0007740001f67983 */ /* 0x002ea80000100800 */
[----:B------:R1:W-:Y:S04]  /*bd80*/  STL [R1+0xad4], R245 ;  /* 0x000ad4f501007387 */ /* 0x0003e80000100800 */
[----:B-1----:R-:W3:Y:S04]  /*bd90*/  LDL R245, [R1+0x770] ;  /* 0x0007700001f57983 */ /* 0x002ee80000100800 */
[----:B------:R1:W-:Y:S04]  /*bda0*/  STL [R1+0xad0], R238 ;  /* 0x000ad0ee01007387 */ /* 0x0003e80000100800 */
[----:B-1----:R-:W4:Y:S04]  /*bdb0*/  LDL R238, [R1+0x778] ;  /* 0x0007780001ee7983 */ /* 0x002f280000100800 */
[----:B------:R-:W-:Y:S04]  /*bdc0*/  STL [R1+0xacc], R237 ;  /* 0x000acced01007387 */ /* 0x000fe80000100800 */
[----:B------:R-:W2:Y:S04]  /*bdd0*/  LDL.LU R226, [R1+0x77c] ;  /* 0x00077c0001e27983 */ /* 0x000ea80000300800 */
[----:B------:R1:W-:Y:S04]  /*bde0*/  STL [R1+0x8a0], R125 ;  /* 0x0008a07d01007387 */ /* 0x0003e80000100800 */
[----:B-1----:R-:W3:Y:S04]  /*bdf0*/  LDL.LU R125, [R1+0x71c] ;  /* 0x00071c00017d7983 */ /* 0x002ee80000300800 */
        /* <DEDUP_REMOVED lines=10> */
[----:B------:R1:W-:Y:S01]  /*bea0*/  STL [R1+0x888], R131 ;  /* 0x0008888301007387 */ /* 0x0003e20000100800 */
[----:B0-----:R-:W-:-:S03]  /*beb0*/  IMAD R2, R224, -0x40, R2 ;  /* 0xffffffc0e0027824 */ /* 0x001fc600078e0202 */
[----:B-1----:R-:W3:Y:S04]  /*bec0*/  LDL.LU R131, [R1+0x704] ;  /* 0x0007040001837983 */ /* 0x002ee80000300800 */
[----:B------:R0:W-:Y:S04]  /*bed0*/  STL [R1+0x884], R132 ;  /* 0x0008848401007387 */ /* 0x0001e80000100800 */
[----:B0-----:R-:W3:Y:S04]  /*bee0*/  LDL.LU R132, [R1+0x728] ;  /* 0x0007280001847983 */ /* 0x001ee80000300800 */
[----:B------:R0:W-:Y:S04]  /*bef0*/  STL [R1+0x880], R133 ;  /* 0x0008808501007387 */ /* 0x0001e80000100800 */
[----:B0-----:R-:W3:Y:S04]  /*bf00*/  LDL.LU R133, [R1+0x6fc] ;  /* 0x0006fc0001857983 */ /* 0x001ee80000300800 */
[----:B------:R0:W-:Y:S01]  /*bf10*/  STL [R1+0x87c], R134 ;  /* 0x00087c8601007387 */ /* 0x0001e20000100800 */
[----:B------:R-:W-:-:S03]  /*bf20*/  ISETP.GT.AND P2, PT, R2, RZ, PT ;  /* 0x000000ff0200720c */ /* 0x000fc60003f44270 */
[----:B0-----:R-:W3:Y:S04]  /*bf30*/  LDL.LU R134, [R1+0x720] ;  /* 0x0007200001867983 */ /* 0x001ee80000300800 */
[----:B------:R0:W-:Y:S04]  /*bf40*/  STL [R1+0x878], R135 ;  /* 0x0008788701007387 */ /* 0x0001e80000100800 */
[----:B0-----:R-:W3:Y:S04]  /*bf50*/  LDL.LU R135, [R1+0x6f4] ;  /* 0x0006f40001877983 */ /* 0x001ee80000300800 */
[----:B------:R0:W-:Y:S04]  /*bf60*/  STL [R1+0x874], R136 ;  /* 0x0008748801007387 */ /* 0x0001e80000100800 */
[----:B0-----:R-:W3:Y:S04]  /*bf70*/  LDL.LU R136, [R1+0x718] ;  /* 0x0007180001887983 */ /* 0x001ee80000300800 */
[----:B------:R0:W-:Y:S01]  /*bf80*/  STL [R1+0x870], R137 ;  /* 0x0008708901007387 */ /* 0x0001e20000100800 */
[----:B------:R-:W-:-:S03]  /*bf90*/  ISETP.GT.AND P3, PT, R2, 0x1, PT ;  /* 0x000000010200780c */ /* 0x000fc60003f64270 */
        /* <DEDUP_REMOVED lines=8> */
[----:B------:R0:W-:Y:S01]  /*c020*/  STL [R1+0x860], R141 ;  /* 0x0008608d01007387 */ /* 0x0001e20000100800 */
[----:B------:R-:W-:Y:S01]  /*c030*/  PRMT R12, RZ, 0x7610, R12 ;  /* 0x00007610ff0c7816 */ /* 0x000fe2000000000c */
[----:B------:R-:W-:Y:S02]  /*c040*/  @P2 IMAD.MOV.U32 R4, RZ, RZ, R14 ;  /* 0x000000ffff042224 */ /* 0x000fe400078e000e */
[----:B0-----:R-:W3:Y:S04]  /*c050*/  LDL.LU R141, [R1+0x6dc] ;  /* 0x0006dc00018d7983 */ /* 0x001ee80000300800 */
[----:B------:R0:W-:Y:S01]  /*c060*/  STL [R1+0x85c], R142 ;  /* 0x00085c8e01007387 */ /* 0x0001e20000100800 */
[----:B------:R-:W-:Y:S01]  /*c070*/  @P2 IMAD.MOV.U32 R5, RZ, RZ, R13 ;  /* 0x000000ffff052224 */ /* 0x000fe200078e000d */
[----:B------:R-:W-:-:S02]  /*c080*/  PRMT R11, RZ, 0x7610, R11 ;  /* 0x00007610ff0b7816 */ /* 0x000fc4000000000b */
[----:B------:R-:W-:Y:S02]  /*c090*/  ISETP.GT.AND P1, PT, R2, 0x3, PT ;  /* 0x000000030200780c */ /* 0x000fe40003f24270 */
[----:B------:R4:W3:Y:S04]  /*c0a0*/  @P2 LDG.E.U8 R12, desc[UR16][R4.64] ;  /* 0x00000010040c2981 */ /* 0x0008e8000c1e1100 */
[----:B0-----:R-:W3:Y:S04]  /*c0b0*/  LDL.LU R142, [R1+0x700] ;  /* 0x00070000018e7983 */ /* 0x001ee80000300800 */
[----:B------:R0:W-:Y:S04]  /*c0c0*/  STL [R1+0x858], R143 ;  /* 0x0008588f01007387 */ /* 0x0001e80000100800 */
[----:B0-----:R-:W3:Y:S04]  /*c0d0*/  LDL.LU R143, [R1+0x6d4] ;  /* 0x0006d400018f7983 */ /* 0x001ee80000300800 */
[----:B------:R0:W-:Y:S04]  /*c0e0*/  STL [R1+0x854], R144 ;  /* 0x0008549001007387 */ /* 0x0001e80000100800 */
[----:B0-----:R-:W3:Y:S04]  /*c0f0*/  LDL.LU R144, [R1+0x6f8] ;  /* 0x0006f80001907983 */ /* 0x001ee80000300800 */
[----:B------:R0:W-:Y:S04]  /*c100*/  STL [R1+0x850], R145 ;  /* 0x0008509101007387 */ /* 0x0001e80000100800 */
[----:B0-----:R-:W3:Y:S04]  /*c110*/  LDL.LU R145, [R1+0x6cc] ;  /* 0x0006cc0001917983 */ /* 0x001ee80000300800 */
[----:B------:R0:W-:Y:S01]  /*c120*/  STL [R1+0x84c], R146 ;  /* 0x00084c9201007387 */ /* 0x0001e20000100800 */
[----:B----4-:R-:W-:-:S02]  /*c130*/  @P3 IMAD.MOV.U32 R5, RZ, RZ, R238 ;  /* 0x000000ffff053224 */ /* 0x010fc400078e00ee */
[----:B--2---:R-:W-:Y:S01]  /*c140*/  @P3 IMAD.MOV.U32 R4, RZ, RZ, R226 ;  /* 0x000000ffff043224 */ /* 0x004fe200078e00e2 */
[----:B------:R-:W-:-:S04]  /*c150*/  PRMT R194, RZ, 0x7610, R194 ;  /* 0x00007610ffc27816 */ /* 0x000fc800000000c2 */
[----:B------:R1:W2:Y:S04]  /*c160*/  @P3 LDG.E.U8 R11, desc[UR16][R4.64] ;  /* 0x00000010040b3981 */ /* 0x0002a8000c1e1100 */
[----:B0-----:R-:W4:Y:S04]  /*c170*/  LDL.LU R146, [R1+0x6f0] ;  /* 0x0006f00001927983 */ /* 0x001f280000300800 */
[----:B------:R0:W-:Y:S01]  /*c180*/  STL [R1+0x848], R147 ;  /* 0x0008489301007387 */ /* 0x0001e20000100800 */
[----:B-1----:R-:W-:-:S03]  /*c190*/  @P4 IMAD.MOV.U32 R4, RZ, RZ, R246 ;  /* 0x000000ffff044224 */ /* 0x002fc600078e00f6 */
[----:B0-----:R-:W2:Y:S04]  /*c1a0*/  LDL.LU R147, [R1+0x6c4] ;  /* 0x0006c40001937983 */ /* 0x001ea80000300800 */
[----:B------:R0:W-:Y:S01]  /*c1b0*/  STL [R1+0x844], R148 ;  /* 0x0008449401007387 */ /* 0x0001e20000100800 */
[----:B---3--:R-:W-:Y:S01]  /*c1c0*/  @P4 IMAD.MOV.U32 R5, RZ, RZ, R245 ;  /* 0x000000ffff054224 */ /* 0x008fe200078e00f5 */
[----:B------:R-:W-:-:S04]  /*c1d0*/  ISETP.GT.AND P0, PT, R2, 0x4, PT ;  /* 0x000000040200780c */ /* 0x000fc80003f04270 */
[----:B------:R1:W3:Y:S04]  /*c1e0*/  @P4 LDG.E.U8 R194, desc[UR16][R4.64] ;  /* 0x0000001004c24981 */ /* 0x0002e8000c1e1100 */
[----:B0-----:R-:W2:Y:S04]  /*c1f0*/  LDL.LU R148, [R1+0x6e8] ;  /* 0x0006e80001947983 */ /* 0x001ea80000300800 */
[----:B------:R-:W-:Y:S04]  /*c200*/  STL [R1+0x840], R149 ;  /* 0x0008409501007387 */ /* 0x000fe80000100800 */
[----:B------:R0:W-:Y:S01]  /*c210*/  STL [R1+0x83c], R150 ;  /* 0x00083c9601007387 */ /* 0x0001e20000100800 */
[----:B-1----:R-:W-:-:S03]  /*c220*/  @P1 IMAD.MOV.U32 R5, RZ, RZ, R227 ;  /* 0x000000ffff051224 */ /* 0x002fc600078e00e3 */
[----:B0-----:R-:W3:Y:S04]  /*c230*/  LDL.LU R150, [R1+0x6e0] ;  /* 0x0006e00001967983 */ /* 0x001ee80000300800 */
[----:B------:R-:W-:Y:S04]  /*c240*/  STL [R1+0x838], R151 ;  /* 0x0008389701007387 */ /* 0x000fe80000100800 */
[----:B-----5:R-:W-:Y:S04]  /*c250*/  STL [R1+0x7b8], R0 ;  /* 0x0007b80001007387 */ /* 0x020fe80000100800 */
[----:B------:R0:W-:Y:S04]  /*c260*/  STL [R1+0xaac], R224 ;  /* 0x000aace001007387 */ /* 0x0001e80000100800 */
[----:B------:R-:W-:Y:S04]  /*c270*/  STL [R1+0xab0], R14 ;  /* 0x000ab00e01007387 */ /* 0x000fe80000100800 */
[----:B------:R1:W-:Y:S04]  /*c280*/  STL [R1+0xaa8], R13 ;  /* 0x000aa80d01007387 */ /* 0x0003e80000100800 */
[----:B------:R1:W-:Y:S04]  /*c290*/  STL [R1+0xab4], R226 ;  /* 0x000ab4e201007387 */ /* 0x0003e80000100800 */
[----:B0-----:R-:W4:Y:S04]  /*c2a0*/  LDL.LU R224, [R1+0x754] ;  /* 0x0007540001e07983 */ /* 0x001f280000300800 */
[----:B-1----:R-:W2:Y:S04]  /*c2b0*/  LDL.LU R13, [R1+0x75c] ;  /* 0x00075c00010d7983 */ /* 0x002ea80000300800 */
[----:B------:R-:W3:Y:S01]  /*c2c0*/  LDL R227, [R1+0x758] ;  /* 0x0007580001e37983 */ /* 0x000ee20000100800 */
[----:B------:R-:W-:Y:S01]  /*c2d0*/  PRMT R10, RZ, 0x7610, R10 ;  /* 0x00007610ff0a7816 */ /* 0x000fe2000000000a */
[----:B------:R-:W-:-:S02]  /*c2e0*/  @P1 IMAD.MOV.U32 R4, RZ, RZ, R223 ;  /* 0x000000ffff041224 */ /* 0x000fc400078e00df */
[----:B------:R-:W4:Y:S04]  /*c2f0*/  LDL R226, [R1+0x750] ;  /* 0x0007500001e27983 */ /* 0x000f280000100800 */
[----:B------:R0:W4:Y:S04]  /*c300*/  @P1 LDG.E.U8 R10, desc[UR16][R4.64] ;  /* 0x00000010040a1981 */ /* 0x000128000c1e1100 */
[----:B------:R-:W4:Y:S04]  /*c310*/  LDL R223, [R1+0x748] ;  /* 0x0007480001df7983 */ /* 0x000f280000100800 */
[----:B------:R-:W4:Y:S01]  /*c320*/  LDL R151, [R1+0x73c] ;  /* 0x00073c0001977983 */ /* 0x000f220000100800 */
[----:B0-----:R-:W-:-:S03]  /*c330*/  @P0 IMAD.MOV.U32 R5, RZ, RZ, R195 ;  /* 0x000000ffff050224 */ /* 0x001fc600078e00c3 */
[----:B------:R-:W4:Y:S01]  /*c340*/  LDL R195, [R1+0x74c] ;  /* 0x00074c0001c37983 */ /* 0x000f220000100800 */
[----:B------:R-:W-:-:S03]  /*c350*/  @P0 IMAD.MOV.U32 R4, RZ, RZ, R156 ;  /* 0x000000ffff040224 */ /* 0x000fc600078e009c */
[----:B------:R-:W4:Y:S04]  /*c360*/  LDL R156, [R1+0x744] ;  /* 0x00074400019c7983 */ /* 0x000f280000100800 */
[----:B------:R-:W4:Y:S04]  /*c370*/  LDL R149, [R1+0x734] ;  /* 0x0007340001957983 */ /* 0x000f280000100800 */
[----:B------:R-:W4:Y:S04]  /*c380*/  LDL R14, [R1+0x72c] ;  /* 0x00072c00010e7983 */ /* 0x000f280000100800 */
[----:B------:R-:W4:Y:S01]  /*c390*/  LDL R0, [R1+0x724] ;  /* 0x0007240001007983 */ /* 0x000f220000100800 */
[----:B------:R-:W-:-:S02]  /*c3a0*/  ISETP.GT.AND P2, PT, R2, 0x5, PT ;  /* 0x000000050200780c */ /* 0x000fc40003f44270 */
[----:B------:R-:W-:Y:S02]  /*c3b0*/  PRMT R193, RZ, 0x7610, R193 ;  /* 0x00007610ffc17816 */ /* 0x000fe400000000c1 */
[C---:B------:R-:W-:Y:S02]  /*c3c0*/  ISETP.GT.AND P3, PT, R2.reuse, 0x6, PT ;  /* 0x000000060200780c */ /* 0x040fe40003f64270 */
[C---:B------:R-:W-:Y:S02]  /*c3d0*/  ISETP.GT.AND P4, PT, R2.reuse, 0x7, PT ;  /* 0x000000070200780c */ /* 0x040fe40003f84270 */
[----:B------:R2:W4:Y:S01]  /*c3e0*/  @P0 LDG.E.U8 R193, desc[UR16][R4.64] ;  /* 0x0000001004c10981 */ /* 0x000522000c1e1100 */
[----:B------:R-:W-:Y:S02]  /*c3f0*/  PRMT R9, RZ, 0x7610, R9 ;  /* 0x00007610ff097816 */ /* 0x000fe40000000009 */
[----:B------:R-:W-:Y:S02]  /*c400*/  PRMT R192, RZ, 0x7610, R192 ;  /* 0x00007610ffc07816 */ /* 0x000fe400000000c0 */
[----:B------:R-:W-:-:S02]  /*c410*/  ISETP.GT.AND P1, PT, R2, 0x8, PT ;  /* 0x000000080200780c */ /* 0x000fc40003f24270 */
[----:B------:R-:W-:Y:S02]  /*c420*/  PRMT R191, RZ, 0x7610, R191 ;  /* 0x00007610ffbf7816 */ /* 0x000fe400000000bf */
[----:B------:R-:W-:Y:S02]  /*c430*/  ISETP.GT.AND P0, PT, R2, 0x9, PT ;  /* 0x000000090200780c */ /* 0x000fe40003f04270 */
[----:B------:R-:W-:Y:S02]  /*c440*/  PRMT R190, RZ, 0x7610, R190 ;  /* 0x00007610ffbe7816 */ /* 0x000fe400000000be */
[----:B------:R-:W-:Y:S01]  /*c450*/  PRMT R8, RZ, 0x7610, R8 ;  /* 0x00007610ff087816 */ /* 0x000fe20000000008 */
[----:B--2---:R-:W-:Y:S02]  /*c460*/  @P2 IMAD.MOV.U32 R4, RZ, RZ, R13 ;  /* 0x000000ffff042224 */ /* 0x004fe400078e000d */
[----:B---3--:R-:W-:-:S05]  /*c470*/  @P2 IMAD.MOV.U32 R5, RZ, RZ, R227 ;  /* 0x000000ffff052224 */ /* 0x008fca00078e00e3 */
[----:B------:R4:W2:Y:S02]  /*c480*/  @P2 LDG.E.U8 R9, desc[UR16][R4.64] ;  /* 0x0000001004092981 */ /* 0x0008a4000c1e1100 */
[----:B----4-:R-:W-:Y:S02]  /*c490*/  @P3 IMAD.MOV.U32 R4, RZ, RZ, R224 ;  /* 0x000000ffff043224 */ /* 0x010fe400078e00e0 */
[----:B------:R-:W-:-:S05]  /*c4a0*/  @P3 IMAD.MOV.U32 R5, RZ, RZ, R226 ;  /* 0x000000ffff053224 */ /* 0x000fca00078e00e2 */
[----:B------:R0:W3:Y:S01]  /*c4b0*/  @P3 LDG.E.U8 R192, desc[UR16][R4.64] ;  /* 0x0000001004c03981 */ /* 0x0000e2000c1e1100 */
[----:B------:R-:W-:Y:S01]  /*c4c0*/  ISETP.GT.AND P2, PT, R2, 0xa, PT ;  /* 0x0000000a0200780c */ /* 0x000fe20003f44270 */
[----:B0-----:R-:W-:Y:S02]  /*c4d0*/  @P4 IMAD.MOV.U32 R4, RZ, RZ, R195 ;  /* 0x000000ffff044224 */ /* 0x001fe400078e00c3 */
[----:B------:R-:W-:-:S05]  /*c4e0*/  @P4 IMAD.MOV.U32 R5, RZ, RZ, R223 ;  /* 0x000000ffff054224 */ /* 0x000fca00078e00df */
[----:B------:R0:W4:Y:S02]  /*c4f0*/  @P4 LDG.E.U8 R191, desc[UR16][R4.64] ;  /* 0x0000001004bf4981 */ /* 0x000124000c1e1100 */
[----:B0-----:R-:W-:Y:S02]  /*c500*/  @P1 IMAD.MOV.U32 R4, RZ, RZ, R156 ;  /* 0x000000ffff041224 */ /* 0x001fe400078e009c */
[----:B------:R-:W-:-:S05]  /*c510*/  @P1 IMAD.MOV.U32 R5, RZ, RZ, R126 ;  /* 0x000000ffff051224 */ /* 0x000fca00078e007e */
[----:B------:R0:W3:Y:S04]  /*c520*/  @P1 LDG.E.U8 R190, desc[UR16][R4.64] ;  /* 0x0000001004be1981 */ /* 0x0000e8000c1e1100 */
[----:B------:R1:W-:Y:S01]  /*c530*/  STL [R1+0xab8], R13 ;  /* 0x000ab80d01007387 */ /* 0x0003e20000100800 */
[----:B0-----:R-:W-:Y:S02]  /*c540*/  @P0 IMAD.MOV.U32 R4, RZ, RZ, R151 ;  /* 0x000000ffff040224 */ /* 0x001fe400078e0097 */
[----:B------:R-:W-:Y:S01]  /*c550*/  @P0 IMAD.MOV.U32 R5, RZ, RZ, R128 ;  /* 0x000000ffff050224 */ /* 0x000fe200078e0080 */
[----:B------:R0:W-:Y:S04]  /*c560*/  STL [R1+0xabc], R224 ;  /* 0x000abce001007387 */ /* 0x0001e80000100800 */
[----:B------:R1:W4:Y:S04]  /*c570*/  @P0 LDG.E.U8 R8, desc[UR16][R4.64] ;  /* 0x0000001004080981 */ /* 0x000328000c1e1100 */
[----:B------:R-:W2:Y:S01]  /*c580*/  LDL R151, [R1+0x6d0] ;  /* 0x0006d00001977983 */ /* 0x000ea20000100800 */
[----:B------:R-:W-:-:S02]  /*c590*/  ISETP.GT.AND P3, PT, R2, 0xb, PT ;  /* 0x0000000b0200780c */ /* 0x000fc40003f64270 */
[----:B------:R-:W-:Y:S01]  /*c5a0*/  ISETP.GT.AND P4, PT, R2, 0xc, PT ;  /* 0x0000000c0200780c */ /* 0x000fe20003f84270 */
[----:B------:R-:W3:Y:S01]  /*c5b0*/  LDL R156, [R1+0x6c8] ;  /* 0x0006c800019c7983 */ /* 0x000ee20000100800 */
[----:B-1----:R-:W-:-:S03]  /*c5c0*/  @P2 IMAD.MOV.U32 R4, RZ, RZ, R149 ;  /* 0x000000ffff042224 */ /* 0x002fc600078e0095 */
[----:B------:R-:W4:Y:S01]  /*c5d0*/  LDL R149, [R1+0x6d8] ;  /* 0x0006d80001957983 */ /* 0x000f220000100800 */
[----:B------:R-:W-:Y:S01]  /*c5e0*/  PRMT R189, RZ, 0x7610, R189 ;  /* 0x00007610ffbd7816 */ /* 0x000fe200000000bd */
[----:B------:R-:W-:Y:S01]  /*c5f0*/  @P2 IMAD.MOV.U32 R5, RZ, RZ, R130 ;  /* 0x000000ffff052224 */ /* 0x000fe200078e0082 */
[----:B------:R-:W-:Y:S01]  /*c600*/  PRMT R188, RZ, 0x7610, R188 ;  /* 0x00007610ffbc7816 */ /* 0x000fe200000000bc */
[----:B------:R-:W3:Y:S01]  /*c610*/  LDL R13, [R1+0x6b8] ;  /* 0x0006b800010d7983 */ /* 0x000ee20000100800 */
[----:B------:R-:W-:-:S03]  /*c620*/  ISETP.GT.AND P0, PT, R2, 0xd, PT ;  /* 0x0000000d0200780c */ /* 0x000fc60003f04270 */
[----:B------:R1:W3:Y:S01]  /*c630*/  @P2 LDG.E.U8 R189, desc[UR16][R4.64] ;  /* 0x0000001004bd2981 */ /* 0x0002e2000c1e1100 */
[----:B------:R-:W-:Y:S02]  /*c640*/  PRMT R187, RZ, 0x7610, R187 ;  /* 0x00007610ffbb7816 */ /* 0x000fe400000000bb */
[C---:B------:R-:W-:Y:S01]  /*c650*/  ISETP.GT.AND P1, PT, R2.reuse, 0xe, PT ;  /* 0x0000000e0200780c */ /* 0x040fe20003f24270 */
[----:B-1----:R-:W-:Y:S02]  /*c660*/  @P3 IMAD.MOV.U32 R4, RZ, RZ, R14 ;  /* 0x000000ffff043224 */ /* 0x002fe400078e000e */
[----:B------:R-:W-:Y:S01]  /*c670*/  @P3 IMAD.MOV.U32 R5, RZ, RZ, R132 ;  /* 0x000000ffff053224 */ /* 0x000fe200078e0084 */
[----:B------:R-:W-:Y:S01]  /*c680*/  PRMT R186, RZ, 0x7610, R186 ;  /* 0x00007610ffba7816 */ /* 0x000fe200000000ba */
[----:B------:R-:W3:Y:S04]  /*c690*/  LDL R14, [R1+0x6c0] ;  /* 0x0006c000010e7983 */ /* 0x000ee80000100800 */
[----:B------:R1:W3:Y:S01]  /*c6a0*/  @P3 LDG.E.U8 R188, desc[UR16][R4.64] ;  /* 0x0000001004bc3981 */ /* 0x0002e2000c1e1100 */
[----:B------:R-:W-:Y:S01]  /*c6b0*/  ISETP.GT.AND P2, PT, R2, 0xf, PT ;  /* 0x0000000f0200780c */ /* 0x000fe20003f44270 */
[----:B-1----:R-:W-:-:S02]  /*c6c0*/  @P4 IMAD.MOV.U32 R4, RZ, RZ, R0 ;  /* 0x000000ffff044224 */ /* 0x002fc400078e0000 */
[----:B------:R-:W-:Y:S01]  /*c6d0*/  @P4 IMAD.MOV.U32 R5, RZ, RZ, R134 ;  /* 0x000000ffff054224 */ /* 0x000fe200078e0086 */
[----:B------:R-:W-:Y:S01]  /*c6e0*/  PRMT R7, RZ, 0x7610, R7 ;  /* 0x00007610ff077816 */ /* 0x000fe20000000007 */
[----:B------:R-:W3:Y:S04]  /*c6f0*/  LDL R0, [R1+0x6b0] ;  /* 0x0006b00001007983 */ /* 0x000ee80000100800 */
[----:B------:R1:W3:Y:S02]  /*c700*/  @P4 LDG.E.U8 R187, desc[UR16][R4.64] ;  /* 0x0000001004bb4981 */ /* 0x0002e4000c1e1100 */
[----:B-1----:R-:W-:Y:S02]  /*c710*/  @P0 IMAD.MOV.U32 R4, RZ, RZ, R125 ;  /* 0x000000ffff040224 */ /* 0x002fe400078e007d */
[----:B------:R-:W-:-:S05]  /*c720*/  @P0 IMAD.MOV.U32 R5, RZ, RZ, R136 ;  /* 0x000000ffff050224 */ /* 0x000fca00078e0088 */
[----:B------:R1:W3:Y:S01]  /*c730*/  @P0 LDG.E.U8 R186, desc[UR16][R4.64] ;  /* 0x0000001004ba0981 */ /* 0x0002e2000c1e1100 */
[----:B------:R-:W-:Y:S02]  /*c740*/  ISETP.GT.AND P0, PT, R2, 0x10, PT ;  /* 0x000000100200780c */ /* 0x000fe40003f04270 */
[----:B------:R-:W-:Y:S01]  /*c750*/  PRMT R6, RZ, 0x7610, R6 ;  /* 0x00007610ff067816 */ /* 0x000fe20000000006 */
        /* <DEDUP_REMOVED lines=8> */
[----:B------:R-:W-:Y:S01]  /*c7e0*/  PRMT R184, RZ, 0x7610, R184 ;  /* 0x00007610ffb87816 */ /* 0x000fe200000000b8 */
[----:B-1----:R-:W-:Y:S02]  /*c7f0*/  @P0 IMAD.MOV.U32 R4, RZ, RZ, R131 ;  /* 0x000000ffff040224 */ /* 0x002fe400078e0083 */
[----:B------:R-:W-:-:S05]  /*c800*/  @P0 IMAD.MOV.U32 R5, RZ, RZ, R142 ;  /* 0x000000ffff050224 */ /* 0x000fca00078e008e */
[----:B------:R1:W3:Y:S01]  /*c810*/  @P0 LDG.E.U8 R185, desc[UR16][R4.64] ;  /* 0x0000001004b90981 */ /* 0x0002e2000c1e1100 */
[----:B------:R-:W-:Y:S01]  /*c820*/  ISETP.GT.AND P0, PT, R2, 0x12, PT ;  /* 0x000000120200780c */ /* 0x000fe20003f04270 */
[----:B-1----:R-:W-:Y:S02]  /*c830*/  @P1 IMAD.MOV.U32 R4, RZ, RZ, R133 ;  /* 0x000000ffff041224 */ /* 0x002fe400078e0085 */
[----:B------:R-:W-:-:S05]  /*c840*/  @P1 IMAD.MOV.U32 R5, RZ, RZ, R144 ;  /* 0x000000ffff051224 */ /* 0x000fca00078e0090 */
[----:B------:R1:W3:Y:S01]  /*c850*/  @P1 LDG.E.U8 R184, desc[UR16][R4.64] ;  /* 0x0000001004b81981 */ /* 0x0002e2000c1e1100 */
[----:B------:R-:W-:Y:S02]  /*c860*/  ISETP.GT.AND P1, PT, R2, 0x13, PT ;  /* 0x000000130200780c */ /* 0x000fe40003f24270 */
[----:B------:R-:W-:Y:S02]  /*c870*/  PRMT R183, RZ, 0x7610, R183 ;  /* 0x00007610ffb77816 */ /* 0x000fe400000000b7 */
        /* <DEDUP_REMOVED lines=10> */
[----:B-1----:R-:W-:Y:S02]  /*c920*/  @P0 IMAD.MOV.U32 R4, RZ, RZ, R139 ;  /* 0x000000ffff040224 */ /* 0x002fe400078e008b */
[----:B------:R-:W-:-:S05]  /*c930*/  @P0 IMAD.MOV.U32 R5, RZ, RZ, R150 ;  /* 0x000000ffff050224 */ /* 0x000fca00078e0096 */
[----:B------:R4:W3:Y:S02]  /*c940*/  @P0 LDG.E.U8 R181, desc[UR16][R4.64] ;  /* 0x0000001004b50981 */ /* 0x0008e4000c1e1100 */
[----:B----4-:R-:W-:Y:S02]  /*c950*/  @P1 IMAD.MOV.U32 R5, RZ, RZ, R149 ;  /* 0x000000ffff051224 */ /* 0x010fe400078e0095 */
[----:B------:R-:W4:Y:S01]  /*c960*/  LDL.LU R149, [R1+0x6bc] ;  /* 0x0006bc0001957983 */ /* 0x000f220000300800 */
[----:B------:R-:W-:Y:S01]  /*c970*/  ISETP.GT.AND P0, PT, R2, 0x16, PT ;  /* 0x000000160200780c */ /* 0x000fe20003f04270 */
[----:B------:R-:W-:Y:S01]  /*c980*/  @P1 IMAD.MOV.U32 R4, RZ, RZ, R141 ;  /* 0x000000ffff041224 */ /* 0x000fe200078e008d */
[----:B------:R-:W-:-:S06]  /*c990*/  PRMT R180, RZ, 0x7610, R180 ;  /* 0x00007610ffb47816 */ /* 0x000fcc00000000b4 */
[----:B------:R2:W4:Y:S05]  /*c9a0*/  @P1 LDG.E.U8 R180, desc[UR16][R4.64] ;  /* 0x0000001004b41981 */ /* 0x00052a000c1e1100 */
[----:B--2---:R-:W-:Y:S02]  /*c9b0*/  @P0 IMAD.MOV.U32 R5, RZ, RZ, R151 ;  /* 0x000000ffff050224 */ /* 0x004fe400078e0097 */
[----:B------:R-:W2:Y:S01]  /*c9c0*/  LDL.LU R151, [R1+0x6b4] ;  /* 0x0006b40001977983 */ /* 0x000ea20000300800 */
[----:B------:R-:W-:Y:S01]  /*c9d0*/  ISETP.GT.AND P1, PT, R2, 0x17, PT ;  /* 0x000000170200780c */ /* 0x000fe20003f24270 */
[----:B------:R-:W-:Y:S01]  /*c9e0*/  @P0 IMAD.MOV.U32 R4, RZ, RZ, R143 ;  /* 0x000000ffff040224 */ /* 0x000fe200078e008f */
[----:B------:R-:W-:Y:S01]  /*c9f0*/  PRMT R179, RZ, 0x7610, R179 ;  /* 0x00007610ffb37816 */ /* 0x000fe200000000b3 */
[----:B------:R-:W2:Y:S01]  /*ca00*/  LDL R245, [R1+0x6a0] ;  /* 0x0006a00001f57983 */ /* 0x000ea20000100800 */
[----:B------:R-:W-:-:S02]  /*ca10*/  PRMT R178, RZ, 0x7610, R178 ;  /* 0x00007610ffb27816 */ /* 0x000fc400000000b2 */
[----:B------:R-:W-:Y:S01]  /*ca20*/  PRMT R177, RZ, 0x7610, R177 ;  /* 0x00007610ffb17816 */ /* 0x000fe200000000b1 */
[----:B------:R-:W2:Y:S04]  /*ca30*/  LDL R238, [R1+0x6a4] ;  /* 0x0006a40001ee7983 */ /* 0x000ea80000100800 */
[----:B------:R1:W2:Y:S01]  /*ca40*/  @P0 LDG.E.U8 R179, desc[UR16][R4.64] ;  /* 0x0000001004b30981 */ /* 0x0002a2000c1e1100 */
[----:B------:R-:W-:-:S03]  /*ca50*/  ISETP.GT.AND P0, PT, R2, 0x18, PT ;  /* 0x000000180200780c */ /* 0x000fc60003f04270 */
[----:B------:R-:W2:Y:S04]  /*ca60*/  LDL R237, [R1+0x698] ;  /* 0x0006980001ed7983 */ /* 0x000ea80000100800 */
[----:B------:R-:W2:Y:S01]  /*ca70*/  LDL R227, [R1+0x69c] ;  /* 0x00069c0001e37983 */ /* 0x000ea20000100800 */
[----:B-1----:R-:W-:Y:S02]  /*ca80*/  @P1 IMAD.MOV.U32 R4, RZ, RZ, R145 ;  /* 0x000000ffff041224 */ /* 0x002fe400078e0091 */
[----:B---3--:R-:W-:Y:S01]  /*ca90*/  @P1 IMAD.MOV.U32 R5, RZ, RZ, R156 ;  /* 0x000000ffff051224 */ /* 0x008fe200078e009c */
[----:B------:R-:W3:Y:S04]  /*caa0*/  LDL R226, [R1+0x690] ;  /* 0x0006900001e27983 */ /* 0x000ee80000100800 */
[----:B------:R1:W3:Y:S01]  /*cab0*/  @P1 LDG.E.U8 R178, desc[UR16][R4.64] ;  /* 0x0000001004b21981 */ /* 0x0002e2000c1e1100 */
[----:B------:R-:W-:-:S03]  /*cac0*/  ISETP.GT.AND P1, PT, R2, 0x19, PT ;  /* 0x000000190200780c */ /* 0x000fc60003f24270 */
[----:B0-----:R-:W3:Y:S01]  /*cad0*/  LDL R224, [R1+0x694] ;  /* 0x0006940001e07983 */ /* 0x001ee20000100800 */
[----:B------:R-:W-:-:S03]  /*cae0*/  PRMT R176, RZ, 0x7610, R176 ;  /* 0x00007610ffb07816 */ /* 0x000fc600000000b0 */
[----:B------:R-:W3:Y:S01]  /*caf0*/  LDL R223, [R1+0x688] ;  /* 0x0006880001df7983 */ /* 0x000ee20000100800 */
[----:B-1----:R-:W-:Y:S02]  /*cb00*/  @P0 IMAD.MOV.U32 R4, RZ, RZ, R147 ;  /* 0x000000ffff040224 */ /* 0x002fe400078e0093 */
[----:B------:R-:W-:Y:S01]  /*cb10*/  @P0 IMAD.MOV.U32 R5, RZ, RZ, R14 ;  /* 0x000000ffff050224 */ /* 0x000fe200078e000e */
[----:B------:R-:W3:Y:S04]  /*cb20*/  LDL R195, [R1+0x68c] ;  /* 0x00068c0001c37983 */ /* 0x000ee80000100800 */
[----:B------:R0:W3:Y:S04]  /*cb30*/  @P0 LDG.E.U8 R177, desc[UR16][R4.64] ;  /* 0x0000001004b10981 */ /* 0x0000e8000c1e1100 */
[----:B------:R-:W3:Y:S04]  /*cb40*/  LDL R14, [R1+0x6a8] ;  /* 0x0006a800010e7983 */ /* 0x000ee80000100800 */
[----:B------:R-:W3:Y:S01]  /*cb50*/  LDL R156, [R1+0x680] ;  /* 0x00068000019c7983 */ /* 0x000ee20000100800 */
[----:B0-----:R-:W-:-:S03]  /*cb60*/  @P1 IMAD.MOV.U32 R5, RZ, RZ, R13 ;  /* 0x000000ffff051224 */ /* 0x001fc600078e000d */
[----:B------:R-:W3:Y:S01]  /*cb70*/  LDL R13, [R1+0x6ac] ;  /* 0x0006ac00010d7983 */ /* 0x000ee20000100800 */
[----:B------:R-:W-:Y:S01]  /*cb80*/  ISETP.GT.AND P0, PT, R2, 0x1a, PT ;  /* 0x0000001a0200780c */ /* 0x000fe20003f04270 */
[----:B----4-:R-:W-:-:S05]  /*cb90*/  @P1 IMAD.MOV.U32 R4, RZ, RZ, R149 ;  /* 0x000000ffff041224 */ /* 0x010fca00078e0095 */
[----:B------:R0:W4:Y:S07]  /*cba0*/  @P1 LDG.E.U8 R176, desc[UR16][R4.64] ;  /* 0x0000001004b01981 */ /* 0x00012e000c1e1100 */
[----:B0-----:R-:W-:Y:S02]  /*cbb0*/  @P0 IMAD.MOV.U32 R5, RZ, RZ, R0 ;  /* 0x000000ffff050224 */ /* 0x001fe400078e0000 */
[----:B------:R-:W4:Y:S04]  /*cbc0*/  LDL R0, [R1+0x684] ;  /* 0x0006840001007983 */ /* 0x000f280000100800 */
[----:B--2---:R-:W-:Y:S04]  /*cbd0*/  STL.64 [R1+0xaa0], R150 ;  /* 0x000aa09601007387 */ /* 0x004fe80000100a00 */
[----:B------:R-:W-:Y:S04]  /*cbe0*/  STL.64 [R1+0xa98], R148 ;  /* 0x000a989401007387 */ /* 0x000fe80000100a00 */
        /* <DEDUP_REMOVED lines=44> */
[----:B------:R-:W-:Y:S01]  /*ceb0*/  STL.64 [R1+0x930], R58 ;  /* 0x0009303a01007387 */ /* 0x000fe20000100a00 */
[----:B------:R-:W-:-:S03]  /*cec0*/  ISETP.GT.AND P1, PT, R2, 0x1b, PT ;  /* 0x0000001b0200780c */ /* 0x000fc60003f24270 */
[----:B------:R-:W-:Y:S04]  /*ced0*/  STL.64 [R1+0x928], R56 ;  /* 0x0009283801007387 */ /* 0x000fe80000100a00 */
[----:B------:R-:W-:Y:S04]  /*cee0*/  STL.64 [R1+0x920], R54 ;  /* 0x0009203601007387 */ /* 0x000fe80000100a00 */
[----:B------:R-:W-:Y:S04]  /*cef0*/  STL.64 [R1+0x918], R52 ;  /* 0x0009183401007387 */ /* 0x000fe80000100a00 */
[----:B------:R-:W-:Y:S04]  /*cf00*/  STL.64 [R1+0x910], R50 ;  /* 0x0009103201007387 */ /* 0x000fe80000100a00 */
[----:B------:R-:W-:Y:S04]  /*cf10*/  STL.64 [R1+0x908], R48 ;  /* 0x0009083001007387 */ /* 0x000fe80000100a00 */
[----:B------:R-:W-:Y:S01]  /*cf20*/  STL.64 [R1+0x900], R46 ;  /* 0x0009002e01007387 */ /* 0x000fe20000100a00 */
[----:B------:R-:W-:-:S03]  /*cf30*/  PRMT R175, RZ, 0x7610, R175 ;  /* 0x00007610ffaf7816 */ /* 0x000fc600000000af */
[----:B------:R-:W-:Y:S01]  /*cf40*/  STL.64 [R1+0x8f8], R44 ;  /* 0x0008f82c01007387 */ /* 0x000fe20000100a00 */
[----:B------:R-:W-:-:S03]  /*cf50*/  @P0 IMAD.MOV.U32 R4, RZ, RZ, R151 ;  /* 0x000000ffff040224 */ /* 0x000fc600078e0097 */
[----:B------:R-:W-:Y:S04]  /*cf60*/  STL.64 [R1+0x8f0], R42 ;  /* 0x0008f02a01007387 */ /* 0x000fe80000100a00 */
[----:B------:R-:W-:Y:S04]  /*cf70*/  STL.64 [R1+0x8e8], R40 ;  /* 0x0008e82801007387 */ /* 0x000fe80000100a00 */
[----:B------:R-:W-:Y:S04]  /*cf80*/  STL.64 [R1+0x8e0], R38 ;  /* 0x0008e02601007387 */ /* 0x000fe80000100a00 */
[----:B------:R-:W-:Y:S04]  /*cf90*/  STL.64 [R1+0x8d8], R36 ;  /* 0x0008d82401007387 */ /* 0x000fe80000100a00 */
[----:B------:R-:W-:Y:S04]  /*cfa0*/  STL.64 [R1+0x8d0], R34 ;  /* 0x0008d02201007387 */ /* 0x000fe80000100a00 */
[----:B------:R0:W-:Y:S04]  /*cfb0*/  STL.64 [R1+0x8c8], R32 ;  /* 0x0008c82001007387 */ /* 0x0001e80000100a00 */
[----:B------:R1:W-:Y:S04]  /*cfc0*/  STL.64 [R1+0x8c0], R30 ;  /* 0x0008c01e01007387 */ /* 0x0003e80000100a00 */
[----:B------:R2:W-:Y:S04]  /*cfd0*/  STL.64 [R1+0x8b8], R28 ;  /* 0x0008b81c01007387 */ /* 0x0005e80000100a00 */
[----:B------:R2:W-:Y:S04]  /*cfe0*/  STL.64 [R1+0x8b0], R26 ;  /* 0x0008b01a01007387 */ /* 0x0005e80000100a00 */
[----:B------:R3:W4:Y:S04]  /*cff0*/  @P0 LDG.E.U8 R175, desc[UR16][R4.64] ;  /* 0x0000001004af0981 */ /* 0x000728000c1e1100 */
[----:B------:R2:W-:Y:S01]  /*d000*/  STL.64 [R1+0x8a8], R24 ;  /* 0x0008a81801007387 */ /* 0x0005e20000100a00 */
[----:B---3--:R-:W-:-:S02]  /*d010*/  @P1 IMAD.MOV.U32 R4, RZ, RZ, R13 ;  /* 0x000000ffff041224 */ /* 0x008fc400078e000d */
[----:B------:R-:W-:Y:S01]  /*d020*/  @P1 IMAD.MOV.U32 R5, RZ, RZ, R14 ;  /* 0x000000ffff051224 */ /* 0x000fe200078e000e */
[----:B------:R-:W3:Y:S04]  /*d030*/  LDL R13, [R1+0x67c] ;  /* 0x00067c00010d7983 */ /* 0x000ee80000100800 */
[----:B------:R-:W3:Y:S01]  /*d040*/  LDL R14, [R1+0x678] ;  /* 0x00067800010e7983 */ /* 0x000ee20000100800 */
[----:B------:R-:W-:Y:S02]  /*d050*/  ISETP.GT.AND P0, PT, R2, 0x1c, PT ;  /* 0x0000001c0200780c */ /* 0x000fe40003f04270 */
[----:B------:R-:W-:Y:S01]  /*d060*/  PRMT R174, RZ, 0x7610, R174 ;  /* 0x00007610ffae7816 */ /* 0x000fe200000000ae */
[----:B0-----:R-:W3:Y:S04]  /*d070*/  LDL R32, [R1+0x670] ;  /* 0x0006700001207983 */ /* 0x001ee80000100800 */
[----:B-1----:R-:W3:Y:S01]  /*d080*/  LDL R31, [R1+0x674] ;  /* 0x00067400011f7983 */ /* 0x002ee20000100800 */
[----:B------:R-:W-:-:S03]  /*d090*/  PRMT R173, RZ, 0x7610, R173 ;  /* 0x00007610ffad7816 */ /* 0x000fc600000000ad */
[----:B------:R0:W3:Y:S01]  /*d0a0*/  @P1 LDG.E.U8 R174, desc[UR16][R4.64] ;  /* 0x0000001004ae1981 */ /* 0x0000e2000c1e1100 */
[----:B------:R-:W-:-:S03]  /*d0b0*/  ISETP.GT.AND P1, PT, R2, 0x1d, PT ;  /* 0x0000001d0200780c */ /* 0x000fc60003f24270 */
[----:B------:R-:W3:Y:S04]  /*d0c0*/  LDL R30, [R1+0x668] ;  /* 0x00066800011e7983 */ /* 0x000ee80000100800 */
[----:B--2---:R-:W2:Y:S01]  /*d0d0*/  LDL R29, [R1+0x66c] ;  /* 0x00066c00011d7983 */ /* 0x004ea20000100800 */
[----:B0-----:R-:W-:Y:S02]  /*d0e0*/  @P0 IMAD.MOV.U32 R4, RZ, RZ, R238 ;  /* 0x000000ffff040224 */ /* 0x001fe400078e00ee */
[----:B------:R-:W-:Y:S01]  /*d0f0*/  @P0 IMAD.MOV.U32 R5, RZ, RZ, R245 ;  /* 0x000000ffff050224 */ /* 0x000fe200078e00f5 */
[----:B------:R-:W-:Y:S01]  /*d100*/  PRMT R172, RZ, 0x7610, R172 ;  /* 0x00007610ffac7816 */ /* 0x000fe200000000ac */
[----:B------:R-:W2:Y:S04]  /*d110*/  LDL R28, [R1+0x660] ;  /* 0x00066000011c7983 */ /* 0x000ea80000100800 */
[----:B------:R0:W2:Y:S01]  /*d120*/  @P0 LDG.E.U8 R173, desc[UR16][R4.64] ;  /* 0x0000001004ad0981 */ /* 0x0000a2000c1e1100 */
[----:B------:R-:W-:-:S02]  /*d130*/  ISETP.GT.AND P0, PT, R2, 0x1e, PT ;  /* 0x0000001e0200780c */ /* 0x000fc40003f04270 */
[----:B------:R-:W-:Y:S01]  /*d140*/  PRMT R171, RZ, 0x7610, R171 ;  /* 0x00007610ffab7816 */ /* 0x000fe200000000ab */
[----:B------:R-:W2:Y:S01]  /*d150*/  LDL R27, [R1+0x664] ;  /* 0x00066400011b7983 */ /* 0x000ea20000100800 */
[----:B------:R-:W-:-:S03]  /*d160*/  PRMT R169, RZ, 0x7610, R169 ;  /* 0x00007610ffa97816 */ /* 0x000fc600000000a9 */
[----:B------:R-:W2:Y:S01]  /*d170*/  LDL R26, [R1+0x658] ;  /* 0x00065800011a7983 */ /* 0x000ea20000100800 */
[----:B0-----:R-:W-:Y:S02]  /*d180*/  @P1 IMAD.MOV.U32 R4, RZ, RZ, R227 ;  /* 0x000000ffff041224 */ /* 0x001fe400078e00e3 */
[----:B------:R-:W-:Y:S01]  /*d190*/  @P1 IMAD.MOV.U32 R5, RZ, RZ, R237 ;  /* 0x000000ffff051224 */ /* 0x000fe200078e00ed */
[----:B------:R-:W2:Y:S04]  /*d1a0*/  LDL R25, [R1+0x65c] ;  /* 0x00065c0001197983 */ /* 0x000ea80000100800 */
[----:B------:R0:W2:Y:S01]  /*d1b0*/  @P1 LDG.E.U8 R172, desc[UR16][R4.64] ;  /* 0x0000001004ac1981 */ /* 0x0000a2000c1e1100 */
[----:B------:R-:W-:Y:S02]  /*d1c0*/  ISETP.GT.AND P1, PT, R2, 0x1f, PT ;  /* 0x0000001f0200780c */ /* 0x000fe40003f24270 */
[----:B------:R-:W-:Y:S01]  /*d1d0*/  PRMT R170, RZ, 0x7610, R170 ;  /* 0x00007610ffaa7816 */ /* 0x000fe200000000aa */
[----:B------:R-:W2:Y:S01]  /*d1e0*/  LDL R24, [R1+0x650] ;  /* 0x0006500001187983 */ /* 0x000ea20000100800 */
[----:B------:R-:W-:-:S02]  /*d1f0*/  PRMT R168, RZ, 0x7610, R168 ;  /* 0x00007610ffa87816 */ /* 0x000fc400000000a8 */
[----:B------:R-:W-:Y:S01]  /*d200*/  PRMT R167, RZ, 0x7610, R167 ;  /* 0x00007610ffa77816 */ /* 0x000fe200000000a7 */
[----:B------:R-:W2:Y:S01]  /*d210*/  LDL R34, [R1+0x5e0] ;  /* 0x0005e00001227983 */ /* 0x000ea20000100800 */
        /* <DEDUP_REMOVED lines=8> */
[----:B------:R-:W-:Y:S02]  /*d2a0*/  PRMT R163, RZ, 0x7610, R163 ;  /* 0x00007610ffa37816 */ /* 0x000fe400000000a3 */
[----:B------:R-:W-:Y:S01]  /*d2b0*/  PRMT R161, RZ, 0x7610, R161 ;  /* 0x00007610ffa17816 */ /* 0x000fe200000000a1 */
[----:B------:R-:W2:Y:S01]  /*d2c0*/  LDL R37, [R1+0x794] ;  /* 0x0007940001257983 */ /* 0x000ea20000100800 */
[----:B0-----:R-:W-:Y:S02]  /*d2d0*/  @P1 IMAD.MOV.U32 R4, RZ, RZ, R195 ;  /* 0x000000ffff041224 */ /* 0x001fe400078e00c3 */
[----:B------:R-:W-:Y:S01]  /*d2e0*/  @P1 IMAD.MOV.U32 R5, RZ, RZ, R223 ;  /* 0x000000ffff051224 */ /* 0x000fe200078e00df */
[----:B------:R-:W-:Y:S01]  /*d2f0*/  PRMT R159, RZ, 0x7610, R159 ;  /* 0x00007610ff9f7816 */ /* 0x000fe2000000009f */
[----:B------:R-:W2:Y:S04]  /*d300*/  LDL R36, [R1+0x578] ;  /* 0x0005780001247983 */ /* 0x000ea80000100800 */
[----:B------:R4:W2:Y:S01]  /*d310*/  @P1 LDG.E.U8 R169, desc[UR16][R4.64] ;  /* 0x0000001004a91981 */ /* 0x0008a2000c1e1100 */
[----:B------:R-:W-:-:S02]  /*d320*/  PRMT R157, RZ, 0x7610, R157 ;  /* 0x00007610ff9d7816 */ /* 0x000fc4000000009d */
[----:B------:R-:W-:Y:S01]  /*d330*/  PRMT R154, RZ, 0x7610, R154 ;  /* 0x00007610ff9a7816 */ /* 0x000fe2000000009a */
[----:B------:R-:W2:Y:S01]  /*d340*/  LDL R35, [R1+0x57c] ;  /* 0x00057c0001237983 */ /* 0x000ea20000100800 */
[----:B----4-:R-:W-:-:S03]  /*d350*/  @P0 IMAD.MOV.U32 R4, RZ, RZ, R0 ;  /* 0x000000ffff040224 */ /* 0x010fc600078e0000 */
[----:B------:R-:W4:Y:S01]  /*d360*/  LDL R0, [R1+0x654] ;  /* 0x0006540001007983 */ /* 0x000f220000100800 */
[----:B------:R-:W-:Y:S01]  /*d370*/  ISETP.GT.AND P1, PT, R2, 0x21, PT ;  /* 0x000000210200780c */ /* 0x000fe20003f24270 */
[----:B------:R-:W-:-:S05]  /*d380*/  @P0 IMAD.MOV.U32 R5, RZ, RZ, R156 ;  /* 0x000000ffff050224 */ /* 0x000fca00078e009c */
[----:B------:R3:W4:Y:S01]  /*d390*/  @P0 LDG.E.U8 R170, desc[UR16][R4.64] ;  /* 0x0000001004aa0981 */ /* 0x000722000c1e1100 */
[----:B------:R-:W-:-:S06]  /*d3a0*/  ISETP.GT.AND P0, PT, R2, 0x22, PT ;  /* 0x000000220200780c */ /* 0x000fcc0003f04270 */
[----:B---3--:R-:W-:Y:S02]  /*d3b0*/  @P1 IMAD.MOV.U32 R4, RZ, RZ, R13 ;  /* 0x000000ffff041224 */ /* 0x008fe400078e000d */
[----:B------:R-:W3:Y:S01]  /*d3c0*/  LDL R13, [R1+0x64c] ;  /* 0x00064c00010d7983 */ /* 0x000ee20000100800 */
[----:B------:R-:W-:-:S03]  /*d3d0*/  @P1 IMAD.MOV.U32 R5, RZ, RZ, R14 ;  /* 0x000000ffff051224 */ /* 0x000fc600078e000e */
[----:B------:R-:W3:Y:S04]  /*d3e0*/  LDL R14, [R1+0x648] ;  /* 0x00064800010e7983 */ /* 0x000ee80000100800 */
[----:B------:R0:W3:Y:S01]  /*d3f0*/  @P1 LDG.E.U8 R168, desc[UR16][R4.64] ;  /* 0x0000001004a81981 */ /* 0x0000e2000c1e1100 */
[C---:B------:R-:W-:Y:S01]  /*d400*/  ISETP.GT.AND P1, PT, R2.reuse, 0x23, PT ;  /* 0x000000230200780c */ /* 0x040fe20003f24270 */
[----:B0-----:R-:W-:Y:S02]  /*d410*/  @P0 IMAD.MOV.U32 R4, RZ, RZ, R31 ;  /* 0x000000ffff040224 */ /* 0x001fe400078e001f */
[----:B------:R-:W-:Y:S01]  /*d420*/  @P0 IMAD.MOV.U32 R5, RZ, RZ, R32 ;  /* 0x000000ffff050224 */ /* 0x000fe200078e0020 */
[----:B------:R-:W3:Y:S04]  /*d430*/  LDL R31, [R1+0x644] ;  /* 0x00064400011f7983 */ /* 0x000ee80000100800 */
[----:B------:R-:W3:Y:S04]  /*d440*/  LDL R32, [R1+0x640] ;  /* 0x0006400001207983 */ /* 0x000ee80000100800 */
[----:B------:R2:W3:Y:S01]  /*d450*/  @P0 LDG.E.U8 R167, desc[UR16][R4.64] ;  /* 0x0000001004a70981 */ /* 0x0004e2000c1e1100 */
[----:B------:R-:W-:Y:S01]  /*d460*/  ISETP.GT.AND P0, PT, R2, 0x24, PT ;  /* 0x000000240200780c */ /* 0x000fe20003f04270 */
[----:B--2---:R-:W-:-:S02]  /*d470*/  @P1 IMAD.MOV.U32 R4, RZ, RZ, R29 ;  /* 0x000000ffff041224 */ /* 0x004fc400078e001d */
[----:B------:R-:W-:Y:S01]  /*d480*/  @P1 IMAD.MOV.U32 R5, RZ, RZ, R30 ;  /* 0x000000ffff051224 */ /* 0x000fe200078e001e */
[----:B------:R-:W2:Y:S04]  /*d490*/  LDL R29, [R1+0x63c] ;  /* 0x00063c00011d7983 */ /* 0x000ea80000100800 */
[----:B------:R-:W2:Y:S04]  /*d4a0*/  LDL R30, [R1+0x638] ;  /* 0x00063800011e7983 */ /* 0x000ea80000100800 */
[----:B------:R0:W2:Y:S01]  /*d4b0*/  @P1 LDG.E.U8 R166, desc[UR16][R4.64] ;  /* 0x0000001004a61981 */ /* 0x0000a2000c1e1100 */
[----:B------:R-:W-:Y:S01]  /*d4c0*/  ISETP.GT.AND P1, PT, R2, 0x25, PT ;  /* 0x000000250200780c */ /* 0x000fe20003f24270 */
[----:B0-----:R-:W-:-:S02]  /*d4d0*/  @P0 IMAD.MOV.U32 R4, RZ, RZ, R27 ;  /* 0x000000ffff040224 */ /* 0x001fc400078e001b */
        /* <DEDUP_REMOVED lines=9> */
[----:B------:R4:W2:Y:S02]  /*d570*/  @P1 LDG.E.U8 R163, desc[UR16][R4.64] ;  /* 0x0000001004a31981 */ /* 0x0008a4000c1e1100 */
[----:B----4-:R-:W-:-:S02]  /*d580*/  @P0 IMAD.MOV.U32 R4, RZ, RZ, R0 ;  /* 0x000000ffff040224 */ /* 0x010fc400078e0000 */
[----:B------:R-:W4:Y:S01]  /*d590*/  LDL R0, [R1+0x624] ;  /* 0x0006240001007983 */ /* 0x000f220000100800 */
[C---:B------:R-:W-:Y:S01]  /*d5a0*/  ISETP.GT.AND P1, PT, R2.reuse, 0x27, PT ;  /* 0x000000270200780c */ /* 0x040fe20003f24270 */
[----:B------:R-:W-:Y:S02]  /*d5b0*/  @P0 IMAD.MOV.U32 R5, RZ, RZ, R24 ;  /* 0x000000ffff050224 */ /* 0x000fe400078e0018 */
[----:B------:R-:W4:Y:S04]  /*d5c0*/  LDL R24, [R1+0x620] ;  /* 0x0006200001187983 */ /* 0x000f280000100800 */
[----:B------:R3:W4:Y:S01]  /*d5d0*/  @P0 LDG.E.U8 R161, desc[UR16][R4.64] ;  /* 0x0000001004a10981 */ /* 0x000722000c1e1100 */
[----:B------:R-:W-:Y:S02]  /*d5e0*/  ISETP.GT.AND P0, PT, R2, 0x28, PT ;  /* 0x000000280200780c */ /* 0x000fe40003f04270 */
[----:B------:R-:W-:-:S02]  /*d5f0*/  PRMT R152, RZ, 0x7610, R152 ;  /* 0x00007610ff987816 */ /* 0x000fc40000000098 */
[----:B------:R-:W-:Y:S01]  /*d600*/  PRMT R22, RZ, 0x7610, R22 ;  /* 0x00007610ff167816 */ /* 0x000fe20000000016 */
[----:B---3--:R-:W-:Y:S02]  /*d610*/  @P1 IMAD.MOV.U32 R4, RZ, RZ, R13 ;  /* 0x000000ffff041224 */ /* 0x008fe400078e000d */
[----:B------:R-:W3:Y:S01]  /*d620*/  LDL R13, [R1+0x61c] ;  /* 0x00061c00010d7983 */ /* 0x000ee20000100800 */
[----:B------:R-:W-:-:S03]  /*d630*/  @P1 IMAD.MOV.U32 R5, RZ, RZ, R14 ;  /* 0x000000ffff051224 */ /* 0x000fc600078e000e */
[----:B------:R-:W3:Y:S04]  /*d640*/  LDL R14, [R1+0x618] ;  /* 0x00061800010e7983 */ /* 0x000ee80000100800 */
[----:B------:R0:W3:Y:S01]  /*d650*/  @P1 LDG.E.U8 R159, desc[UR16][R4.64] ;  /* 0x00000010049f1981 */ /* 0x0000e2000c1e1100 */
[----:B------:R-:W-:Y:S01]  /*d660*/  ISETP.GT.AND P1, PT, R2, 0x29, PT ;  /* 0x000000290200780c */ /* 0x000fe20003f24270 */
[----:B0-----:R-:W-:Y:S02]  /*d670*/  @P0 IMAD.MOV.U32 R4, RZ, RZ, R31 ;  /* 0x000000ffff040224 */ /* 0x001fe400078e001f */
[----:B------:R-:W3:Y:S01]  /*d680*/  LDL R31, [R1+0x614] ;  /* 0x00061400011f7983 */ /* 0x000ee20000100800 */
[----:B------:R-:W-:-:S03]  /*d690*/  @P0 IMAD.MOV.U32 R5, RZ, RZ, R32 ;  /* 0x000000ffff050224 */ /* 0x000fc600078e0020 */
[----:B------:R-:W3:Y:S04]  /*d6a0*/  LDL R32, [R1+0x610] ;  /* 0x0006100001207983 */ /* 0x000ee80000100800 */
[----:B------:R2:W3:Y:S01]  /*d6b0*/  @P0 LDG.E.U8 R157, desc[UR16][R4.64] ;  /* 0x00000010049d0981 */ /* 0x0004e2000c1e1100 */
[----:B------:R-:W-:Y:S01]  /*d6c0*/  ISETP.GT.AND P0, PT, R2, 0x2a, PT ;  /* 0x0000002a0200780c */ /* 0x000fe20003f04270 */
[----:B--2---:R-:W-:Y:S02]  /*d6d0*/  @P1 IMAD.MOV.U32 R4, RZ, RZ, R29 ;  /* 0x000000ffff041224 */ /* 0x004fe400078e001d */
[----:B------:R-:W2:Y:S01]  /*d6e0*/  LDL R29, [R1+0x60c] ;  /* 0x00060c00011d7983 */ /* 0x000ea20000100800 */
[----:B------:R-:W-:-:S03]  /*d6f0*/  @P1 IMAD.MOV.U32 R5, RZ, RZ, R30 ;  /* 0x000000ffff051224 */ /* 0x000fc600078e001e */
[----:B------:R-:W2:Y:S04]  /*d700*/  LDL R30, [R1+0x608] ;  /* 0x00060800011e7983 */ /* 0x000ea80000100800 */
[----:B------:R0:W2:Y:S01]  /*d710*/  @P1 LDG.E.U8 R154, desc[UR16][R4.64] ;  /* 0x00000010049a1981 */ /* 0x0000a2000c1e1100 */
[----:B------:R-:W-:Y:S01]  /*d720*/  ISETP.GT.AND P1, PT, R2, 0x2b, PT ;  /* 0x0000002b0200780c */ /* 0x000fe20003f24270 */
[----:B0-----:R-:W-:Y:S02]  /*d730*/  @P0 IMAD.MOV.U32 R4, RZ, RZ, R27 ;  /* 0x000000ffff040224 */ /* 0x001fe400078e001b */
        /* <DEDUP_REMOVED lines=9> */
[----:B------:R4:W2:Y:S02]  /*d7d0*/  @P1 LDG.E.U8 R22, desc[UR16][R4.64] ;  /* 0x0000001004161981 */ /* 0x0008a4000c1e1100 */
[----:B----4-:R-:W-:Y:S02]  /*d7e0*/  @P0 IMAD.MOV.U32 R4, RZ, RZ, R0 ;  /* 0x000000ffff040224 */ /* 0x010fe400078e0000 */
[----:B------:R-:W4:Y:S01]  /*d7f0*/  LDL R0, [R1+0x5f4] ;  /* 0x0005f40001007983 */ /* 0x000f220000100800 */
[----:B------:R-:W-:Y:S01]  /*d800*/  ISETP.GT.AND P1, PT, R2, 0x2d, PT ;  /* 0x0000002d0200780c */ /* 0x000fe20003f24270 */
[----:B------:R-:W-:Y:S01]  /*d810*/  @P0 IMAD.MOV.U32 R5, RZ, RZ, R24 ;  /* 0x000000ffff050224 */ /* 0x000fe200078e0018 */
[----:B------:R-:W-:Y:S01]  /*d820*/  PRMT R20, RZ, 0x7610, R20 ;  /* 0x00007610ff147816 */ /* 0x000fe20000000014 */
[----:B------:R-:W4:Y:S01]  /*d830*/  LDL R24, [R1+0x5f0] ;  /* 0x0005f00001187983 */ /* 0x000f220000100800 */
[----:B------:R-:W-:-:S04]  /*d840*/  PRMT R18, RZ, 0x7610, R18 ;  /* 0x00007610ff127816 */ /* 0x000fc80000000012 */
[----:B------:R3:W4:Y:S01]  /*d850*/  @P0 LDG.E.U8 R20, desc[UR16][R4.64] ;  /* 0x0000001004140981 */ /* 0x000722000c1e1100 */
[----:B------:R-:W-:Y:S02]  /*d860*/  ISETP.GT.AND P0, PT, R2, 0x2e, PT ;  /* 0x0000002e0200780c */ /* 0x000fe40003f04270 */
[----:B------:R-:W-:Y:S02]  /*d870*/  PRMT R16, RZ, 0x7610, R16 ;  /* 0x00007610ff107816 */ /* 0x000fe40000000010 */
[----:B------:R-:W-:Y:S02]  /*d880*/  PRMT R3, RZ, 0x7610, R3 ;  /* 0x00007610ff037816 */ /* 0x000fe40000000003 */
[----:B------:R-:W-:Y:S02]  /*d890*/  PRMT R164, RZ, 0x7610, R164 ;  /* 0x00007610ffa47816 */ /* 0x000fe400000000a4 */
[----:B------:R-:W-:Y:S01]  /*d8a0*/  PRMT R162, RZ, 0x7610, R162 ;  /* 0x00007610ffa27816 */ /* 0x000fe200000000a2 */
[----:B---3--:R-:W-:-:S02]  /*d8b0*/  @P1 IMAD.MOV.U32 R4, RZ, RZ, R13 ;  /* 0x000000ffff041224 */ /* 0x008fc400078e000d */
        /* <DEDUP_REMOVED lines=23> */
[----:B0-----:R-:W-:Y:S01]  /*da30*/  @P1 IMAD.MOV.U32 R4, RZ, RZ, R25 ;  /* 0x000000ffff041224 */ /* 0x001fe200078e0019 */
[----:B------:R-:W-:Y:S01]  /*da40*/  PRMT R160, RZ, 0x7610, R160 ;  /* 0x00007610ffa07816 */ /* 0x000fe200000000a0 */
[----:B------:R-:W2:Y:S01]  /*da50*/  LDL R25, [R1+0x5b8] ;  /* 0x0005b80001197983 */ /* 0x000ea20000100800 */
[----:B------:R-:W-:-:S03]  /*da60*/  @P1 IMAD.MOV.U32 R5, RZ, RZ, R26 ;  /* 0x000000ffff051224 */ /* 0x000fc600078e001a */
[----:B------:R-:W2:Y:S04]  /*da70*/  LDL R26, [R1+0x5c0] ;  /* 0x0005c000011a7983 */ /* 0x000ea80000100800 */
[----:B------:R4:W2:Y:S02]  /*da80*/  @P1 LDG.E.U8 R162, desc[UR16][R4.64] ;  /* 0x0000001004a21981 */ /* 0x0008a4000c1e1100 */
[----:B----4-:R-:W-:Y:S02]  /*da90*/  @P0 IMAD.MOV.U32 R4, RZ, RZ, R0 ;  /* 0x000000ffff040224 */ /* 0x010fe400078e0000 */
[----:B------:R-:W4:Y:S01]  /*daa0*/  LDL R0, [R1+0x5c4] ;  /* 0x0005c40001007983 */ /* 0x000f220000100800 */
[----:B------:R-:W-:Y:S01]  /*dab0*/  ISETP.GT.AND P1, PT, R2, 0x33, PT ;  /* 0x000000330200780c */ /* 0x000fe20003f24270 */
[----:B------:R-:W-:-:S02]  /*dac0*/  @P0 IMAD.MOV.U32 R5, RZ, RZ, R24 ;  /* 0x000000ffff050224 */ /* 0x000fc400078e0018 */
[----:B------:R-:W4:Y:S01]  /*dad0*/  LDL R24, [R1+0x5bc] ;  /* 0x0005bc0001187983 */ /* 0x000f220000100800 */
[----:B------:R-:W-:-:S03]  /*dae0*/  PRMT R158, RZ, 0x7610, R158 ;  /* 0x00007610ff9e7816 */ /* 0x000fc6000000009e */
        /* <DEDUP_REMOVED lines=13> */
[----:B------:R-:W-:Y:S01]  /*dbc0*/  @P0 IMAD.MOV.U32 R5, RZ, RZ, R34 ;  /* 0x000000ffff050224 */ /* 0x000fe200078e0022 */
[----:B------:R-:W-:Y:S02]  /*dbd0*/  PRMT R19, RZ, 0x7610, R19 ;  /* 0x00007610ff137816 */ /* 0x000fe40000000013 */
[----:B------:R-:W-:-:S02]  /*dbe0*/  PRMT R17, RZ, 0x7610, R17 ;  /* 0x00007610ff117816 */ /* 0x000fc40000000011 */
[----:B------:R-:W-:Y:S01]  /*dbf0*/  PRMT R15, RZ, 0x7610, R15 ;  /* 0x00007610ff0f7816 */ /* 0x000fe2000000000f */
[----:B------:R2:W3:Y:S01]  /*dc00*/  @P0 LDG.E.U8 R155, desc[UR16][R4.64] ;  /* 0x00000010049b0981 */ /* 0x0004e2000c1e1100 */
[----:B------:R-:W-:Y:S02]  /*dc10*/  ISETP.GT.AND P0, PT, R2, 0x36, PT ;  /* 0x000000360200780c */ /* 0x000fe40003f04270 */
[----:B------:R-:W-:Y:S02]  /*dc20*/  LOP3.LUT R12, R12, 0xffff, RZ, 0xc0, !PT ;  /* 0x0000ffff0c0c7812 */ /* 0x000fe400078ec0ff */
[----:B------:R-:W-:Y:S02]  /*dc30*/  LOP3.LUT R11, R11, 0xffff, RZ, 0xc0, !PT ;  /* 0x0000ffff0b0b7812 */ /* 0x000fe400078ec0ff */
[----:B------:R-:W-:Y:S02]  /*dc40*/  LOP3.LUT R194, R194, 0xffff, RZ, 0xc0, !PT ;  /* 0x0000ffffc2c27812 */ /* 0x000fe400078ec0ff */
[----:B------:R-:W-:-:S02]  /*dc50*/  LOP3.LUT R10, R10, 0xffff, RZ, 0xc0, !PT ;  /* 0x0000ffff0a0a7812 */ /* 0x000fc400078ec0ff */
[----:B------:R-:W-:Y:S02]  /*dc60*/  LOP3.LUT R193, R193, 0xffff, RZ, 0xc0, !PT ;  /* 0x0000ffffc1c17812 */ /* 0x000fe400078ec0ff */
[----:B------:R-:W-:Y:S01]  /*dc70*/  LOP3.LUT R9, R9, 0xffff, RZ, 0xc0, !PT ;  /* 0x0000ffff09097812 */ /* 0x000fe200078ec0ff */
[----:B--2---:R-:W-:Y:S01]  /*dc80*/  @P1 IMAD.MOV.U32 R4, RZ, RZ, R29 ;  /* 0x000000ffff041224 */ /* 0x004fe200078e001d */
[----:B------:R-:W-:Y:S01]  /*dc90*/  LOP3.LUT R190, R190, 0xffff, RZ, 0xc0, !PT ;  /* 0x0000ffffbebe7812 */ /* 0x000fe200078ec0ff */
[----:B------:R-:W2:Y:S01]  /*dca0*/  LDL R29, [R1+0x5ac] ;  /* 0x0005ac00011d7983 */ /* 0x000ea20000100800 */
[----:B------:R-:W-:-:S03]  /*dcb0*/  @P1 IMAD.MOV.U32 R5, RZ, RZ, R30 ;  /* 0x000000ffff051224 */ /* 0x000fc600078e001e */
[----:B------:R-:W2:Y:S04]  /*dcc0*/  LDL R30, [R1+0x5a8] ;  /* 0x0005a800011e7983 */ /* 0x000ea80000100800 */
[----:B------:R0:W2:Y:S01]  /*dcd0*/  @P1 LDG.E.U8 R153, desc[UR16][R4.64] ;  /* 0x0000001004991981 */ /* 0x0000a2000c1e1100 */
[----:B------:R-:W-:Y:S02]  /*dce0*/  ISETP.GT.AND P1, PT, R2, 0x37, PT ;  /* 0x000000370200780c */ /* 0x000fe40003f24270 */
[----:B------:R-:W-:Y:S01]  /*dcf0*/  LOP3.LUT R8, R8, 0xffff, RZ, 0xc0, !PT ;  /* 0x0000ffff08087812 */ /* 0x000fe200078ec0ff */
[----:B------:R-:W1:Y:S01]  /*dd00*/  S2R R156, SR_TID.X ;  /* 0x00000000009c7919 */ /* 0x000e620000002100 */
[----:B------:R-:W-:Y:S02]  /*dd10*/  LOP3.LUT R192, R192, 0xffff, RZ, 0xc0, !PT ;  /* 0x0000ffffc0c07812 */ /* 0x000fe400078ec0ff */
[----:B------:R-:W-:Y:S01]  /*dd20*/  LOP3.LUT R191, R191, 0xffff, RZ, 0xc0, !PT ;  /* 0x0000ffffbfbf7812 */ /* 0x000fe200078ec0ff */
[----:B------:R-:W2:Y:S01]  /*dd30*/  LDL R34, [R1+0x558] ;  /* 0x0005580001227983 */ /* 0x000ea20000100800 */
[----:B0-----:R-:W-:-:S02]  /*dd40*/  @P0 IMAD.MOV.U32 R4, RZ, RZ, R31 ;  /* 0x000000ffff040224 */ /* 0x001fc400078e001f */
[----:B------:R-:W-:Y:S01]  /*dd50*/  @P0 IMAD.MOV.U32 R5, RZ, RZ, R32 ;  /* 0x000000ffff050224 */ /* 0x000fe200078e0020 */
[----:B------:R-:W-:Y:S01]  /*dd60*/  PRMT R195, R12, 0x3340, R11 ;  /* 0x000033400cc37816 */ /* 0x000fe2000000000b */
[----:B------:R-:W2:Y:S04]  /*dd70*/  LDL R33, [R1+0x55c] ;  /* 0x00055c0001217983 */ /* 0x000ea80000100800 */
[----:B------:R0:W2:Y:S01]  /*dd80*/  @P0 LDG.E.U8 R23, desc[UR16][R4.64] ;  /* 0x0000001004170981 */ /* 0x0000a2000c1e1100 */
[----:B------:R-:W-:Y:S02]  /*dd90*/  ISETP.GT.AND P0, PT, R2, 0x38, PT ;  /* 0x000000380200780c */ /* 0x000fe40003f04270 */
[----:B------:R-:W-:Y:S01]  /*dda0*/  PRMT R194, R194, 0x3340, R10 ;  /* 0x00003340c2c27816 */ /* 0x000fe2000000000a */
[----:B------:R-:W2:Y:S01]  /*ddb0*/  LDL R32, [R1+0x538] ;  /* 0x0005380001207983 */ /* 0x000ea20000100800 */
[----:B------:R-:W-:-:S02]  /*ddc0*/  PRMT R193, R193, 0x3340, R9 ;  /* 0x00003340c1c17816 */ /* 0x000fc40000000009 */
[----:B------:R-:W-:Y:S01]  /*ddd0*/  PRMT R190, R190, 0x3340, R8 ;  /* 0x00003340bebe7816 */ /* 0x000fe20000000008 */
[----:B------:R-:W2:Y:S01]  /*dde0*/  LDL R31, [R1+0x53c] ;  /* 0x00053c00011f7983 */ /* 0x000ea20000100800 */
[----:B0-----:R-:W-:Y:S02]  /*ddf0*/  @P1 IMAD.MOV.U32 R4, RZ, RZ, R27 ;  /* 0x000000ffff041224 */ /* 0x001fe400078e001b */
        /* <DEDUP_REMOVED lines=10> */
[----:B------:R-:W-:-:S05]  /*dea0*/  ISETP.GT.AND P0, PT, R2, 0x3a, PT ;  /* 0x0000003a0200780c */ /* 0x000fca0003f04270 */
[----:B0-----:R-:W-:Y:S02]  /*deb0*/  @P1 IMAD.MOV.U32 R4, RZ, RZ, R24 ;  /* 0x000000ffff041224 */ /* 0x001fe400078e0018 */
[----:B------:R-:W-:Y:S01]  /*dec0*/  @P1 IMAD.MOV.U32 R5, RZ, RZ, R25 ;  /* 0x000000ffff051224 */ /* 0x000fe200078e0019 */
[----:B------:R-:W4:Y:S04]  /*ded0*/  LDL R24, [R1+0x594] ;  /* 0x0005940001187983 */ /* 0x000f280000100800 */
[----:B------:R3:W4:Y:S04]  /*dee0*/  @P1 LDG.E.U8 R17, desc[UR16][R4.64] ;  /* 0x0000001004111981 */ /* 0x000728000c1e1100 */
[----:B------:R-:W4:Y:S01]  /*def0*/  LDL R25, [R1+0x590] ;  /* 0x0005900001197983 */ /* 0x000f220000100800 */
[----:B------:R-:W-:-:S02]  /*df00*/  PRMT R12, RZ, 0x7610, R12 ;  /* 0x00007610ff0c7816 */ /* 0x000fc4000000000c */
[----:B------:R-:W-:Y:S01]  /*df10*/  PRMT R11, RZ, 0x7610, R11 ;  /* 0x00007610ff0b7816 */ /* 0x000fe2000000000b */
[----:B---3--:R-:W-:Y:S02]  /*df20*/  @P0 IMAD.MOV.U32 R4, RZ, RZ, R13 ;  /* 0x000000ffff040224 */ /* 0x008fe400078e000d */
[----:B------:R-:W3:Y:S01]  /*df30*/  LDL R13, [R1+0x58c] ;  /* 0x00058c00010d7983 */ /* 0x000ee20000100800 */
[----:B------:R-:W-:-:S03]  /*df40*/  @P0 IMAD.MOV.U32 R5, RZ, RZ, R14 ;  /* 0x000000ffff050224 */ /* 0x000fc600078e000e */
[----:B------:R-:W3:Y:S04]  /*df50*/  LDL R14, [R1+0x588] ;  /* 0x00058800010e7983 */ /* 0x000ee80000100800 */
[----:B------:R2:W3:Y:S01]  /*df60*/  @P0 LDG.E.U8 R15, desc[UR16][R4.64] ;  /* 0x00000010040f0981 */ /* 0x0004e2000c1e1100 */
[----:B------:R-:W-:-:S13]  /*df70*/  ISETP.GT.AND P0, PT, R2, 0x3b, PT ;  /* 0x0000003b0200780c */ /* 0x000fda0003f04270 */
[----:B--2---:R-:W-:Y:S01]  /*df80*/  @P0 IMAD.MOV.U32 R4, RZ, RZ, R29 ;  /* 0x000000ffff040224 */ /* 0x004fe200078e001d */
[----:B------:R-:W-:Y:S01]  /*df90*/  PRMT R10, RZ, 0x7610, R10 ;  /* 0x00007610ff0a7816 */ /* 0x000fe2000000000a */
[----:B------:R-:W2:Y:S01]  /*dfa0*/  LDL R29, [R1+0x51c] ;  /* 0x00051c00011d7983 */ /* 0x000ea20000100800 */
[----:B------:R-:W-:Y:S01]  /*dfb0*/  @P0 IMAD.MOV.U32 R5, RZ, RZ, R30 ;  /* 0x000000ffff050224 */ /* 0x000fe200078e001e */
[----:B------:R-:W-:Y:S02]  /*dfc0*/  PRMT R9, RZ, 0x7610, R9 ;  /* 0x00007610ff097816 */ /* 0x000fe40000000009 */
[----:B------:R-:W2:Y:S04]  /*dfd0*/  LDL R30, [R1+0x518] ;  /* 0x00051800011e7983 */ /* 0x000ea80000100800 */
[----:B------:R0:W2:Y:S01]  /*dfe0*/  @P0 LDG.E.U8 R12, desc[UR16][R4.64] ;  /* 0x00000010040c0981 */ /* 0x0000a2000c1e1100 */
[----:B------:R-:W-:-:S13]  /*dff0*/  ISETP.GT.AND P0, PT, R2, 0x3c, PT ;  /* 0x0000003c0200780c */ /* 0x000fda0003f04270 */
[----:B0-----:R-:W-:Y:S01]  /*e000*/  @P0 IMAD.MOV.U32 R4, RZ, RZ, R27 ;  /* 0x000000ffff040224 */ /* 0x001fe200078e001b */
[----:B------:R-:W-:Y:S01]  /*e010*/  PRMT R8, RZ, 0x7610, R8 ;  /* 0x00007610ff087816 */ /* 0x000fe20000000008 */
[----:B------:R-:W2:Y:S01]  /*e020*/  LDL R27, [R1+0x4fc] ;  /* 0x0004fc00011b7983 */ /* 0x000ea20000100800 */
[----:B------:R-:W-:Y:S01]  /*e030*/  @P0 IMAD.MOV.U32 R5, RZ, RZ, R28 ;  /* 0x000000ffff050224 */ /* 0x000fe200078e001c */
[----:B------:R-:W-:Y:S02]  /*e040*/  LOP3.LUT R189, R189, 0xffff, RZ, 0xc0, !PT ;  /* 0x0000ffffbdbd7812 */ /* 0x000fe400078ec0ff */
[----:B------:R-:W2:Y:S04]  /*e050*/  LDL R28, [R1+0x4f8] ;  /* 0x0004f800011c7983 */ /* 0x000ea80000100800 */
[----:B------:R4:W2:Y:S01]  /*e060*/  @P0 LDG.E.U8 R11, desc[UR16][R4.64] ;  /* 0x00000010040b0981 */ /* 0x0008a2000c1e1100 */
[----:B------:R-:W-:-:S13]  /*e070*/  ISETP.GT.AND P0, PT, R2, 0x3d, PT ;  /* 0x0000003d0200780c */ /* 0x000fda0003f04270 */
[----:B----4-:R-:W-:Y:S02]  /*e080*/  @P0 IMAD.MOV.U32 R4, RZ, RZ, R0 ;  /* 0x000000ffff040224 */ /* 0x010fe400078e0000 */
[----:B------:R-:W4:Y:S01]  /*e090*/  LDL R0, [R1+0x79c] ;  /* 0x00079c0001007983 */ /* 0x000f220000100800 */
[----:B------:R-:W-:Y:S01]  /*e0a0*/  @P0 IMAD.MOV.U32 R5, RZ, RZ, R26 ;  /* 0x000000ffff050224 */ /* 0x000fe200078e001a */
[----:B------:R-:W-:Y:S02]  /*e0b0*/  LOP3.LUT R188, R188, 0xffff, RZ, 0xc0, !PT ;  /* 0x0000ffffbcbc7812 */ /* 0x000fe400078ec0ff */
[----:B------:R-:W-:Y:S01]  /*e0c0*/  LOP3.LUT R187, R187, 0xffff, RZ, 0xc0, !PT ;  /* 0x0000ffffbbbb7812 */ /* 0x000fe200078ec0ff */
[----:B------:R-:W2:Y:S04]  /*e0d0*/  LDL R26, [R1+0x4d8] ;  /* 0x0004d800011a7983 */ /* 0x000ea80000100800 */
[----:B------:R0:W2:Y:S01]  /*e0e0*/  @P0 LDG.E.U8 R10, desc[UR16][R4.64] ;  /* 0x00000010040a0981 */ /* 0x0000a2000c1e1100 */
[----:B------:R-:W-:-:S13]  /*e0f0*/  ISETP.GT.AND P0, PT, R2, 0x3e, PT ;  /* 0x0000003e0200780c */ /* 0x000fda0003f04270 */
[----:B0-----:R-:W-:Y:S01]  /*e100*/  @P0 IMAD.MOV.U32 R4, RZ, RZ, R24 ;  /* 0x000000ffff040224 */ /* 0x001fe200078e0018 */
[----:B------:R-:W-:Y:S01]  /*e110*/  LOP3.LUT R186, R186, 0xffff, RZ, 0xc0, !PT ;  /* 0x0000ffffbaba7812 */ /* 0x000fe200078ec0ff */
[----:B------:R-:W2:Y:S01]  /*e120*/  LDL R24, [R1+0x4b8] ;  /* 0x0004b80001187983 */ /* 0x000ea20000100800 */
[----:B------:R-:W-:Y:S01]  /*e130*/  @P0 IMAD.MOV.U32 R5, RZ, RZ, R25 ;  /* 0x000000ffff050224 */ /* 0x000fe200078e0019 */
[----:B------:R-:W-:Y:S02]  /*e140*/  LOP3.LUT R7, R7, 0xffff, RZ, 0xc0, !PT ;  /* 0x0000ffff07077812 */ /* 0x000fe400078ec0ff */
[----:B------:R-:W-:Y:S01]  /*e150*/  LOP3.LUT R6, R6, 0xffff, RZ, 0xc0, !PT ;  /* 0x0000ffff06067812 */ /* 0x000fe200078ec0ff */
[----:B------:R-:W2:Y:S04]  /*e160*/  LDL R25, [R1+0x4dc] ;  /* 0x0004dc0001197983 */ /* 0x000ea80000100800 */
[----:B------:R3:W2:Y:S01]  /*e170*/  @P0 LDG.E.U8 R9, desc[UR16][R4.64] ;  /* 0x0000001004090981 */ /* 0x0006a2000c1e1100 */
[----:B------:R-:W-:-:S02]  /*e180*/  ISETP.GT.AND P0, PT, R2, 0x3f, PT ;  /* 0x0000003f0200780c */ /* 0x000fc40003f04270 */
[----:B------:R-:W-:Y:S02]  /*e190*/  PRMT R191, R192, 0x3340, R191 ;  /* 0x00003340c0bf7816 */ /* 0x000fe400000000bf */
[----:B------:R-:W-:Y:S02]  /*e1a0*/  PRMT R188, R189, 0x3340, R188 ;  /* 0x00003340bdbc7816 */ /* 0x000fe400000000bc */
[----:B------:R-:W-:Y:S02]  /*e1b0*/  PRMT R186, R187, 0x3340, R186 ;  /* 0x00003340bbba7816 */ /* 0x000fe400000000ba */
[----:B------:R-:W-:Y:S02]  /*e1c0*/  PRMT R7, R7, 0x3340, R6 ;  /* 0x0000334007077816 */ /* 0x000fe40000000006 */
[----:B------:R-:W-:Y:S02]  /*e1d0*/  PRMT R6, R190, 0x5410, R188 ;  /* 0x00005410be067816 */ /* 0x000fe400000000bc */
[----:B------:R-:W-:Y:S01]  /*e1e0*/  PRMT R7, R186, 0x5410, R7 ;  /* 0x00005410ba077816 */ /* 0x000fe20000000007 */
[----:B---3--:R-:W-:-:S02]  /*e1f0*/  @P0 IMAD.MOV.U32 R4, RZ, RZ, R13 ;  /* 0x000000ffff040224 */ /* 0x008fc400078e000d */
[----:B------:R-:W3:Y:S01]  /*e200*/  LDL R13, [R1+0x7ac] ;  /* 0x0007ac00010d7983 */ /* 0x000ee20000100800 */
[----:B------:R-:W-:Y:S01]  /*e210*/  @P0 IMAD.MOV.U32 R5, RZ, RZ, R14 ;  /* 0x000000ffff050224 */ /* 0x000fe200078e000e */
[----:B------:R-:W-:Y:S02]  /*e220*/  LOP3.LUT R185, R185, 0xffff, RZ, 0xc0, !PT ;  /* 0x0000ffffb9b97812 */ /* 0x000fe400078ec0ff */
[----:B------:R-:W2:Y:S04]  /*e230*/  LDL R14, [R1+0x4bc] ;  /* 0x0004bc00010e7983 */ /* 0x000ea80000100800 */
[----:B------:R0:W2:Y:S02]  /*e240*/  @P0 LDG.E.U8 R8, desc[UR16][R4.64] ;  /* 0x0000001004080981 */ /* 0x0000a4000c1e1100 */
[----:B0-----:R-:W-:-:S02]  /*e250*/  PRMT R4, R195, 0x5410, R194 ;  /* 0x00005410c3047816 */ /* 0x001fc400000000c2 */
[----:B------:R-:W-:Y:S01]  /*e260*/  PRMT R5, R193, 0x5410, R191 ;  /* 0x00005410c1057816 */ /* 0x000fe200000000bf */
[----:B------:R-:W-:Y:S06]  /*e270*/  BAR.SYNC.DEFER_BLOCKING 0x0 ;  /* 0x0000000000007b1d */ /* 0x000fec0000010000 */
[----:B----4-:R1:W-:Y:S02]  /*e280*/  STS.128 [R0+UR12+0x4000], R4 ;  /* 0x0040000400007988 */ /* 0x0103e40008000c0c */
[----:B-1----:R-:W-:-:S04]  /*e290*/  LOP3.LUT R0, R156, 0x3f, RZ, 0xc0, !PT ;  /* 0x0000003f9c007812 */ /* 0x002fc800078ec0ff */
[----:B------:R-:W-:Y:S02]  /*e2a0*/  ISETP.GE.AND P0, PT, R0, R2, PT ;  /* 0x000000020000720c */ /* 0x000fe40003f06270 */
[----:B------:R-:W4:Y:S01]  /*e2b0*/  LDL R0, [R1+0x7a8] ;  /* 0x0007a80001007983 */ /* 0x000f220000100800 */
[----:B------:R-:W-:Y:S02]  /*e2c0*/  LOP3.LUT R184, R184, 0xffff, RZ, 0xc0, !PT ;  /* 0x0000ffffb8b87812 */ /* 0x000fe400078ec0ff */
[----:B------:R-:W-:Y:S02]  /*e2d0*/  LOP3.LUT R183, R183, 0xffff, RZ, 0xc0, !PT ;  /* 0x0000ffffb7b77812 */ /* 0x000fe400078ec0ff */
[----:B------:R-:W-:Y:S02]  /*e2e0*/  LOP3.LUT R182, R182, 0xffff, RZ, 0xc0, !PT ;  /* 0x0000ffffb6b67812 */ /* 0x000fe400078ec0ff */
[----:B------:R-:W-:Y:S02]  /*e2f0*/  LOP3.LUT R181, R181, 0xffff, RZ, 0xc0, !PT ;  /* 0x0000ffffb5b57812 */ /* 0x000fe400078ec0ff */
[----:B------:R-:W-:-:S02]  /*e300*/  LOP3.LUT R180, R180, 0xffff, RZ, 0xc0, !PT ;  /* 0x0000ffffb4b47812 */ /* 0x000fc400078ec0ff */
[----:B------:R-:W-:Y:S02]  /*e310*/  LOP3.LUT R179, R179, 0xffff, RZ, 0xc0, !PT ;  /* 0x0000ffffb3b37812 */ /* 0x000fe400078ec0ff */
        /* <DEDUP_REMOVED lines=9> */
[----:B------:R-:W-:Y:S02]  /*e3b0*/  PRMT R184, R185, 0x3340, R184 ;  /* 0x00003340b9b87816 */ /* 0x000fe400000000b8 */
[----:B------:R-:W-:-:S02]  /*e3c0*/  PRMT R4, R183, 0x3340, R182 ;  /* 0x00003340b7047816 */ /* 0x000fc400000000b6 */
[----:B------:R-:W-:Y:S02]  /*e3d0*/  PRMT R180, R181, 0x3340, R180 ;  /* 0x00003340b5b47816 */ /* 0x000fe400000000b4 */
[----:B------:R-:W-:Y:S02]  /*e3e0*/  PRMT R5, R179, 0x3340, R178 ;  /* 0x00003340b3057816 */ /* 0x000fe400000000b2 */
[----:B------:R-:W-:Y:S02]  /*e3f0*/  PRMT R176, R177, 0x3340, R176 ;  /* 0x00003340b1b07816 */ /* 0x000fe400000000b0 */
[----:B------:R-:W-:Y:S02]  /*e400*/  PRMT R6, R175, 0x3340, R174 ;  /* 0x00003340af067816 */ /* 0x000fe400000000ae */
[----:B------:R-:W-:Y:S02]  /*e410*/  PRMT R172, R173, 0x3340, R172 ;  /* 0x00003340adac7816 */ /* 0x000fe400000000ac */
[----:B------:R-:W-:-:S02]  /*e420*/  PRMT R7, R171, 0x3340, R169 ;  /* 0x00003340ab077816 */ /* 0x000fc400000000a9 */
[----:B------:R-:W-:Y:S02]  /*e430*/  PRMT R4, R184, 0x5410, R4 ;  /* 0x00005410b8047816 */ /* 0x000fe40000000004 */
[----:B------:R-:W-:Y:S02]  /*e440*/  PRMT R5, R180, 0x5410, R5 ;  /* 0x00005410b4057816 */ /* 0x000fe40000000005 */
[----:B------:R-:W-:Y:S02]  /*e450*/  PRMT R6, R176, 0x5410, R6 ;  /* 0x00005410b0067816 */ /* 0x000fe40000000006 */
[----:B------:R-:W-:Y:S02]  /*e460*/  PRMT R7, R172, 0x5410, R7 ;  /* 0x00005410ac077816 */ /* 0x000fe40000000007 */
[----:B------:R-:W-:Y:S02]  /*e470*/  LOP3.LUT R20, R20, 0xffff, RZ, 0xc0, !PT ;  /* 0x0000ffff14147812 */ /* 0x000fe400078ec0ff */
[----:B------:R-:W-:-:S02]  /*e480*/  LOP3.LUT R18, R18, 0xffff, RZ, 0xc0, !PT ;  /* 0x0000ffff12127812 */ /* 0x000fc400078ec0ff */
[----:B------:R-:W-:Y:S02]  /*e490*/  LOP3.LUT R16, R16, 0xffff, RZ, 0xc0, !PT ;  /* 0x0000ffff10107812 */ /* 0x000fe400078ec0ff */
[----:B------:R-:W-:Y:S02]  /*e4a0*/  LOP3.LUT R3, R3, 0xffff, RZ, 0xc0, !PT ;  /* 0x0000ffff03037812 */ /* 0x000fe400078ec0ff */
[----:B------:R-:W-:Y:S02]  /*e4b0*/  LOP3.LUT R170, R170, 0xffff, RZ, 0xc0, !PT ;  /* 0x0000ffffaaaa7812 */ /* 0x000fe400078ec0ff */
[----:B------:R-:W-:Y:S02]  /*e4c0*/  PRMT R3, R16, 0x3340, R3 ;  /* 0x0000334010037816 */ /* 0x000fe40000000003 */
        /* <DEDUP_REMOVED lines=10> */
[----:B------:R-:W-:Y:S01]  /*e570*/  LOP3.LUT R22, R22, 0xffff, RZ, 0xc0, !PT ;  /* 0x0000ffff16167812 */ /* 0x000fe200078ec0ff */
[----:B------:R-:W-:Y:S01]  /*e580*/  @!P0 IMAD.MOV.U32 R2, RZ, RZ, R230 ;  /* 0x000000ffff028224 */ /* 0x000fe200078e00e6 */
[----:B------:R-:W-:Y:S02]  /*e590*/  PRMT R225, RZ, 0x7610, R225 ;  /* 0x00007610ffe17816 */ /* 0x000fe400000000e1 */
[----:B------:R-:W-:Y:S02]  /*e5a0*/  PRMT R168, R170, 0x3340, R168 ;  /* 0x00003340aaa87816 */ /* 0x000fe400000000a8 */
[----:B------:R-:W-:-:S02]  /*e5b0*/  PRMT R163, R165, 0x3340, R163 ;  /* 0x00003340a5a37816 */ /* 0x000fc400000000a3 */
[----:B------:R-:W-:Y:S01]  /*e5c0*/  PRMT R154, R157, 0x3340, R154 ;  /* 0x000033409d9a7816 */ /* 0x000fe2000000009a */
[----:B---3--:R0:W-:Y:S02]  /*e5d0*/  STS.128 [R13+UR12+0x4000], R4 ;  /* 0x004000040d007988 */ /* 0x0081e40008000c0c */
[----:B0-----:R-:W-:Y:S02]  /*e5e0*/  PRMT R7, R20, 0x3340, R18 ;  /* 0x0000334014077816 */ /* 0x001fe40000000012 */
[----:B------:R-:W3:Y:S01]  /*e5f0*/  LDL R13, [R1+0x498] ;  /* 0x00049800010d7983 */ /* 0x000ee20000100800 */
[----:B------:R-:W-:Y:S02]  /*e600*/  PRMT R4, R167, 0x3340, R166 ;  /* 0x00003340a7047816 */ /* 0x000fe400000000a6 */
[----:B------:R-:W-:Y:S01]  /*e610*/  PRMT R7, R7, 0x5410, R3 ;  /* 0x0000541007077816 */ /* 0x000fe20000000003 */
[----:B------:R-:W-:Y:S01]  /*e620*/  @!P0 IMAD.MOV.U32 R3, RZ, RZ, R229 ;  /* 0x000000ffff038224 */ /* 0x000fe200078e00e5 */
[----:B------:R-:W-:-:S02]  /*e630*/  PRMT R5, R161, 0x3340, R159 ;  /* 0x00003340a1057816 */ /* 0x000fc4000000009f */
[----:B------:R-:W-:Y:S02]  /*e640*/  PRMT R6, R152, 0x3340, R22 ;  /* 0x0000334098067816 */ /* 0x000fe40000000016 */
[----:B------:R-:W-:Y:S01]  /*e650*/  PRMT R4, R168, 0x5410, R4 ;  /* 0x00005410a8047816 */ /* 0x000fe20000000004 */
[----:B------:R0:W3:Y:S01]  /*e660*/  @!P0 LDG.E.U8 R225, desc[UR16][R2.64] ;  /* 0x0000001002e18981 */ /* 0x0000e2000c1e1100 */
[----:B------:R-:W-:Y:S02]  /*e670*/  PRMT R5, R163, 0x5410, R5 ;  /* 0x00005410a3057816 */ /* 0x000fe40000000005 */
[----:B------:R-:W-:-:S05]  /*e680*/  PRMT R6, R154, 0x5410, R6 ;  /* 0x000054109a067816 */ /* 0x000fca0000000006 */
[----:B----4-:R1:W-:Y:S04]  /*e690*/  STS.128 [R0+UR12+0x4000], R4 ;  /* 0x0040000400007988 */ /* 0x0103e80008000c0c */
[----:B-1----:R-:W4:Y:S01]  /*e6a0*/  LDL R0, [R1+0x49c] ;  /* 0x00049c0001007983 */ /* 0x002f220000100800 */
[----:B------:R-:W-:Y:S01]  /*e6b0*/  PRMT R173, RZ, 0x7610, R173 ;  /* 0x00007610ffad7816 */ /* 0x000fe200000000ad */
[----:B0-----:R-:W-:Y:S02]  /*e6c0*/  @!P0 IMAD.MOV.U32 R2, RZ, RZ, R37 ;  /* 0x000000ffff028224 */ /* 0x001fe400078e0025 */
[----:B------:R-:W-:Y:S01]  /*e6d0*/  @!P0 IMAD.MOV.U32 R3, RZ, RZ, R38 ;  /* 0x000000ffff038224 */ /* 0x000fe200078e0026 */
[----:B------:R-:W-:-:S04]  /*e6e0*/  PRMT R172, RZ, 0x7610, R172 ;  /* 0x00007610ffac7816 */ /* 0x000fc800000000ac */
[----:B------:R0:W4:Y:S01]  /*e6f0*/  @!P0 LDG.E.U8 R173, desc[UR16][R2.64] ;  /* 0x0000001002ad8981 */ /* 0x000122000c1e1100 */
[----:B------:R-:W-:Y:S01]  /*e700*/  PRMT R171, RZ, 0x7610, R171 ;  /* 0x00007610ffab7816 */ /* 0x000fe200000000ab */
[----:B0-----:R-:W-:Y:S02]  /*e710*/  @!P0 IMAD.MOV.U32 R2, RZ, RZ, R35 ;  /* 0x000000ffff028224 */ /* 0x001fe400078e0023 */
[----:B------:R-:W-:-:S05]  /*e720*/  @!P0 IMAD.MOV.U32 R3, RZ, RZ, R36 ;  /* 0x000000ffff038224 */ /* 0x000fca00078e0024 */
        /* <DEDUP_REMOVED lines=10> */
[----:B--2---:R-:W-:Y:S02]  /*e7d0*/  @!P0 IMAD.MOV.U32 R2, RZ, RZ, R29 ;  /* 0x000000ffff028224 */ /* 0x004fe400078e001d */
[----:B------:R-:W-:-:S05]  /*e7e0*/  @!P0 IMAD.MOV.U32 R3, RZ, RZ, R30 ;  /* 0x000000ffff038224 */ /* 0x000fca00078e001e */
[----:B------:R0:W2:Y:S01]  /*e7f0*/  @!P0 LDG.E.U8 R169, desc[UR16][R2.64] ;  /* 0x0000001002a98981 */ /* 0x0000a2000c1e1100 */
[----:B------:R-:W-:Y:S01]  /*e800*/  PRMT R167, RZ, 0x7610, R167 ;  /* 0x00007610ffa77816 */ /* 0x000fe200000000a7 */
[----:B0-----:R-:W-:Y:S02]  /*e810*/  @!P0 IMAD.MOV.U32 R2, RZ, RZ, R27 ;  /* 0x000000ffff028224 */ /* 0x001fe400078e001b */
[----:B------:R-:W-:-:S05]  /*e820*/  @!P0 IMAD.MOV.U32 R3, RZ, RZ, R28 ;  /* 0x000000ffff038224 */ /* 0x000fca00078e001c */
[----:B------:R0:W2:Y:S01]  /*e830*/  @!P0 LDG.E.U8 R168, desc[UR16][R2.64] ;  /* 0x0000001002a88981 */ /* 0x0000a2000c1e1100 */
[----:B------:R-:W-:-:S03]  /*e840*/  PRMT R166, RZ, 0x7610, R166 ;  /* 0x00007610ffa67816 */ /* 0x000fc600000000a6 */
[----:B------:R1:W-:Y:S01]  /*e850*/  STL [R1+0x7c0], R230 ;  /* 0x0007c0e601007387 */ /* 0x0003e20000100800 */
[----:B0-----:R-:W-:Y:S02]  /*e860*/  @!P0 IMAD.MOV.U32 R2, RZ, RZ, R25 ;  /* 0x000000ffff028224 */ /* 0x001fe400078e0019 */
[----:B------:R-:W-:Y:S01]  /*e870*/  @!P0 IMAD.MOV.U32 R3, RZ, RZ, R26 ;  /* 0x000000ffff038224 */ /* 0x000fe200078e001a */
[----:B------:R-:W-:Y:S04]  /*e880*/  STL [R1+0x7bc], R229 ;  /* 0x0007bce501007387 */ /* 0x000fe80000100800 */
[----:B------:R0:W2:Y:S02]  /*e890*/  @!P0 LDG.E.U8 R167, desc[UR16][R2.64] ;  /* 0x0000001002a78981 */ /* 0x0000a4000c1e1100 */
[----:B0-----:R-:W-:-:S02]  /*e8a0*/  @!P0 IMAD.MOV.U32 R2, RZ, RZ, R14 ;  /* 0x000000ffff028224 */ /* 0x001fc400078e000e */
[----:B------:R-:W-:-:S05]  /*e8b0*/  @!P0 IMAD.MOV.U32 R3, RZ, RZ, R24 ;  /* 0x000000ffff038224 */ /* 0x000fca00078e0018 */
[----:B------:R0:W2:Y:S04]  /*e8c0*/  @!P0 LDG.E.U8 R166, desc[UR16][R2.64] ;  /* 0x0000001002a68981 */ /* 0x0000a8000c1e1100 */
[----:B---3--:R-:W-:Y:S04]  /*e8d0*/  STL [R1+0xac0], R225 ;  /* 0x000ac0e101007387 */ /* 0x008fe80000100800 */
[----:B------:R-:W3:Y:S04]  /*e8e0*/  LDL R27, [R1+0x478] ;  /* 0x00047800011b7983 */ /* 0x000ee80000100800 */
[----:B------:R-:W2:Y:S04]  /*e8f0*/  LDL R24, [R1+0x47c] ;  /* 0x00047c0001187983 */ /* 0x000ea80000100800 */
[----:B------:R-:W2:Y:S04]  /*e900*/  LDL R26, [R1+0x45c] ;  /* 0x00045c00011a7983 */ /* 0x000ea80000100800 */
[----:B------:R-:W2:Y:S04]  /*e910*/  LDL R33, [R1+0x458] ;  /* 0x0004580001217983 */ /* 0x000ea80000100800 */
[----:B------:R-:W2:Y:S04]  /*e920*/  LDL R32, [R1+0x438] ;  /* 0x0004380001207983 */ /* 0x000ea80000100800 */
[----:B------:R-:W2:Y:S01]  /*e930*/  LDL R25, [R1+0x43c] ;  /* 0x00043c0001197983 */ /* 0x000ea20000100800 */
[----:B0-----:R-:W-:-:S03]  /*e940*/  @!P0 IMAD.MOV.U32 R3, RZ, RZ, R13 ;  /* 0x000000ffff038224 */ /* 0x001fc600078e000d */
[----:B------:R-:W2:Y:S04]  /*e950*/  LDL R31, [R1+0x418] ;  /* 0x00041800011f7983 */ /* 0x000ea80000100800 */
[----:B------:R-:W2:Y:S04]  /*e960*/  LDL R30, [R1+0x3f8] ;  /* 0x0003f800011e7983 */ /* 0x000ea80000100800 */
[----:B------:R-:W2:Y:S01]  /*e970*/  LDL R13, [R1+0x3fc] ;  /* 0x0003fc00010d7983 */ /* 0x000ea20000100800 */
[----:B----4-:R-:W-:-:S03]  /*e980*/  @!P0 IMAD.MOV.U32 R2, RZ, RZ, R0 ;  /* 0x000000ffff028224 */ /* 0x010fc600078e0000 */
[----:B------:R-:W4:Y:S04]  /*e990*/  LDL R0, [R1+0x7a4] ;  /* 0x0007a40001007983 */ /* 0x000f280000100800 */
[----:B------:R-:W4:Y:S01]  /*e9a0*/  LDL.LU R14, [R1+0x41c] ;  /* 0x00041c00010e7983 */ /* 0x000f220000300800 */
[----:B------:R-:W-:Y:S02]  /*e9b0*/  LOP3.LUT R164, R164, 0xffff, RZ, 0xc0, !PT ;  /* 0x0000ffffa4a47812 */ /* 0x000fe400078ec0ff */
[----:B------:R-:W-:Y:S01]  /*e9c0*/  LOP3.LUT R162, R162, 0xffff, RZ, 0xc0, !PT ;  /* 0x0000ffffa2a27812 */ /* 0x000fe200078ec0ff */
[----:B------:R-:W4:Y:S01]  /*e9d0*/  LDL R29, [R1+0x3d8] ;  /* 0x0003d800011d7983 */ /* 0x000f220000100800 */
[----:B------:R-:W-:Y:S02]  /*e9e0*/  LOP3.LUT R160, R160, 0xffff, RZ, 0xc0, !PT ;  /* 0x0000ffffa0a07812 */ /* 0x000fe400078ec0ff */
[----:B------:R-:W-:Y:S01]  /*e9f0*/  LOP3.LUT R158, R158, 0xffff, RZ, 0xc0, !PT ;  /* 0x0000ffff9e9e7812 */ /* 0x000fe200078ec0ff */
[----:B------:R-:W4:Y:S01]  /*ea00*/  LDL R28, [R1+0x3dc] ;  /* 0x0003dc00011c7983 */ /* 0x000f220000100800 */
        /* <DEDUP_REMOVED lines=12> */
[----:B------:R-:W-:-:S02]  /*ead0*/  PRMT R165, RZ, 0x7610, R165 ;  /* 0x00007610ffa57816 */ /* 0x000fc400000000a5 */
[----:B------:R-:W-:Y:S02]  /*eae0*/  PRMT R162, R164, 0x3340, R162 ;  /* 0x00003340a4a27816 */ /* 0x000fe400000000a2 */
[----:B------:R-:W-:Y:S02]  /*eaf0*/  PRMT R4, R160, 0x3340, R158 ;  /* 0x00003340a0047816 */ /* 0x000fe4000000009e */
[----:B------:R-:W-:Y:S01]  /*eb00*/  PRMT R153, R155, 0x3340, R153 ;  /* 0x000033409b997816 */ /* 0x000fe20000000099 */
[----:B------:R3:W4:Y:S01]  /*eb10*/  @!P0 LDG.E.U8 R165, desc[UR16][R2.64] ;  /* 0x0000001002a58981 */ /* 0x000722000c1e1100 */
[----:B------:R-:W-:Y:S02]  /*eb20*/  PRMT R5, R23, 0x3340, R21 ;  /* 0x0000334017057816 */ /* 0x000fe40000000015 */
[----:B------:R-:W-:Y:S02]  /*eb30*/  PRMT R17, R19, 0x3340, R17 ;  /* 0x0000334013117816 */ /* 0x000fe40000000011 */
[----:B------:R-:W-:-:S02]  /*eb40*/  PRMT R6, R15, 0x3340, R12 ;  /* 0x000033400f067816 */ /* 0x000fc4000000000c */
[----:B------:R-:W-:Y:S02]  /*eb50*/  PRMT R10, R11, 0x3340, R10 ;  /* 0x000033400b0a7816 */ /* 0x000fe4000000000a */
[----:B------:R-:W-:Y:S02]  /*eb60*/  PRMT R7, R9, 0x3340, R8 ;  /* 0x0000334009077816 */ /* 0x000fe40000000008 */
[----:B------:R-:W-:Y:S02]  /*eb70*/  PRMT R152, RZ, 0x7610, R152 ;  /* 0x00007610ff987816 */ /* 0x000fe40000000098 */
[----:B------:R-:W-:Y:S02]  /*eb80*/  PRMT R4, R162, 0x5410, R4 ;  /* 0x00005410a2047816 */ /* 0x000fe40000000004 */
[----:B------:R-:W-:Y:S02]  /*eb90*/  PRMT R5, R153, 0x5410, R5 ;  /* 0x0000541099057816 */ /* 0x000fe40000000005 */
[----:B------:R-:W-:-:S02]  /*eba0*/  PRMT R6, R17, 0x5410, R6 ;  /* 0x0000541011067816 */ /* 0x000fc40000000006 */
[----:B------:R-:W-:Y:S02]  /*ebb0*/  PRMT R7, R10, 0x5410, R7 ;  /* 0x000054100a077816 */ /* 0x000fe40000000007 */
[----:B------:R-:W-:Y:S02]  /*ebc0*/  PRMT R23, RZ, 0x7610, R23 ;  /* 0x00007610ff177816 */ /* 0x000fe40000000017 */
[----:B------:R-:W-:Y:S02]  /*ebd0*/  PRMT R21, RZ, 0x7610, R21 ;  /* 0x00007610ff157816 */ /* 0x000fe40000000015 */
[----:B------:R-:W-:Y:S01]  /*ebe0*/  PRMT R20, RZ, 0x7610, R20 ;  /* 0x00007610ff147816 */ /* 0x000fe20000000014 */
[----:B---3--:R-:W-:Y:S02]  /*ebf0*/  @!P0 IMAD.MOV.U32 R3, RZ, RZ, R27 ;  /* 0x000000ffff038224 */ /* 0x008fe400078e001b */
[----:B------:R-:W3:Y:S01]  /*ec00*/  LDL R27, [R1+0x3b8] ;  /* 0x0003b800011b7983 */ /* 0x000ee20000100800 */
[----:B--2---:R-:W-:-:S03]  /*ec10*/  @!P0 IMAD.MOV.U32 R2, RZ, RZ, R24 ;  /* 0x000000ffff028224 */ /* 0x004fc600078e0018 */
[----:B------:R-:W2:Y:S04]  /*ec20*/  LDL R24, [R1+0x3bc] ;  /* 0x0003bc0001187983 */ /* 0x000ea80000100800 */
[----:B------:R0:W2:Y:S04]  /*ec30*/  @!P0 LDG.E.U8 R152, desc[UR16][R2.64] ;  /* 0x0000001002988981 */ /* 0x0000a8000c1e1100 */
[----:B-1----:R-:W2:Y:S01]  /*ec40*/  LDL.LU R230, [R1+0x2b0] ;  /* 0x0002b00001e67983 */ /* 0x002ea20000300800 */
[----:B0-----:R-:W-:Y:S02]  /*ec50*/  @!P0 IMAD.MOV.U32 R2, RZ, RZ, R26 ;  /* 0x000000ffff028224 */ /* 0x001fe400078e001a */
[----:B------:R-:W-:-:S05]  /*ec60*/  @!P0 IMAD.MOV.U32 R3, RZ, RZ, R33 ;  /* 0x000000ffff038224 */ /* 0x000fca00078e0021 */
[----:B------:R0:W2:Y:S02]  /*ec70*/  @!P0 LDG.E.U8 R23, desc[UR16][R2.64] ;  /* 0x0000001002178981 */ /* 0x0000a4000c1e1100 */
[----:B0-----:R-:W-:Y:S02]  /*ec80*/  @!P0 IMAD.MOV.U32 R2, RZ, RZ, R25 ;  /* 0x000000ffff028224 */ /* 0x001fe400078e0019 */
[----:B------:R-:W-:-:S05]  /*ec90*/  @!P0 IMAD.MOV.U32 R3, RZ, RZ, R32 ;  /* 0x000000ffff038224 */ /* 0x000fca00078e0020 */
[----:B------:R0:W2:Y:S02]  /*eca0*/  @!P0 LDG.E.U8 R21, desc[UR16][R2.64] ;  /* 0x0000001002158981 */ /* 0x0000a4000c1e1100 */
[----:B0-----:R-:W-:Y:S02]  /*ecb0*/  @!P0 IMAD.MOV.U32 R3, RZ, RZ, R31 ;  /* 0x000000ffff038224 */ /* 0x001fe400078e001f */
[----:B----4-:R0:W-:Y:S04]  /*ecc0*/  STS.128 [R0+UR12+0x4000], R4 ;  /* 0x0040000400007988 */ /* 0x0101e80008000c0c */
[----:B0-----:R-:W4:Y:S04]  /*ecd0*/  LDL.LU R0, [R1+0x2a8] ;  /* 0x0002a80001007983 */ /* 0x001f280000300800 */
[----:B------:R-:W4:Y:S04]  /*ece0*/  LDL R38, [R1+0x398] ;  /* 0x0003980001267983 */ /* 0x000f280000100800 */
[----:B------:R-:W4:Y:S04]  /*ecf0*/  LDL R26, [R1+0x39c] ;  /* 0x00039c00011a7983 */ /* 0x000f280000100800 */
[----:B------:R-:W4:Y:S04]  /*ed00*/  LDL R37, [R1+0x378] ;  /* 0x0003780001257983 */ /* 0x000f280000100800 */
[----:B------:R-:W4:Y:S04]  /*ed10*/  LDL R36, [R1+0x37c] ;  /* 0x00037c0001247983 */ /* 0x000f280000100800 */
[----:B------:R-:W4:Y:S04]  /*ed20*/  LDL R35, [R1+0x358] ;  /* 0x0003580001237983 */ /* 0x000f280000100800 */
[----:B------:R-:W4:Y:S01]  /*ed30*/  LDL R34, [R1+0x35c] ;  /* 0x00035c0001227983 */ /* 0x000f220000100800 */
[----:B------:R-:W-:-:S03]  /*ed40*/  @!P0 IMAD.MOV.U32 R2, RZ, RZ, R14 ;  /* 0x000000ffff028224 */ /* 0x000fc600078e000e */
[----:B------:R-:W4:Y:S04]  /*ed50*/  LDL R33, [R1+0x338] ;  /* 0x0003380001217983 */ /* 0x000f280000100800 */
[----:B------:R-:W4:Y:S04]  /*ed60*/  LDL R25, [R1+0x33c] ;  /* 0x00033c0001197983 */ /* 0x000f280000100800 */
[----:B------:R0:W4:Y:S04]  /*ed70*/  @!P0 LDG.E.U8 R20, desc[UR16][R2.64] ;  /* 0x0000001002148981 */ /* 0x000128000c1e1100 */
[----:B------:R1:W-:Y:S04]  /*ed80*/  STL [R1+0xac4], R14 ;  /* 0x000ac40e01007387 */ /* 0x0003e80000100800 */
[----:B------:R-:W4:Y:S01]  /*ed90*/  LDL R32, [R1+0x318] ;  /* 0x0003180001207983 */ /* 0x000f220000100800 */
[----:B0-----:R-:W-:-:S03]  /*eda0*/  @!P0 IMAD.MOV.U32 R2, RZ, RZ, R13 ;  /* 0x000000ffff028224 */ /* 0x001fc600078e000d */
[----:B------:R-:W4:Y:S01]  /*edb0*/  LDL R13, [R1+0x31c] ;  /* 0x00031c00010d7983 */ /* 0x000f220000100800 */
[----:B------:R-:W-:-:S03]  /*edc0*/  @!P0 IMAD.MOV.U32 R3, RZ, RZ, R30 ;  /* 0x000000ffff038224 */ /* 0x000fc600078e001e */
[----:B------:R-:W4:Y:S01]  /*edd0*/  LDL R30, [R1+0x2fc] ;  /* 0x0002fc00011e7983 */ /* 0x000f220000100800 */
[----:B------:R-:W-:-:S03]  /*ede0*/  PRMT R19, RZ, 0x7610, R19 ;  /* 0x00007610ff137816 */ /* 0x000fc60000000013 */
[----:B------:R-:W4:Y:S01]  /*edf0*/  LDL R31, [R1+0x2f8] ;  /* 0x0002f800011f7983 */ /* 0x000f220000100800 */
[----:B------:R-:W-:-:S03]  /*ee00*/  PRMT R18, RZ, 0x7610, R18 ;  /* 0x00007610ff127816 */ /* 0x000fc60000000012 */
[----:B------:R0:W4:Y:S01]  /*ee10*/  @!P0 LDG.E.U8 R19, desc[UR16][R2.64] ;  /* 0x0000001002138981 */ /* 0x000122000c1e1100 */
[----:B------:R-:W-:Y:S02]  /*ee20*/  PRMT R16, RZ, 0x7610, R16 ;  /* 0x00007610ff107816 */ /* 0x000fe40000000010 */
[----:B------:R-:W-:Y:S01]  /*ee30*/  PRMT R15, RZ, 0x7610, R15 ;  /* 0x00007610ff0f7816 */ /* 0x000fe2000000000f */
[----:B-1----:R-:W4:Y:S01]  /*ee40*/  LDL R14, [R1+0x23c] ;  /* 0x00023c00010e7983 */ /* 0x002f220000100800 */
[----:B0-----:R-:W-:Y:S02]  /*ee50*/  @!P0 IMAD.MOV.U32 R2, RZ, RZ, R28 ;  /* 0x000000ffff028224 */ /* 0x001fe400078e001c */
[----:B------:R-:W-:Y:S01]  /*ee60*/  @!P0 IMAD.MOV.U32 R3, RZ, RZ, R29 ;  /* 0x000000ffff038224 */ /* 0x000fe200078e001d */
[----:B------:R-:W4:Y:S04]  /*ee70*/  LDL R28, [R1+0x2dc] ;  /* 0x0002dc00011c7983 */ /* 0x000f280000100800 */
[----:B------:R-:W4:Y:S04]  /*ee80*/  LDL R29, [R1+0x2d8] ;  /* 0x0002d800011d7983 */ /* 0x000f280000100800 */
[----:B------:R3:W4:Y:S01]  /*ee90*/  @!P0 LDG.E.U8 R18, desc[UR16][R2.64] ;  /* 0x0000001002128981 */ /* 0x000722000c1e1100 */
[----:B------:R-:W-:-:S02]  /*eea0*/  PRMT R12, RZ, 0x7610, R12 ;  /* 0x00007610ff0c7816 */ /* 0x000fc4000000000c */
[----:B------:R-:W-:Y:S02]  /*eeb0*/  PRMT R11, RZ, 0x7610, R11 ;  /* 0x00007610ff0b7816 */ /* 0x000fe4000000000b */
[----:B------:R-:W-:Y:S01]  /*eec0*/  PRMT R10, RZ, 0x7610, R10 ;  /* 0x00007610ff0a7816 */ /* 0x000fe2000000000a */
[----:B---3--:R-:W-:Y:S02]  /*eed0*/  @!P0 IMAD.MOV.U32 R3, RZ, RZ, R27 ;  /* 0x000000ffff038224 */ /* 0x008fe400078e001b */
[----:B------:R-:W3:Y:S01]  /*eee0*/  LDL R27, [R1+0x2b8] ;  /* 0x0002b800011b7983 */ /* 0x000ee20000100800 */
[----:B--2---:R-:W-:-:S03]  /*eef0*/  @!P0 IMAD.MOV.U32 R2, RZ, RZ, R24 ;  /* 0x000000ffff028224 */ /* 0x004fc600078e0018 */
[----:B------:R-:W2:Y:S04]  /*ef00*/  LDL R24, [R1+0x2bc] ;  /* 0x0002bc0001187983 */ /* 0x000ea80000100800 */
[----:B------:R4:W2:Y:S02]  /*ef10*/  @!P0 LDG.E.U8 R16, desc[UR16][R2.64] ;  /* 0x0000001002108981 */ /* 0x0008a4000c1e1100 */
[----:B----4-:R-:W-:Y:S02]  /*ef20*/  @!P0 IMAD.MOV.U32 R3, RZ, RZ, R38 ;  /* 0x000000ffff038224 */ /* 0x010fe400078e0026 */
[----:B------:R-:W-:Y:S02]  /*ef30*/  @!P0 IMAD.MOV.U32 R2, RZ, RZ, R26 ;  /* 0x000000ffff028224 */ /* 0x000fe400078e001a */
[----:B------:R-:W4:Y:S04]  /*ef40*/  LDL R26, [R1+0x29c] ;  /* 0x00029c00011a7983 */ /* 0x000f280000100800 */
[----:B------:R0:W4:Y:S02]  /*ef50*/  @!P0 LDG.E.U8 R15, desc[UR16][R2.64] ;  /* 0x00000010020f8981 */ /* 0x000124000c1e1100 */
[----:B0-----:R-:W-:-:S02]  /*ef60*/  @!P0 IMAD.MOV.U32 R2, RZ, RZ, R36 ;  /* 0x000000ffff028224 */ /* 0x001fc400078e0024 */
[----:B------:R-:W-:-:S05]  /*ef70*/  @!P0 IMAD.MOV.U32 R3, RZ, RZ, R37 ;  /* 0x000000ffff038224 */ /* 0x000fca00078e0025 */
[----:B------:R0:W4:Y:S02]  /*ef80*/  @!P0 LDG.E.U8 R12, desc[UR16][R2.64] ;  /* 0x00000010020c8981 */ /* 0x000124000c1e1100 */
[----:B0-----:R-:W-:Y:S02]  /*ef90*/  @!P0 IMAD.MOV.U32 R2, RZ, RZ, R34 ;  /* 0x000000ffff028224 */ /* 0x001fe400078e0022 */
[----:B------:R-:W-:-:S05]  /*efa0*/  @!P0 IMAD.MOV.U32 R3, RZ, RZ, R35 ;  /* 0x000000ffff038224 */ /* 0x000fca00078e0023 */
[----:B------:R0:W4:Y:S02]  /*efb0*/  @!P0 LDG.E.U8 R11, desc[UR16][R2.64] ;  /* 0x00000010020b8981 */ /* 0x000124000c1e1100 */
[----:B0-----:R-:W-:Y:S02]  /*efc0*/  @!P0 IMAD.MOV.U32 R2, RZ, RZ, R25 ;  /* 0x000000ffff028224 */ /* 0x001fe400078e0019 */
[----:B------:R-:W-:Y:S01]  /*efd0*/  @!P0 IMAD.MOV.U32 R3, RZ, RZ, R33 ;  /* 0x000000ffff038224 */ /* 0x000fe200078e0021 */
[----:B------:R-:W4:Y:S04]  /*efe0*/  LDL R25, [R1+0x258] ;  /* 0x0002580001197983 */ /* 0x000f280000100800 */
[----:B------:R-:W4:Y:S04]  /*eff0*/  LDL.LU R225, [R1+0x298] ;  /* 0x0002980001e17983 */ /* 0x000f280000300800 */
[----:B------:R0:W4:Y:S04]  /*f000*/  @!P0 LDG.E.U8 R10, desc[UR16][R2.64] ;  /* 0x00000010020a8981 */ /* 0x000128000c1e1100 */
[----:B------:R-:W4:Y:S01]  /*f010*/  LDL.LU R226, [R1+0x27c] ;  /* 0x00027c0001e27983 */ /* 0x000f220000300800 */
[----:B0-----:R-:W-:-:S03]  /*f020*/  @!P0 IMAD.MOV.U32 R2, RZ, RZ, R13 ;  /* 0x000000ffff028224 */ /* 0x001fc600078e000d */
[----:B------:R-:W4:Y:S04]  /*f030*/  LDL R13, [R1+0x21c] ;  /* 0x00021c00010d7983 */ /* 0x000f280000100800 */
[----:B------:R-:W4:Y:S01]  /*f040*/  LDL.LU R245, [R1+0x278] ;  /* 0x0002780001f57983 */ /* 0x000f220000300800 */
[----:B------:R-:W-:Y:S01]  /*f050*/  PRMT R9, RZ, 0x7610, R9 ;  /* 0x00007610ff097816 */ /* 0x000fe20000000009 */
[----:B------:R-:W-:-:S05]  /*f060*/  @!P0 IMAD.MOV.U32 R3, RZ, RZ, R32 ;  /* 0x000000ffff038224 */ /* 0x000fca00078e0020 */
[----:B------:R0:W4:Y:S01]  /*f070*/  @!P0 LDG.E.U8 R9, desc[UR16][R2.64] ;  /* 0x0000001002098981 */ /* 0x000122000c1e1100 */
[----:B------:R-:W-:Y:S01]  /*f080*/  PRMT R8, RZ, 0x7610, R8 ;  /* 0x00007610ff087816 */ /* 0x000fe20000000008 */
[----:B0-----:R-:W-:Y:S02]  /*f090*/  @!P0 IMAD.MOV.U32 R2, RZ, RZ, R30 ;  /* 0x000000ffff028224 */ /* 0x001fe400078e001e */
[----:B------:R-:W4:Y:S01]  /*f0a0*/  LDL.LU R30, [R1+0x25c] ;  /* 0x00025c00011e7983 */ /* 0x000f220000300800 */
[----:B------:R-:W-:Y:S01]  /*f0b0*/  @!P0 IMAD.MOV.U32 R3, RZ, RZ, R31 ;  /* 0x000000ffff038224 */ /* 0x000fe200078e001f */
[----:B------:R-:W-:-:S04]  /*f0c0*/  PRMT R7, RZ, 0x7610, R7 ;  /* 0x00007610ff077816 */ /* 0x000fc80000000007 */
[----:B------:R0:W4:Y:S02]  /*f0d0*/  @!P0 LDG.E.U8 R8, desc[UR16][R2.64] ;  /* 0x0000001002088981 */ /* 0x000124000c1e1100 */
[----:B0-----:R-:W-:Y:S02]  /*f0e0*/  @!P0 IMAD.MOV.U32 R2, RZ, RZ, R28 ;  /* 0x000000ffff028224 */ /* 0x001fe400078e001c */
[----:B------:R-:W-:-:S05]  /*f0f0*/  @!P0 IMAD.MOV.U32 R3, RZ, RZ, R29 ;  /* 0x000000ffff038224 */ /* 0x000fca00078e001d */
[----:B------:R3:W4:Y:S01]  /*f100*/  @!P0 LDG.E.U8 R7, desc[UR16][R2.64] ;  /* 0x0000001002078981 */ /* 0x000722000c1e1100 */
[----:B------:R-:W-:Y:S01]  /*f110*/  PRMT R6, RZ, 0x7610, R6 ;  /* 0x00007610ff067816 */ /* 0x000fe20000000006 */
[----:B---3--:R-:W-:Y:S02]  /*f120*/  @!P0 IMAD.MOV.U32 R3, RZ, RZ, R27 ;  /* 0x000000ffff038224 */ /* 0x008fe400078e001b */
[----:B------:R-:W3:Y:S01]  /*f130*/  LDL.LU R27, [R1+0x238] ;  /* 0x00023800011b7983 */ /* 0x000ee20000300800 */
[----:B--2---:R-:W-:-:S03]  /*f140*/  @!P0 IMAD.MOV.U32 R2, RZ, RZ, R24 ;  /* 0x000000ffff028224 */ /* 0x004fc600078e0018 */
[----:B------:R-:W2:Y:S04]  /*f150*/  LDL.LU R24, [R1+0x218] ;  /* 0x0002180001187983 */ /* 0x000ea80000300800 */
[----:B------:R4:W2:Y:S02]  /*f160*/  @!P0 LDG.E.U8 R6, desc[UR16][R2.64] ;  /* 0x0000001002068981 */ /* 0x0008a4000c1e1100 */
[----:B----4-:R-:W-:Y:S02]  /*f170*/  @!P0 IMAD.MOV.U32 R2, RZ, RZ, R26 ;  /* 0x000000ffff028224 */ /* 0x010fe400078e001a */
[----:B------:R-:W-:Y:S04]  /*f180*/  STL [R1+0xac8], R225 ;  /* 0x000ac8e101007387 */ /* 0x000fe80000100800 */
[----:B------:R-:W-:Y:S04]  /*f190*/  STL [R1+0xae0], R226 ;  /* 0x000ae0e201007387 */ /* 0x000fe80000100800 */
[----:B------:R-:W-:Y:S04]  /*f1a0*/  STL [R1+0xadc], R245 ;  /* 0x000adcf501007387 */ /* 0x000fe80000100800 */
[----:B------:R-:W4:Y:S01]  /*f1b0*/  LDL R26, [R1+0x78c] ;  /* 0x00078c00011a7983 */ /* 0x000f220000100800 */
[----:B------:R-:W-:Y:S01]  /*f1c0*/  PRMT R5, RZ, 0x7610, R5 ;  /* 0x00007610ff057816 */ /* 0x000fe20000000005 */
[----:B------:R-:W-:Y:S01]  /*f1d0*/  @!P0 IMAD.MOV.U32 R3, RZ, RZ, R225 ;  /* 0x000000ffff038224 */ /* 0x000fe200078e00e1 */
[----:B------:R-:W-:Y:S01]  /*f1e0*/  PRMT R4, RZ, 0x7610, R4 ;  /* 0x00007610ff047816 */ /* 0x000fe20000000004 */
[----:B------:R-:W4:Y:S04]  /*f1f0*/  LDL R34, [R1+0x584] ;  /* 0x0005840001227983 */ /* 0x000f280000100800 */
[----:B------:R0:W4:Y:S01]  /*f200*/  @!P0 LDG.E.U8 R5, desc[UR16][R2.64] ;  /* 0x0000001002058981 */ /* 0x000122000c1e1100 */
[----:B------:R-:W-:-:S03]  /*f210*/  PRMT R17, RZ, 0x7610, R17 ;  /* 0x00007610ff117816 */ /* 0x000fc60000000011 */
[----:B------:R-:W4:Y:S04]  /*f220*/  LDL R40, [R1+0x570] ;  /* 0x0005700001287983 */ /* 0x000f280000100800 */
[----:B------:R-:W4:Y:S01]  /*f230*/  LDL R39, [R1+0x574] ;  /* 0x0005740001277983 */ /* 0x000f220000100800 */
[----:B0-----:R-:W-:Y:S02]  /*f240*/  @!P0 IMAD.MOV.U32 R2, RZ, RZ, R226 ;  /* 0x000000ffff028224 */ /* 0x001fe400078e00e2 */
[----:B------:R-:W-:Y:S01]  /*f250*/  @!P0 IMAD.MOV.U32 R3, RZ, RZ, R245 ;  /* 0x000000ffff038224 */ /* 0x000fe200078e00f5 */
[----:B------:R-:W4:Y:S04]  /*f260*/  LDL R33, [R1+0x550] ;  /* 0x0005500001217983 */ /* 0x000f280000100800 */
[----:B------:R0:W4:Y:S04]  /*f270*/  @!P0 LDG.E.U8 R4, desc[UR16][R2.64] ;  /* 0x0000001002048981 */ /* 0x000128000c1e1100 */
[----:B------:R-:W4:Y:S04]  /*f280*/  LDL R32, [R1+0x530] ;  /* 0x0005300001207983 */ /* 0x000f280000100800 */
[----:B------:R-:W4:Y:S01]  /*f290*/  LDL R31, [R1+0x534] ;  /* 0x00053400011f7983 */ /* 0x000f220000100800 */
[----:B0-----:R-:W-:-:S02]  /*f2a0*/  @!P0 IMAD.MOV.U32 R2, RZ, RZ, R30 ;  /* 0x000000ffff028224 */ /* 0x001fc400078e001e */
[----:B------:R-:W-:Y:S01]  /*f2b0*/  @!P0 IMAD.MOV.U32 R3, RZ, RZ, R25 ;  /* 0x000000ffff038224 */ /* 0x000fe200078e0019 */
[----:B------:R-:W-:Y:S01]  /*f2c0*/  PRMT R22, RZ, 0x7610, R22 ;  /* 0x00007610ff167816 */ /* 0x000fe20000000016 */
[----:B------:R-:W4:Y:S04]  /*f2d0*/  LDL R38, [R1+0x510] ;  /* 0x0005100001267983 */ /* 0x000f280000100800 */
[----:B------:R0:W4:Y:S04]  /*f2e0*/  @!P0 LDG.E.U8 R17, desc[UR16][R2.64] ;  /* 0x0000001002118981 */ /* 0x000128000c1e1100 */
[----:B------:R-:W4:Y:S01]  /*f2f0*/  LDL R37, [R1+0x514] ;  /* 0x0005140001257983 */ /* 0x000f220000100800 */
[----:B------:R-:W-:-:S03]  /*f300*/  PRMT R153, RZ, 0x7610, R153 ;  /* 0x00007610ff997816 */ /* 0x000fc60000000099 */
[----:B------:R-:W4:Y:S01]  /*f310*/  LDL R36, [R1+0x4f0] ;  /* 0x0004f00001247983 */ /* 0x000f220000100800 */
[----:B0-----:R-:W-:-:S03]  /*f320*/  @!P0 IMAD.MOV.U32 R2, RZ, RZ, R14 ;  /* 0x000000ffff028224 */ /* 0x001fc600078e000e */
[----:B------:R-:W4:Y:S04]  /*f330*/  LDL R14, [R1+0x554] ;  /* 0x00055400010e7983 */ /* 0x000f280000100800 */
[----:B------:R-:W4:Y:S01]  /*f340*/  LDL R35, [R1+0x4f4] ;  /* 0x0004f40001237983 */ /* 0x000f220000100800 */
[----:B------:R-:W-:-:S03]  /*f350*/  PRMT R154, RZ, 0x7610, R154 ;  /* 0x00007610ff9a7816 */ /* 0x000fc6000000009a */
[----:B------:R-:W4:Y:S01]  /*f360*/  LDL R29, [R1+0x4d0] ;  /* 0x0004d000011d7983 */ /* 0x000f220000100800 */
[----:B------:R-:W-:-:S03]  /*f370*/  PRMT R155, RZ, 0x7610, R155 ;  /* 0x00007610ff9b7816 */ /* 0x000fc6000000009b */
[----:B------:R-:W4:Y:S04]  /*f380*/  LDL R28, [R1+0x4b0] ;  /* 0x0004b000011c7983 */ /* 0x000f280000100800 */
[----:B------:R-:W4:Y:S01]  /*f390*/  LDL R25, [R1+0x4b4] ;  /* 0x0004b40001197983 */ /* 0x000f220000100800 */
[----:B---3--:R-:W-:-:S05]  /*f3a0*/  @!P0 IMAD.MOV.U32 R3, RZ, RZ, R27 ;  /* 0x000000ffff038224 */ /* 0x008fca00078e001b */
[----:B------:R0:W3:Y:S02]  /*f3b0*/  @!P0 LDG.E.U8 R22, desc[UR16][R2.64] ;  /* 0x0000001002168981 */ /* 0x0000e4000c1e1100 */
[----:B0-----:R-:W-:Y:S02]  /*f3c0*/  @!P0 IMAD.MOV.U32 R2, RZ, RZ, R13 ;  /* 0x000000ffff028224 */ /* 0x001fe400078e000d */
[----:B--2---:R-:W-:Y:S01]  /*f3d0*/  @!P0 IMAD.MOV.U32 R3, RZ, RZ, R24 ;  /* 0x000000ffff038224 */ /* 0x004fe200078e0018 */
[----:B------:R-:W2:Y:S04]  /*f3e0*/  LDL R13, [R1+0x4d4] ;  /* 0x0004d400010d7983 */ /* 0x000ea80000100800 */
[----:B------:R0:W3:Y:S02]  /*f3f0*/  @!P0 LDG.E.U8 R153, desc[UR16][R2.64] ;  /* 0x0000001002998981 */ /* 0x0000e4000c1e1100 */
[----:B0-----:R-:W-:-:S02]  /*f400*/  @!P0 IMAD.MOV.U32 R2, RZ, RZ, R252 ;  /* 0x000000ffff028224 */ /* 0x001fc400078e00fc */
[----:B------:R-:W-:Y:S01]  /*f410*/  @!P0 IMAD.MOV.U32 R3, RZ, RZ, R251 ;  /* 0x000000ffff038224 */ /* 0x000fe200078e00fb */
[----:B------:R0:W-:Y:S04]  /*f420*/  STL [R1+0x7c8], R252 ;  /* 0x0007c8fc01007387 */ /* 0x0001e80000100800 */
[----:B------:R1:W3:Y:S01]  /*f430*/  @!P0 LDG.E.U8 R154, desc[UR16][R2.64] ;  /* 0x00000010029a8981 */ /* 0x0002e2000c1e1100 */
[----:B------:R-:W-:-:S03]  /*f440*/  PRMT R157, RZ, 0x7610, R157 ;  /* 0x00007610ff9d7816 */ /* 0x000fc6000000009d */
[----:B0-----:R-:W3:Y:S01]  /*f450*/  LDL.LU R252, [R1+0x294] ;  /* 0x0002940001fc7983 */ /* 0x001ee20000300800 */
[----:B-1----:R-:W-:Y:S02]  /*f460*/  @!P0 IMAD.MOV.U32 R2, RZ, RZ, R244 ;  /* 0x000000ffff028224 */ /* 0x002fe400078e00f4 */
[----:B------:R-:W-:Y:S01]  /*f470*/  @!P0 IMAD.MOV.U32 R3, RZ, RZ, R243 ;  /* 0x000000ffff038224 */ /* 0x000fe200078e00f3 */
[----:B------:R0:W-:Y:S04]  /*f480*/  STL [R1+0x7c4], R251 ;  /* 0x0007c4fb01007387 */ /* 0x0001e80000100800 */
[----:B------:R1:W3:Y:S04]  /*f490*/  @!P0 LDG.E.U8 R155, desc[UR16][R2.64] ;  /* 0x00000010029b8981 */ /* 0x0002e8000c1e1100 */
[----:B0-----:R-:W3:Y:S01]  /*f4a0*/  LDL.LU R251, [R1+0x28c] ;  /* 0x00028c0001fb7983 */ /* 0x001ee20000300800 */
[----:B-1----:R-:W-:-:S03]  /*f4b0*/  @!P0 IMAD.MOV.U32 R2, RZ, RZ, R236 ;  /* 0x000000ffff028224 */ /* 0x002fc600078e00ec */
[----:B------:R0:W-:Y:S01]  /*f4c0*/  STL [R1+0x7d0], R244 ;  /* 0x0007d0f401007387 */ /* 0x0001e20000100800 */
[----:B------:R-:W-:-:S05]  /*f4d0*/  @!P0 IMAD.MOV.U32 R3, RZ, RZ, R235 ;  /* 0x000000ffff038224 */ /* 0x000fca00078e00eb */
[----:B------:R4:W3:Y:S04]  /*f4e0*/  @!P0 LDG.E.U8 R157, desc[UR16][R2.64] ;  /* 0x00000010029d8981 */ /* 0x0008e8000c1e1100 */
[----:B0-----:R-:W3:Y:S04]  /*f4f0*/  LDL.LU R244, [R1+0x2c8] ;  /* 0x0002c80001f47983 */ /* 0x001ee80000300800 */
[----:B------:R-:W-:Y:S04]  /*f500*/  STL [R1+0x7cc], R243 ;  /* 0x0007ccf301007387 */ /* 0x000fe80000100800 */
[----:B------:R0:W-:Y:S04]  /*f510*/  STL [R1+0x7d8], R236 ;  /* 0x0007d8ec01007387 */ /* 0x0001e80000100800 */
[----:B0-----:R-:W3:Y:S04]  /*f520*/  LDL.LU R236, [R1+0x2d0] ;  /* 0x0002d00001ec7983 */ /* 0x001ee80000300800 */
[----:B------:R-:W-:Y:S01]  /*f530*/  STL [R1+0x7d4], R235 ;  /* 0x0007d4eb01007387 */ /* 0x000fe20000100800 */
[----:B------:R-:W-:-:S02]  /*f540*/  PRMT R158, RZ, 0x7610, R158 ;  /* 0x00007610ff9e7816 */ /* 0x000fc4000000009e */
[----:B------:R-:W-:Y:S01]  /*f550*/  PRMT R159, RZ, 0x7610, R159 ;  /* 0x00007610ff9f7816 */ /* 0x000fe2000000009f */
[----:B------:R-:W3:Y:S01]  /*f560*/  LDL R42, [R1+0x3f0] ;  /* 0x0003f000012a7983 */ /* 0x000ee20000100800 */
[----:B------:R-:W-:Y:S02]  /*f570*/  PRMT R160, RZ, 0x7610, R160 ;  /* 0x00007610ffa07816 */ /* 0x000fe400000000a0 */
[----:B------:R-:W-:Y:S01]  /*f580*/  PRMT R161, RZ, 0x7610, R161 ;  /* 0x00007610ffa17816 */ /* 0x000fe200000000a1 */
[----:B------:R-:W3:Y:S01]  /*f590*/  LDL R41, [R1+0x3f4] ;  /* 0x0003f40001297983 */ /* 0x000ee20000100800 */
[----:B----4-:R-:W-:-:S03]  /*f5a0*/  @!P0 IMAD.MOV.U32 R2, RZ, RZ, R26 ;  /* 0x000000ffff028224 */ /* 0x010fc600078e001a */
[----:B------:R-:W4:Y:S01]  /*f5b0*/  LDL R26, [R1+0x494] ;  /* 0x00049400011a7983 */ /* 0x000f220000100800 */
[----:B------:R-:W-:-:S03]  /*f5c0*/  @!P0 IMAD.MOV.U32 R3, RZ, RZ, R34 ;  /* 0x000000ffff038224 */ /* 0x000fc600078e0022 */
[----:B------:R-:W3:Y:S04]  /*f5d0*/  LDL R34, [R1+0x490] ;  /* 0x0004900001227983 */ /* 0x000ee80000100800 */
[----:B------:R0:W3:Y:S02]  /*f5e0*/  @!P0 LDG.E.U8 R158, desc[UR16][R2.64] ;  /* 0x00000010029e8981 */ /* 0x0000e4000c1e1100 */
[----:B0-----:R-:W-:Y:S02]  /*f5f0*/  @!P0 IMAD.MOV.U32 R2, RZ, RZ, R39 ;  /* 0x000000ffff028224 */ /* 0x001fe400078e0027 */
[----:B------:R-:W-:Y:S01]  /*f600*/  @!P0 IMAD.MOV.U32 R3, RZ, RZ, R40 ;  /* 0x000000ffff038224 */ /* 0x000fe200078e0028 */
[----:B------:R-:W-:Y:S01]  /*f610*/  PRMT R162, RZ, 0x7610, R162 ;  /* 0x00007610ffa27816 */ /* 0x000fe200000000a2 */
[----:B------:R-:W3:Y:S04]  /*f620*/  LDL R40, [R1+0x3d0] ;  /* 0x0003d00001287983 */ /* 0x000ee80000100800 */
[----:B------:R0:W3:Y:S01]  /*f630*/  @!P0 LDG.E.U8 R159, desc[UR16][R2.64] ;  /* 0x00000010029f8981 */ /* 0x0000e2000c1e1100 */
[----:B------:R-:W-:-:S02]  /*f640*/  PRMT R163, RZ, 0x7610, R163 ;  /* 0x00007610ffa37816 */ /* 0x000fc400000000a3 */
[----:B------:R-:W-:Y:S01]  /*f650*/  PRMT R164, RZ, 0x7610, R164 ;  /* 0x00007610ffa47816 */ /* 0x000fe200000000a4 */
[----:B------:R-:W3:Y:S01]  /*f660*/  LDL R39, [R1+0x3b0] ;  /* 0x0003b00001277983 */ /* 0x000ee20000100800 */
[----:B0-----:R-:W-:-:S03]  /*f670*/  @!P0 IMAD.MOV.U32 R3, RZ, RZ, R33 ;  /* 0x000000ffff038224 */ /* 0x001fc600078e0021 */
[----:B------:R-:W3:Y:S01]  /*f680*/  LDL R33, [R1+0x470] ;  /* 0x0004700001217983 */ /* 0x000ee20000100800 */
[----:B------:R-:W-:-:S03]  /*f690*/  @!P0 IMAD.MOV.U32 R2, RZ, RZ, R14 ;  /* 0x000000ffff028224 */ /* 0x000fc600078e000e */
[----:B------:R-:W3:Y:S04]  /*f6a0*/  LDL R14, [R1+0x474] ;  /* 0x00047400010e7983 */ /* 0x000ee80000100800 */
[----:B------:R0:W3:Y:S02]  /*f6b0*/  @!P0 LDG.E.U8 R160, desc[UR16][R2.64] ;  /* 0x0000001002a08981 */ /* 0x0000e4000c1e1100 */
[----:B0-----:R-:W-:Y:S02]  /*f6c0*/  @!P0 IMAD.MOV.U32 R2, RZ, RZ, R31 ;  /* 0x000000ffff028224 */ /* 0x001fe400078e001f */
[----:B------:R-:W-:Y:S01]  /*f6d0*/  @!P0 IMAD.MOV.U32 R3, RZ, RZ, R32 ;  /* 0x000000ffff038224 */ /* 0x000fe200078e0020 */
[----:B------:R-:W3:Y:S04]  /*f6e0*/  LDL R31, [R1+0x454] ;  /* 0x00045400011f7983 */ /* 0x000ee80000100800 */
[----:B------:R0:W3:Y:S04]  /*f6f0*/  @!P0 LDG.E.U8 R161, desc[UR16][R2.64] ;  /* 0x0000001002a18981 */ /* 0x0000e8000c1e1100 */
[----:B------:R-:W3:Y:S01]  /*f700*/  LDL R32, [R1+0x450] ;  /* 0x0004500001207983 */ /* 0x000ee20000100800 */
[----:B0-----:R-:W-:-:S02]  /*f710*/  @!P0 IMAD.MOV.U32 R2, RZ, RZ, R37 ;  /* 0x000000ffff028224 */ /* 0x001fc400078e0025 */
[----:B------:R-:W-:Y:S01]  /*f720*/  @!P0 IMAD.MOV.U32 R3, RZ, RZ, R38 ;  /* 0x000000ffff038224 */ /* 0x000fe200078e0026 */
[----:B------:R-:W-:Y:S01]  /*f730*/  PRMT R184, RZ, 0x7610, R184 ;  /* 0x00007610ffb87816 */ /* 0x000fe200000000b8 */
[----:B------:R-:W3:Y:S04]  /*f740*/  LDL R38, [R1+0x3b4] ;  /* 0x0003b40001267983 */ /* 0x000ee80000100800 */
[----:B------:R0:W3:Y:S01]  /*f750*/  @!P0 LDG.E.U8 R162, desc[UR16][R2.64] ;  /* 0x0000001002a28981 */ /* 0x0000e2000c1e1100 */
[----:B------:R-:W-:-:S03]  /*f760*/  PRMT R186, RZ, 0x7610, R186 ;  /* 0x00007610ffba7816 */ /* 0x000fc600000000ba */
[----:B------:R-:W3:Y:S01]  /*f770*/  LDL R37, [R1+0x390] ;  /* 0x0003900001257983 */ /* 0x000ee20000100800 */
[----:B0-----:R-:W-:Y:S02]  /*f780*/  @!P0 IMAD.MOV.U32 R2, RZ, RZ, R35 ;  /* 0x000000ffff028224 */ /* 0x001fe400078e0023 */
[----:B------:R-:W-:Y:S01]  /*f790*/  @!P0 IMAD.MOV.U32 R3, RZ, RZ, R36 ;  /* 0x000000ffff038224 */ /* 0x000fe200078e0024 */
[----:B------:R-:W-:Y:S01]  /*f7a0*/  PRMT R187, RZ, 0x7610, R187 ;  /* 0x00007610ffbb7816 */ /* 0x000fe200000000bb */
[----:B------:R-:W3:Y:S04]  /*f7b0*/  LDL R36, [R1+0x370] ;  /* 0x0003700001247983 */ /* 0x000ee80000100800 */
[----:B------:R2:W3:Y:S04]  /*f7c0*/  @!P0 LDG.E.U8 R163, desc[UR16][R2.64] ;  /* 0x0000001002a38981 */ /* 0x0004e8000c1e1100 */
[----:B------:R-:W3:Y:S01]  /*f7d0*/  LDL R35, [R1+0x374] ;  /* 0x0003740001237983 */ /* 0x000ee20000100800 */
[----:B--2---:R-:W-:-:S02]  /*f7e0*/  @!P0 IMAD.MOV.U32 R2, RZ, RZ, R13 ;  /* 0x000000ffff028224 */ /* 0x004fc400078e000d */
[----:B------:R-:W-:Y:S01]  /*f7f0*/  @!P0 IMAD.MOV.U32 R3, RZ, RZ, R29 ;  /* 0x000000ffff038224 */ /* 0x000fe200078e001d */
[----:B------:R-:W2:Y:S04]  /*f800*/  LDL R13, [R1+0x434] ;  /* 0x00043400010d7983 */ /* 0x000ea80000100800 */
[----:B------:R-:W2:Y:S04]  /*f810*/  LDL R29, [R1+0x430] ;  /* 0x00043000011d7983 */ /* 0x000ea80000100800 */
[----:B------:R0:W2:Y:S02]  /*f820*/  @!P0 LDG.E.U8 R164, desc[UR16][R2.64] ;  /* 0x0000001002a48981 */ /* 0x0000a4000c1e1100 */
[----:B0-----:R-:W-:-:S02]  /*f830*/  @!P0 IMAD.MOV.U32 R2, RZ, RZ, R25 ;  /* 0x000000ffff028224 */ /* 0x001fc400078e0019 */
[----:B------:R-:W-:Y:S01]  /*f840*/  @!P0 IMAD.MOV.U32 R3, RZ, RZ, R28 ;  /* 0x000000ffff038224 */ /* 0x000fe200078e001c */
[----:B------:R-:W2:Y:S04]  /*f850*/  LDL R25, [R1+0x414] ;  /* 0x0004140001197983 */ /* 0x000ea80000100800 */
[----:B------:R-:W2:Y:S04]  /*f860*/  LDL R28, [R1+0x410] ;  /* 0x00041000011c7983 */ /* 0x000ea80000100800 */
[----:B------:R4:W2:Y:S02]  /*f870*/  @!P0 LDG.E.U8 R184, desc[UR16][R2.64] ;  /* 0x0000001002b88981 */ /* 0x0008a4000c1e1100 */
[----:B----4-:R-:W-:-:S02]  /*f880*/  @!P0 IMAD.MOV.U32 R2, RZ, RZ, R26 ;  /* 0x000000ffff028224 */ /* 0x010fc400078e001a */
[----:B------:R-:W4:Y:S01]  /*f890*/  LDL R26, [R1+0x3d4] ;  /* 0x0003d400011a7983 */ /* 0x000f220000100800 */
[----:B---3--:R-:W-:Y:S01]  /*f8a0*/  @!P0 IMAD.MOV.U32 R3, RZ, RZ, R34 ;  /* 0x000000ffff038224 */ /* 0x008fe200078e0022 */
[----:B------:R-:W-:Y:S02]  /*f8b0*/  PRMT R188, RZ, 0x7610, R188 ;  /* 0x00007610ffbc7816 */ /* 0x000fe400000000bc */
[----:B------:R-:W3:Y:S04]  /*f8c0*/  LDL R34, [R1+0x350] ;  /* 0x0003500001227983 */ /* 0x000ee80000100800 */
[----:B------:R0:W3:Y:S01]  /*f8d0*/  @!P0 LDG.E.U8 R186, desc[UR16][R2.64] ;  /* 0x0000001002ba8981 */ /* 0x0000e2000c1e1100 */
[----:B------:R-:W-:Y:S02]  /*f8e0*/  PRMT R190, RZ, 0x7610, R190 ;  /* 0x00007610ffbe7816 */ /* 0x000fe400000000be */
[----:B------:R-:W-:-:S02]  /*f8f0*/  PRMT R191, RZ, 0x7610, R191 ;  /* 0x00007610ffbf7816 */ /* 0x000fc400000000bf */
[----:B------:R-:W-:Y:S01]  /*f900*/  PRMT R192, RZ, 0x7610, R192 ;  /* 0x00007610ffc07816 */ /* 0x000fe200000000c0 */
[----:B0-----:R-:W-:Y:S02]  /*f910*/  @!P0 IMAD.MOV.U32 R3, RZ, RZ, R33 ;  /* 0x000000ffff038224 */ /* 0x001fe400078e0021 */
[----:B------:R-:W3:Y:S01]  /*f920*/  LDL R33, [R1+0x354] ;  /* 0x0003540001217983 */ /* 0x000ee20000100800 */
[----:B------:R-:W-:-:S03]  /*f930*/  @!P0 IMAD.MOV.U32 R2, RZ, RZ, R14 ;  /* 0x000000ffff028224 */ /* 0x000fc600078e000e */
[----:B------:R-:W3:Y:S04]  /*f940*/  LDL R14, [R1+0x394] ;  /* 0x00039400010e7983 */ /* 0x000ee80000100800 */
[----:B------:R0:W3:Y:S02]  /*f950*/  @!P0 LDG.E.U8 R187, desc[UR16][R2.64] ;  /* 0x0000001002bb8981 */ /* 0x0000e4000c1e1100 */
[----:B0-----:R-:W-:Y:S02]  /*f960*/  @!P0 IMAD.MOV.U32 R2, RZ, RZ, R31 ;  /* 0x000000ffff028224 */ /* 0x001fe400078e001f */
[----:B------:R-:W3:Y:S01]  /*f970*/  LDL R31, [R1+0x334] ;  /* 0x00033400011f7983 */ /* 0x000ee20000100800 */
[----:B------:R-:W-:-:S03]  /*f980*/  @!P0 IMAD.MOV.U32 R3, RZ, RZ, R32 ;  /* 0x000000ffff038224 */ /* 0x000fc600078e0020 */
[----:B------:R-:W3:Y:S04]  /*f990*/  LDL R32, [R1+0x330] ;  /* 0x0003300001207983 */ /* 0x000ee80000100800 */
[----:B------:R2:W3:Y:S02]  /*f9a0*/  @!P0 LDG.E.U8 R188, desc[UR16][R2.64] ;  /* 0x0000001002bc8981 */ /* 0x0004e4000c1e1100 */
[----:B--2---:R-:W-:Y:S02]  /*f9b0*/  @!P0 IMAD.MOV.U32 R2, RZ, RZ, R13 ;  /* 0x000000ffff028224 */ /* 0x004fe400078e000d */
[----:B------:R-:W2:Y:S01]  /*f9c0*/  LDL R13, [R1+0x314] ;  /* 0x00031400010d7983 */ /* 0x000ea20000100800 */
[----:B------:R-:W-:-:S03]  /*f9d0*/  @!P0 IMAD.MOV.U32 R3, RZ, RZ, R29 ;  /* 0x000000ffff038224 */ /* 0x000fc600078e001d */
[----:B------:R-:W2:Y:S04]  /*f9e0*/  LDL R29, [R1+0x310] ;  /* 0x00031000011d7983 */ /* 0x000ea80000100800 */
[----:B------:R0:W2:Y:S02]  /*f9f0*/  @!P0 LDG.E.U8 R190, desc[UR16][R2.64] ;  /* 0x0000001002be8981 */ /* 0x0000a4000c1e1100 */
[----:B0-----:R-:W-:Y:S02]  /*fa00*/  @!P0 IMAD.MOV.U32 R2, RZ, RZ, R25 ;  /* 0x000000ffff028224 */ /* 0x001fe400078e0019 */
[----:B------:R-:W2:Y:S01]  /*fa10*/  LDL R25, [R1+0x2f4] ;  /* 0x0002f40001197983 */ /* 0x000ea20000100800 */
[----:B------:R-:W-:-:S03]  /*fa20*/  @!P0 IMAD.MOV.U32 R3, RZ, RZ, R28 ;  /* 0x000000ffff038224 */ /* 0x000fc600078e001c */
[----:B------:R-:W2:Y:S04]  /*fa30*/  LDL R28, [R1+0x2f0] ;  /* 0x0002f000011c7983 */ /* 0x000ea80000100800 */
[----:B------:R0:W2:Y:S02]  /*fa40*/  @!P0 LDG.E.U8 R191, desc[UR16][R2.64] ;  /* 0x0000001002bf8981 */ /* 0x0000a4000c1e1100 */
[----:B0-----:R-:W-:Y:S02]  /*fa50*/  @!P0 IMAD.MOV.U32 R2, RZ, RZ, R41 ;  /* 0x000000ffff028224 */ /* 0x001fe400078e0029 */
[----:B------:R-:W-:-:S05]  /*fa60*/  @!P0 IMAD.MOV.U32 R3, RZ, RZ, R42 ;  /* 0x000000ffff038224 */ /* 0x000fca00078e002a */
[----:B------:R4:W2:Y:S02]  /*fa70*/  @!P0 LDG.E.U8 R192, desc[UR16][R2.64] ;  /* 0x0000001002c08981 */ /* 0x0008a4000c1e1100 */
[----:B----4-:R-:W-:Y:S02]  /*fa80*/  @!P0 IMAD.MOV.U32 R2, RZ, RZ, R26 ;  /* 0x000000ffff028224 */ /* 0x010fe400078e001a */
[----:B------:R-:W4:Y:S01]  /*fa90*/  LDL R26, [R1+0x2d4] ;  /* 0x0002d400011a7983 */ /* 0x000f220000100800 */
[----:B------:R-:W-:Y:S01]  /*faa0*/  PRMT R193, RZ, 0x7610, R193 ;  /* 0x00007610ffc17816 */ /* 0x000fe200000000c1 */
        /* <DEDUP_REMOVED lines=8> */
[----:B0-----:R-:W-:Y:S01]  /*fb30*/  @!P0 IMAD.MOV.U32 R3, RZ, RZ, R37 ;  /* 0x000000ffff038224 */ /* 0x001fe200078e0025 */
[----:B------:R-:W-:Y:S01]  /*fb40*/  PRMT R202, RZ, 0x7610, R202 ;  /* 0x00007610ffca7816 */ /* 0x000fe200000000ca */
[----:B---3--:R-:W-:Y:S01]  /*fb50*/  @!P0 IMAD.MOV.U32 R2, RZ, RZ, R14 ;  /* 0x000000ffff028224 */ /* 0x008fe200078e000e */
[----:B------:R-:W-:Y:S01]  /*fb60*/  PRMT R203, RZ, 0x7610, R203 ;  /* 0x00007610ffcb7816 */ /* 0x000fe200000000cb */
[----:B------:R-:W3:Y:S04]  /*fb70*/  LDL R14, [R1+0x2b4] ;  /* 0x0002b400010e7983 */ /* 0x000ee80000100800 */
[----:B------:R0:W3:Y:S02]  /*fb80*/  @!P0 LDG.E.U8 R196, desc[UR16][R2.64] ;  /* 0x0000001002c48981 */ /* 0x0000e4000c1e1100 */
[----:B0-----:R-:W-:-:S02]  /*fb90*/  @!P0 IMAD.MOV.U32 R2, RZ, RZ, R35 ;  /* 0x000000ffff028224 */ /* 0x001fc400078e0023 */
[----:B------:R-:W-:-:S05]  /*fba0*/  @!P0 IMAD.MOV.U32 R3, RZ, RZ, R36 ;  /* 0x000000ffff038224 */ /* 0x000fca00078e0024 */
[----:B------:R0:W3:Y:S02]  /*fbb0*/  @!P0 LDG.E.U8 R197, desc[UR16][R2.64] ;  /* 0x0000001002c58981 */ /* 0x0000e4000c1e1100 */
[----:B0-----:R-:W-:Y:S02]  /*fbc0*/  @!P0 IMAD.MOV.U32 R2, RZ, RZ, R33 ;  /* 0x000000ffff028224 */ /* 0x001fe400078e0021 */
[----:B------:R-:W-:-:S05]  /*fbd0*/  @!P0 IMAD.MOV.U32 R3, RZ, RZ, R34 ;  /* 0x000000ffff038224 */ /* 0x000fca00078e0022 */
[----:B------:R0:W3:Y:S01]  /*fbe0*/  @!P0 LDG.E.U8 R202, desc[UR16][R2.64] ;  /* 0x0000001002ca8981 */ /* 0x0000e2000c1e1100 */
[----:B------:R-:W-:Y:S01]  /*fbf0*/  PRMT R204, RZ, 0x7610, R204 ;  /* 0x00007610ffcc7816 */ /* 0x000fe200000000cc */
[----:B0-----:R-:W-:Y:S02]  /*fc00*/  @!P0 IMAD.MOV.U32 R2, RZ, RZ, R31 ;  /* 0x000000ffff028224 */ /* 0x001fe400078e001f */
[----:B------:R-:W-:-:S05]  /*fc10*/  @!P0 IMAD.MOV.U32 R3, RZ, RZ, R32 ;  /* 0x000000ffff038224 */ /* 0x000fca00078e0020 */
[----:B------:R2:W3:Y:S01]  /*fc20*/  @!P0 LDG.E.U8 R203, desc[UR16][R2.64] ;  /* 0x0000001002cb8981 */ /* 0x0004e2000c1e1100 */
[----:B------:R-:W-:Y:S01]  /*fc30*/  PRMT R206, RZ, 0x7610, R206 ;  /* 0x00007610ffce7816 */ /* 0x000fe200000000ce */
[----:B--2---:R-:W-:Y:S01]  /*fc40*/  @!P0 IMAD.MOV.U32 R2, RZ, RZ, R13 ;  /* 0x000000ffff028224 */ /* 0x004fe200078e000d */
[----:B------:R-:W-:Y:S01]  /*fc50*/  PRMT R207, RZ, 0x7610, R207 ;  /* 0x00007610ffcf7816 */ /* 0x000fe200000000cf */
[----:B------:R-:W2:Y:S01]  /*fc60*/  LDL R13, [R1+0x250] ;  /* 0x00025000010d7983 */ /* 0x000ea20000100800 */
[----:B------:R-:W-:-:S03]  /*fc70*/  @!P0 IMAD.MOV.U32 R3, RZ, RZ, R29 ;  /* 0x000000ffff038224 */ /* 0x000fc600078e001d */
[----:B------:R-:W2:Y:S04]  /*fc80*/  LDL.LU R225, [R1+0x290] ;  /* 0x0002900001e17983 */ /* 0x000ea80000300800 */
[----:B------:R0:W2:Y:S04]  /*fc90*/  @!P0 LDG.E.U8 R204, desc[UR16][R2.64] ;  /* 0x0000001002cc8981 */ /* 0x0000a8000c1e1100 */
[----:B------:R-:W2:Y:S01]  /*fca0*/  LDL.LU R29, [R1+0x210] ;  /* 0x00021000011d7983 */ /* 0x000ea20000300800 */
[----:B0-----:R-:W-:Y:S02]  /*fcb0*/  @!P0 IMAD.MOV.U32 R2, RZ, RZ, R25 ;  /* 0x000000ffff028224 */ /* 0x001fe400078e0019 */
[----:B------:R-:W-:-:S02]  /*fcc0*/  @!P0 IMAD.MOV.U32 R3, RZ, RZ, R28 ;  /* 0x000000ffff038224 */ /* 0x000fc400078e001c */
[----:B------:R-:W2:Y:S04]  /*fcd0*/  LDL.LU R28, [R1+0x214] ;  /* 0x00021400011c7983 */ /* 0x000ea80000300800 */
[----:B------:R0:W2:Y:S04]  /*fce0*/  @!P0 LDG.E.U8 R206, desc[UR16][R2.64] ;  /* 0x0000001002ce8981 */ /* 0x0000a8000c1e1100 */
[----:B------:R-:W2:Y:S04]  /*fcf0*/  LDL.LU R25, [R1+0x230] ;  /* 0x0002300001197983 */ /* 0x000ea80000300800 */
[----:B------:R-:W2:Y:S01]  /*fd00*/  LDL.LU R246, [R1+0x270] ;  /* 0x0002700001f67983 */ /* 0x000ea20000300800 */
[----:B0-----:R-:W-:-:S03]  /*fd10*/  @!P0 IMAD.MOV.U32 R3, RZ, RZ, R236 ;  /* 0x000000ffff038224 */ /* 0x001fc600078e00ec */
[----:B------:R-:W2:Y:S04]  /*fd20*/  LDL.LU R224, [R1+0x274] ;  /* 0x0002740001e07983 */ /* 0x000ea80000300800 */
[----:B------:R-:W2:Y:S01]  /*fd30*/  LDL.LU R156, [R1+0x254] ;  /* 0x00025400019c7983 */ /* 0x000ea20000300800 */
[----:B----4-:R-:W-:-:S05]  /*fd40*/  @!P0 IMAD.MOV.U32 R2, RZ, RZ, R26 ;  /* 0x000000ffff028224 */ /* 0x010fca00078e001a */
[----:B------:R0:W4:Y:S04]  /*fd50*/  @!P0 LDG.E.U8 R207, desc[UR16][R2.64] ;  /* 0x0000001002cf8981 */ /* 0x000128000c1e1100 */
[----:B------:R1:W-:Y:S04]  /*fd60*/  STL [R1+0x7dc], R236 ;  /* 0x0007dcec01007387 */ /* 0x0003e80000100800 */
[----:B-1----:R-:W4:Y:S01]  /*fd70*/  LDL.LU R236, [R1+0x2ac] ;  /* 0x0002ac0001ec7983 */ /* 0x002f220000300800 */
[----:B------:R-:W-:Y:S01]  /*fd80*/  PRMT R208, RZ, 0x7610, R208 ;  /* 0x00007610ffd07816 */ /* 0x000fe200000000d0 */
[----:B0-----:R-:W-:Y:S01]  /*fd90*/  @!P0 IMAD.MOV.U32 R3, RZ, RZ, R230 ;  /* 0x000000ffff038224 */ /* 0x001fe200078e00e6 */
[----:B------:R-:W-:-:S02]  /*fda0*/  PRMT R210, RZ, 0x7610, R210 ;  /* 0x00007610ffd27816 */ /* 0x000fc400000000d2 */
[----:B------:R-:W-:Y:S01]  /*fdb0*/  PRMT R211, RZ, 0x7610, R211 ;  /* 0x00007610ffd37816 */ /* 0x000fe200000000d3 */
[----:B---3--:R-:W-:-:S05]  /*fdc0*/  @!P0 IMAD.MOV.U32 R2, RZ, RZ, R14 ;  /* 0x000000ffff028224 */ /* 0x008fca00078e000e */
[----:B------:R0:W3:Y:S02]  /*fdd0*/  @!P0 LDG.E.U8 R208, desc[UR16][R2.64] ;  /* 0x0000001002d08981 */ /* 0x0000e4000c1e1100 */
[----:B0-----:R-:W-:Y:S02]  /*fde0*/  @!P0 IMAD.MOV.U32 R2, RZ, RZ, R252 ;  /* 0x000000ffff028224 */ /* 0x001fe400078e00fc */
[----:B--2---:R-:W-:-:S05]  /*fdf0*/  @!P0 IMAD.MOV.U32 R3, RZ, RZ, R225 ;  /* 0x000000ffff038224 */ /* 0x004fca00078e00e1 */
[----:B------:R0:W2:Y:S02]  /*fe00*/  @!P0 LDG.E.U8 R210, desc[UR16][R2.64] ;  /* 0x0000001002d28981 */ /* 0x0000a4000c1e1100 */
[----:B0-----:R-:W-:Y:S02]  /*fe10*/  @!P0 IMAD.MOV.U32 R3, RZ, RZ, R246 ;  /* 0x000000ffff038224 */ /* 0x001fe400078e00f6 */
[----:B------:R-:W-:-:S05]  /*fe20*/  @!P0 IMAD.MOV.U32 R2, RZ, RZ, R224 ;  /* 0x000000ffff028224 */ /* 0x000fca00078e00e0 */
[----:B------:R0:W2:Y:S02]  /*fe30*/  @!P0 LDG.E.U8 R211, desc[UR16][R2.64] ;  /* 0x0000001002d38981 */ /* 0x0000a4000c1e1100 */
[----:B0-----:R-:W-:Y:S02]  /*fe40*/  @!P0 IMAD.MOV.U32 R3, RZ, RZ, R13 ;  /* 0x000000ffff038224 */ /* 0x001fe400078e000d */
[----:B----4-:R-:W-:Y:S04]  /*fe50*/  STL [R1+0xae4], R207 ;  /* 0x000ae4cf01007387 */ /* 0x010fe80000100800 */
[----:B------:R-:W4:Y:S04]  /*fe60*/  LDL.LU R226, [R1+0x234] ;  /* 0x0002340001e27983 */ /* 0x000f280000300800 */
[----:B------:R-:W-:Y:S04]  /*fe70*/  STL [R1+0x7e0], R230 ;  /* 0x0007e0e601007387 */ /* 0x000fe80000100800 */
[----:B------:R0:W-:Y:S04]  /*fe80*/  STL [R1+0x7e4], R252 ;  /* 0x0007e4fc01007387 */ /* 0x0001e80000100800 */
[----:B0-----:R-:W3:Y:S04]  /*fe90*/  LDL.LU R252, [R1+0x2e8] ;  /* 0x0002e80001fc7983 */ /* 0x001ee80000300800 */
[----:B------:R-:W2:Y:S04]  /*fea0*/  LDL R26, [R1+0x784] ;  /* 0x00078400011a7983 */ /* 0x000ea80000100800 */
[----:B------:R-:W3:Y:S04]  /*feb0*/  LDL R14, [R1+0x788] ;  /* 0x00078800010e7983 */ /* 0x000ee80000100800 */
[----:B------:R-:W2:Y:S01]  /*fec0*/  LDL R13, [R1+0x56c] ;  /* 0x00056c00010d7983 */ /* 0x000ea20000100800 */
[----:B------:R-:W-:Y:S01]  /*fed0*/  PRMT R217, RZ, 0x7610, R217 ;  /* 0x00007610ffd97816 */ /* 0x000fe200000000d9 */
[----:B------:R-:W-:Y:S01]  /*fee0*/  @!P0 IMAD.MOV.U32 R2, RZ, RZ, R156 ;  /* 0x000000ffff028224 */ /* 0x000fe200078e009c */
[----:B------:R-:W-:Y:S01]  /*fef0*/  PRMT R216, RZ, 0x7610, R216 ;  /* 0x00007610ffd87816 */ /* 0x000fe200000000d8 */
[----:B------:R-:W2:Y:S04]  /*ff00*/  LDL R38, [R1+0x568] ;  /* 0x0005680001267983 */ /* 0x000ea80000100800 */
[----:B------:R0:W2:Y:S01]  /*ff10*/  @!P0 LDG.E.U8 R217, desc[UR16][R2.64] ;  /* 0x0000001002d98981 */ /* 0x0000a2000c1e1100 */
[----:B------:R-:W-:-:S03]  /*ff20*/  PRMT R215, RZ, 0x7610, R215 ;  /* 0x00007610ffd77816 */ /* 0x000fc600000000d7 */
[----:B------:R-:W2:Y:S04]  /*ff30*/  LDL R37, [R1+0x548] ;  /* 0x0005480001257983 */ /* 0x000ea80000100800 */
[----:B------:R-:W2:Y:S01]  /*ff40*/  LDL R36, [R1+0x54c] ;  /* 0x00054c0001247983 */ /* 0x000ea20000100800 */
[----:B0-----:R-:W-:Y:S01]  /*ff50*/  @!P0 IMAD.MOV.U32 R3, RZ, RZ, R25 ;  /* 0x000000ffff038224 */ /* 0x001fe200078e0019 */
[----:B------:R-:W-:Y:S02]  /*ff60*/  PRMT R214, RZ, 0x7610, R214 ;  /* 0x00007610ffd67816 */ /* 0x000fe400000000d6 */
[----:B------:R-:W2:Y:S04]  /*ff70*/  LDL R35, [R1+0x528] ;  /* 0x0005280001237983 */ /* 0x000ea80000100800 */
[----:B------:R-:W2:Y:S01]  /*ff80*/  LDL R34, [R1+0x52c] ;  /* 0x00052c0001227983 */ /* 0x000ea20000100800 */
[----:B------:R-:W-:-:S03]  /*ff90*/  PRMT R213, RZ, 0x7610, R213 ;  /* 0x00007610ffd57816 */ /* 0x000fc600000000d5 */
[----:B------:R-:W2:Y:S04]  /*ffa0*/  LDL R33, [R1+0x508] ;  /* 0x0005080001217983 */ /* 0x000ea80000100800 */
[----:B------:R-:W2:Y:S01]  /*ffb0*/  LDL R31, [R1+0x50c] ;  /* 0x00050c00011f7983 */ /* 0x000ea20000100800 */
[----:B------:R-:W-:-:S03]  /*ffc0*/  PRMT R212, RZ, 0x7610, R212 ;  /* 0x00007610ffd47816 */ /* 0x000fc600000000d4 */
[----:B------:R-:W2:Y:S04]  /*ffd0*/  LDL R40, [R1+0x4e8] ;  /* 0x0004e80001287983 */ /* 0x000ea80000100800 */
[----:B------:R-:W2:Y:S04]  /*ffe0*/  LDL R39, [R1+0x4ec] ;  /* 0x0004ec0001277983 */ /* 0x000ea80000100800 */
[----:B------:R0:W-:Y:S01]  /*fff0*/  STL [R1+0x7ec], R250 ;  /* 0x0007ecfa01007387 */ /* 0x0001e20000100800 */
[----:B------:R-:W-:Y:S01]  /*10000*/  PRMT R222, RZ, 0x7610, R222 ;  /* 0x00007610ffde7816 */ /* 0x000fe200000000de */
[----:B----4-:R-:W-:-:S05]  /*10010*/  @!P0 IMAD.MOV.U32 R2, RZ, RZ, R226 ;  /* 0x000000ffff028224 */ /* 0x010fca00078e00e2 */
[----:B------:R1:W4:Y:S02]  /*10020*/  @!P0 LDG.E.U8 R216, desc[UR16][R2.64] ;  /* 0x0000001002d88981 */ /* 0x000324000c1e1100 */
[----:B-1----:R-:W-:Y:S02]  /*10030*/  @!P0 IMAD.MOV.U32 R2, RZ, RZ, R28 ;  /* 0x000000ffff028224 */ /* 0x002fe400078e001c */
[----:B------:R-:W-:-:S05]  /*10040*/  @!P0 IMAD.MOV.U32 R3, RZ, RZ, R29 ;  /* 0x000000ffff038224 */ /* 0x000fca00078e001d */
[----:B------:R1:W4:Y:S02]  /*10050*/  @!P0 LDG.E.U8 R215, desc[UR16][R2.64] ;  /* 0x0000001002d78981 */ /* 0x000324000c1e1100 */
[----:B-1----:R-:W-:Y:S02]  /*10060*/  @!P0 IMAD.MOV.U32 R2, RZ, RZ, R250 ;  /* 0x000000ffff028224 */ /* 0x002fe400078e00fa */
[----:B------:R-:W-:Y:S01]  /*10070*/  @!P0 IMAD.MOV.U32 R3, RZ, RZ, R249 ;  /* 0x000000ffff038224 */ /* 0x000fe200078e00f9 */
[----:B0-----:R-:W4:Y:S04]  /*10080*/  LDL.LU R250, [R1+0x2cc] ;  /* 0x0002cc0001fa7983 */ /* 0x001f280000300800 */
[----:B------:R0:W4:Y:S04]  /*10090*/  @!P0 LDG.E.U8 R214, desc[UR16][R2.64] ;  /* 0x0000001002d68981 */ /* 0x000128000c1e1100 */
[----:B------:R-:W-:Y:S01]  /*100a0*/  STL [R1+0x7e8], R249 ;  /* 0x0007e8f901007387 */ /* 0x000fe20000100800 */
[----:B0-----:R-:W-:-:S02]  /*100b0*/  @!P0 IMAD.MOV.U32 R2, RZ, RZ, R242 ;  /* 0x000000ffff028224 */ /* 0x001fc400078e00f2 */
[----:B------:R-:W-:Y:S01]  /*100c0*/  @!P0 IMAD.MOV.U32 R3, RZ, RZ, R241 ;  /* 0x000000ffff038224 */ /* 0x000fe200078e00f1 */
[----:B------:R0:W-:Y:S04]  /*100d0*/  STL [R1+0x7f4], R242 ;  /* 0x0007f4f201007387 */ /* 0x0001e80000100800 */
[----:B------:R1:W4:Y:S04]  /*100e0*/  @!P0 LDG.E.U8 R213, desc[UR16][R2.64] ;  /* 0x0000001002d58981 */ /* 0x000328000c1e1100 */
[----:B0-----:R-:W4:Y:S01]  /*100f0*/  LDL.LU R242, [R1+0x308] ;  /* 0x0003080001f27983 */ /* 0x001f220000300800 */
[----:B-1----:R-:W-:-:S02]  /*10100*/  @!P0 IMAD.MOV.U32 R2, RZ, RZ, R234 ;  /* 0x000000ffff028224 */ /* 0x002fc400078e00ea */
[----:B------:R-:W-:Y:S01]  /*10110*/  @!P0 IMAD.MOV.U32 R3, RZ, RZ, R233 ;  /* 0x000000ffff038224 */ /* 0x000fe200078e00e9 */
[----:B------:R-:W-:Y:S04]  /*10120*/  STL [R1+0x7f0], R241 ;  /* 0x0007f0f101007387 */ /* 0x000fe80000100800 */
[----:B------:R0:W-:Y:S04]  /*10130*/  STL [R1+0x7fc], R234 ;  /* 0x0007fcea01007387 */ /* 0x0001e80000100800 */
[----:B------:R3:W4:Y:S04]  /*10140*/  @!P0 LDG.E.U8 R212, desc[UR16][R2.64] ;  /* 0x0000001002d48981 */ /* 0x000728000c1e1100 */
[----:B0-----:R-:W4:Y:S04]  /*10150*/  LDL.LU R234, [R1+0x2ec] ;  /* 0x0002ec0001ea7983 */ /* 0x001f280000300800 */
[----:B------:R-:W-:Y:S01]  /*10160*/  STL [R1+0x7f8], R233 ;  /* 0x0007f8e901007387 */ /* 0x000fe20000100800 */
[----:B---3--:R-:W-:-:S02]  /*10170*/  @!P0 IMAD.MOV.U32 R2, RZ, RZ, R14 ;  /* 0x000000ffff028224 */ /* 0x008fc400078e000e */
[----:B--2---:R-:W-:Y:S01]  /*10180*/  @!P0 IMAD.MOV.U32 R3, RZ, RZ, R26 ;  /* 0x000000ffff038224 */ /* 0x004fe200078e001a */
[----:B------:R-:W2:Y:S04]  /*10190*/  LDL R14, [R1+0x4cc] ;  /* 0x0004cc00010e7983 */ /* 0x000ea80000100800 */
[----:B------:R-:W3:Y:S04]  /*101a0*/  LDL R26, [R1+0x4c8] ;  /* 0x0004c800011a7983 */ /* 0x000ee80000100800 */
[----:B------:R0:W4:Y:S01]  /*101b0*/  @!P0 LDG.E.U8 R222, desc[UR16][R2.64] ;  /* 0x0000001002de8981 */ /* 0x000122000c1e1100 */
[----:B------:R-:W-:-:S02]  /*101c0*/  PRMT R221, RZ, 0x7610, R221 ;  /* 0x00007610ffdd7816 */ /* 0x000fc400000000dd */
[----:B------:R-:W-:Y:S01]  /*101d0*/  PRMT R220, RZ, 0x7610, R220 ;  /* 0x00007610ffdc7816 */ /* 0x000fe200000000dc */
[----:B------:R-:W4:Y:S01]  /*101e0*/  LDL R44, [R1+0x408] ;  /* 0x00040800012c7983 */ /* 0x000f220000100800 */
[----:B------:R-:W-:Y:S02]  /*101f0*/  PRMT R219, RZ, 0x7610, R219 ;  /* 0x00007610ffdb7816 */ /* 0x000fe400000000db */
[----:B------:R-:W-:Y:S01]  /*10200*/  PRMT R218, RZ, 0x7610, R218 ;  /* 0x00007610ffda7816 */ /* 0x000fe200000000da */
[----:B------:R-:W4:Y:S01]  /*10210*/  LDL R43, [R1+0x3e8] ;  /* 0x0003e800012b7983 */ /* 0x000f220000100800 */
[----:B0-----:R-:W-:-:S03]  /*10220*/  @!P0 IMAD.MOV.U32 R2, RZ, RZ, R13 ;  /* 0x000000ffff028224 */ /* 0x001fc600078e000d */
[----:B------:R-:W4:Y:S01]  /*10230*/  LDL R13, [R1+0x4ac] ;  /* 0x0004ac00010d7983 */ /* 0x000f220000100800 */
[----:B------:R-:W-:-:S03]  /*10240*/  @!P0 IMAD.MOV.U32 R3, RZ, RZ, R38 ;  /* 0x000000ffff038224 */ /* 0x000fc600078e0026 */
[----:B------:R-:W4:Y:S04]  /*10250*/  LDL R38, [R1+0x4a8] ;  /* 0x0004a80001267983 */ /* 0x000f280000100800 */
[----:B------:R0:W4:Y:S01]  /*10260*/  @!P0 LDG.E.U8 R221, desc[UR16][R2.64] ;  /* 0x0000001002dd8981 */ /* 0x000122000c1e1100 */
[----:B------:R-:W-:Y:S02]  /*10270*/  PRMT R209, RZ, 0x7610, R209 ;  /* 0x00007610ffd17816 */ /* 0x000fe400000000d1 */
[----:B------:R-:W-:Y:S01]  /*10280*/  PRMT R205, RZ, 0x7610, R205 ;  /* 0x00007610ffcd7816 */ /* 0x000fe200000000cd */
[----:B------:R-:W4:Y:S04]  /*10290*/  LDL R42, [R1+0x3ec] ;  /* 0x0003ec00012a7983 */ /* 0x000f280000100800 */
[----:B------:R-:W4:Y:S01]  /*102a0*/  LDL R41, [R1+0x3c8] ;  /* 0x0003c80001297983 */ /* 0x000f220000100800 */
[----:B0-----:R-:W-:-:S02]  /*102b0*/  @!P0 IMAD.MOV.U32 R2, RZ, RZ, R36 ;  /* 0x000000ffff028224 */ /* 0x001fc400078e0024 */
[----:B------:R-:W-:Y:S01]  /*102c0*/  @!P0 IMAD.MOV.U32 R3, RZ, RZ, R37 ;  /* 0x000000ffff038224 */ /* 0x000fe200078e0025 */
[----:B------:R-:W4:Y:S04]  /*102d0*/  LDL R36, [R1+0x48c] ;  /* 0x00048c0001247983 */ /* 0x000f280000100800 */
[----:B------:R0:W4:Y:S04]  /*102e0*/  @!P0 LDG.E.U8 R220, desc[UR16][R2.64] ;  /* 0x0000001002dc8981 */ /* 0x000128000c1e1100 */
        /* <DEDUP_REMOVED lines=13> */
[----:B------:R-:W-:Y:S01]  /*103c0*/  PRMT R201, RZ, 0x7610, R201 ;  /* 0x00007610ffc97816 */ /* 0x000fe200000000c9 */
[----:B------:R-:W4:Y:S04]  /*103d0*/  LDL R40, [R1+0x3cc] ;  /* 0x0003cc0001287983 */ /* 0x000f280000100800 */
[----:B------:R2:W4:Y:S04]  /*103e0*/  @!P0 LDG.E.U8 R209, desc[UR16][R2.64] ;  /* 0x0000001002d18981 */ /* 0x000528000c1e1100 */
[----:B------:R-:W4:Y:S01]  /*103f0*/  LDL R39, [R1+0x3a8] ;  /* 0x0003a80001277983 */ /* 0x000f220000100800 */
[----:B--2---:R-:W-:-:S03]  /*10400*/  @!P0 IMAD.MOV.U32 R2, RZ, RZ, R14 ;  /* 0x000000ffff028224 */ /* 0x004fc600078e000e */
[----:B------:R-:W2:Y:S01]  /*10410*/  LDL R14, [R1+0x42c] ;  /* 0x00042c00010e7983 */ /* 0x000ea20000100800 */
[----:B---3--:R-:W-:-:S03]  /*10420*/  @!P0 IMAD.MOV.U32 R3, RZ, RZ, R26 ;  /* 0x000000ffff038224 */ /* 0x008fc600078e001a */
[----:B------:R-:W3:Y:S04]  /*10430*/  LDL R26, [R1+0x428] ;  /* 0x00042800011a7983 */ /* 0x000ee80000100800 */
[----:B------:R4:W3:Y:S02]  /*10440*/  @!P0 LDG.E.U8 R205, desc[UR16][R2.64] ;  /* 0x0000001002cd8981 */ /* 0x0008e4000c1e1100 */
[----:B----4-:R-:W-:Y:S02]  /*10450*/  @!P0 IMAD.MOV.U32 R2, RZ, RZ, R13 ;  /* 0x000000ffff028224 */ /* 0x010fe400078e000d */
[----:B------:R-:W4:Y:S01]  /*10460*/  LDL R13, [R1+0x40c] ;  /* 0x00040c00010d7983 */ /* 0x000f220000100800 */
[----:B------:R-:W-:-:S03]  /*10470*/  @!P0 IMAD.MOV.U32 R3, RZ, RZ, R38 ;  /* 0x000000ffff038224 */ /* 0x000fc600078e0026 */
[----:B------:R-:W4:Y:S01]  /*10480*/  LDL R38, [R1+0x3ac] ;  /* 0x0003ac0001267983 */ /* 0x000f220000100800 */
[----:B------:R-:W-:-:S03]  /*10490*/  PRMT R200, RZ, 0x7610, R200 ;  /* 0x00007610ffc87816 */ /* 0x000fc600000000c8 */
[----:B------:R0:W4:Y:S01]  /*104a0*/  @!P0 LDG.E.U8 R201, desc[UR16][R2.64] ;  /* 0x0000001002c98981 */ /* 0x000122000c1e1100 */
[----:B------:R-:W-:Y:S01]  /*104b0*/  PRMT R199, RZ, 0x7610, R199 ;  /* 0x00007610ffc77816 */ /* 0x000fe200000000c7 */
[----:B0-----:R-:W-:Y:S02]  /*104c0*/  @!P0 IMAD.MOV.U32 R2, RZ, RZ, R36 ;  /* 0x000000ffff028224 */ /* 0x001fe400078e0024 */
[----:B------:R-:W4:Y:S01]  /*104d0*/  LDL R36, [R1+0x38c] ;  /* 0x00038c0001247983 */ /* 0x000f220000100800 */
[----:B------:R-:W-:-:S03]  /*104e0*/  @!P0 IMAD.MOV.U32 R3, RZ, RZ, R37 ;  /* 0x000000ffff038224 */ /* 0x000fc600078e0025 */
[----:B------:R-:W4:Y:S04]  /*104f0*/  LDL R37, [R1+0x388] ;  /* 0x0003880001257983 */ /* 0x000f280000100800 */
[----:B------:R0:W4:Y:S01]  /*10500*/  @!P0 LDG.E.U8 R200, desc[UR16][R2.64] ;  /* 0x0000001002c88981 */ /* 0x000122000c1e1100 */
[----:B------:R-:W-:Y:S01]  /*10510*/  PRMT R198, RZ, 0x7610, R198 ;  /* 0x00007610ffc67816 */ /* 0x000fe200000000c6 */
[----:B0-----:R-:W-:Y:S02]  /*10520*/  @!P0 IMAD.MOV.U32 R2, RZ, RZ, R34 ;  /* 0x000000ffff028224 */ /* 0x001fe400078e0022 */
[----:B------:R-:W-:Y:S01]  /*10530*/  @!P0 IMAD.MOV.U32 R3, RZ, RZ, R35 ;  /* 0x000000ffff038224 */ /* 0x000fe200078e0023 */
[----:B------:R-:W4:Y:S04]  /*10540*/  LDL R34, [R1+0x36c] ;  /* 0x00036c0001227983 */ /* 0x000f280000100800 */
[----:B------:R-:W4:Y:S04]  /*10550*/  LDL R35, [R1+0x368] ;  /* 0x0003680001237983 */ /* 0x000f280000100800 */
[----:B------:R0:W4:Y:S01]  /*10560*/  @!P0 LDG.E.U8 R199, desc[UR16][R2.64] ;  /* 0x0000001002c78981 */ /* 0x000122000c1e1100 */
[----:B------:R-:W-:Y:S01]  /*10570*/  PRMT R194, RZ, 0x7610, R194 ;  /* 0x00007610ffc27816 */ /* 0x000fe200000000c2 */
[----:B0-----:R-:W-:-:S02]  /*10580*/  @!P0 IMAD.MOV.U32 R2, RZ, RZ, R31 ;  /* 0x000000ffff028224 */ /* 0x001fc400078e001f */
[----:B------:R-:W-:Y:S01]  /*10590*/  @!P0 IMAD.MOV.U32 R3, RZ, RZ, R33 ;  /* 0x000000ffff038224 */ /* 0x000fe200078e0021 */
[----:B------:R-:W4:Y:S04]  /*105a0*/  LDL R31, [R1+0x34c] ;  /* 0x00034c00011f7983 */ /* 0x000f280000100800 */
[----:B------:R-:W4:Y:S04]  /*105b0*/  LDL R33, [R1+0x348] ;  /* 0x0003480001217983 */ /* 0x000f280000100800 */
[----:B------:R2:W4:Y:S02]  /*105c0*/  @!P0 LDG.E.U8 R198, desc[UR16][R2.64] ;  /* 0x0000001002c68981 */ /* 0x000524000c1e1100 */
[----:B--2---:R-:W-:-:S02]  /*105d0*/  @!P0 IMAD.MOV.U32 R2, RZ, RZ, R14 ;  /* 0x000000ffff028224 */ /* 0x004fc400078e000e */
[----:B------:R-:W2:Y:S01]  /*105e0*/  LDL R14, [R1+0x32c] ;  /* 0x00032c00010e7983 */ /* 0x000ea20000100800 */
[----:B---3--:R-:W-:-:S03]  /*105f0*/  @!P0 IMAD.MOV.U32 R3, RZ, RZ, R26 ;  /* 0x000000ffff038224 */ /* 0x008fc600078e001a */
[----:B------:R-:W3:Y:S04]  /*10600*/  LDL R26, [R1+0x328] ;  /* 0x00032800011a7983 */ /* 0x000ee80000100800 */
[----:B------:R4:W3:Y:S02]  /*10610*/  @!P0 LDG.E.U8 R194, desc[UR16][R2.64] ;  /* 0x0000001002c28981 */ /* 0x0008e4000c1e1100 */
        /* <DEDUP_REMOVED lines=28> */
[----:B------:R-:W-:Y:S01]  /*107e0*/  @!P0 IMAD.MOV.U32 R3, RZ, RZ, R33 ;  /* 0x000000ffff038224 */ /* 0x000fe200078e0021 */
[----:B------:R-:W4:Y:S04]  /*107f0*/  LDL R31, [R1+0x24c] ;  /* 0x00024c00011f7983 */ /* 0x000f280000100800 */
[----:B------:R2:W4:Y:S02]  /*10800*/  @!P0 LDG.E.U8 R179, desc[UR16][R2.64] ;  /* 0x0000001002b38981 */ /* 0x000524000c1e1100 */
[----:B--2---:R-:W-:-:S02]  /*10810*/  @!P0 IMAD.MOV.U32 R2, RZ, RZ, R14 ;  /* 0x000000ffff028224 */ /* 0x004fc400078e000e */
[----:B---3--:R-:W-:Y:S02]  /*10820*/  @!P0 IMAD.MOV.U32 R3, RZ, RZ, R26 ;  /* 0x000000ffff038224 */ /* 0x008fe400078e001a */
[----:B------:R-:W2:Y:S04]  /*10830*/  LDL.LU R26, [R1+0x20c] ;  /* 0x00020c00011a7983 */ /* 0x000ea80000300800 */
[----:B------:R4:W3:Y:S02]  /*10840*/  @!P0 LDG.E.U8 R178, desc[UR16][R2.64] ;  /* 0x0000001002b28981 */ /* 0x0008e4000c1e1100 */
[----:B----4-:R-:W-:Y:S02]  /*10850*/  @!P0 IMAD.MOV.U32 R2, RZ, RZ, R13 ;  /* 0x000000ffff028224 */ /* 0x010fe400078e000d */
[----:B------:R-:W4:Y:S04]  /*10860*/  LDL.LU R13, [R1+0x228] ;  /* 0x00022800010d7983 */ /* 0x000f280000300800 */
[----:B------:R-:W2:Y:S04]  /*10870*/  LDL.LU R245, [R1+0x268] ;  /* 0x0002680001f57983 */ /* 0x000ea80000300800 */
[----:B------:R-:W3:Y:S04]  /*10880*/  LDL.LU R238, [R1+0x288] ;  /* 0x0002880001ee7983 */ /* 0x000ee80000300800 */
[----:B------:R-:W4:Y:S01]  /*10890*/  LDL.LU R14, [R1+0x26c] ;  /* 0x00026c00010e7983 */ /* 0x000f220000300800 */
[----:B------:R-:W0:Y:S03]  /*108a0*/  S2R R223, SR_TID.X ;  /* 0x0000000000df7919 */ /* 0x000e260000002100 */
[----:B------:R-:W-:Y:S01]  /*108b0*/  STL [R1+0x800], R242 ;  /* 0x000800f201007387 */ /* 0x000fe20000100800 */
[----:B------:R-:W-:-:S03]  /*108c0*/  PRMT R177, RZ, 0x7610, R177 ;  /* 0x00007610ffb17816 */ /* 0x000fc600000000b1 */
[----:B------:R-:W-:Y:S01]  /*108d0*/  STL [R1+0x808], R234 ;  /* 0x000808ea01007387 */ /* 0x000fe20000100800 */
[----:B------:R-:W-:-:S03]  /*108e0*/  @!P0 IMAD.MOV.U32 R3, RZ, RZ, R242 ;  /* 0x000000ffff038224 */ /* 0x000fc600078e00f2 */
[----:B------:R-:W-:Y:S04]  /*108f0*/  STL [R1+0x804], R252 ;  /* 0x000804fc01007387 */ /* 0x000fe80000100800 */
[----:B------:R-:W-:Y:S04]  /*10900*/  STL [R1+0x810], R250 ;  /* 0x000810fa01007387 */ /* 0x000fe80000100800 */
[----:B------:R-:W-:Y:S04]  /*10910*/  STL [R1+0x80c], R244 ;  /* 0x00080cf401007387 */ /* 0x000fe80000100800 */
[----:B------:R-:W-:Y:S04]  /*10920*/  STL [R1+0x818], R236 ;  /* 0x000818ec01007387 */ /* 0x000fe80000100800 */
[----:B------:R-:W-:Y:S01]  /*10930*/  STL [R1+0x814], R0 ;  /* 0x0008140001007387 */ /* 0x000fe20000100800 */
[----:B------:R-:W-:-:S03]  /*10940*/  PRMT R176, RZ, 0x7610, R176 ;  /* 0x00007610ffb07816 */ /* 0x000fc600000000b0 */
[----:B------:R1:W-:Y:S01]  /*10950*/  STL [R1+0x81c], R251 ;  /* 0x00081cfb01007387 */ /* 0x0003e20000100800 */
[----:B0-----:R-:W-:-:S03]  /*10960*/  LOP3.LUT R32, R223, 0x7f, RZ, 0xc0, !PT ;  /* 0x0000007fdf207812 */ /* 0x001fc600078ec0ff */
[----:B------:R-:W2:Y:S04]  /*10970*/  LDL.LU R207, [R1+0x22c] ;  /* 0x00022c0001cf7983 */ /* 0x000ea80000300800 */
[----:B------:R-:W2:Y:S04]  /*10980*/  LDL.LU R227, [R1+0x248] ;  /* 0x0002480001e37983 */ /* 0x000ea80000300800 */
[----:B------:R0:W2:Y:S01]  /*10990*/  @!P0 LDG.E.U8 R177, desc[UR16][R2.64] ;  /* 0x0000001002b18981 */ /* 0x0000a2000c1e1100 */
[----:B------:R-:W-:-:S03]  /*109a0*/  PRMT R175, RZ, 0x7610, R175 ;  /* 0x00007610ffaf7816 */ /* 0x000fc600000000af */
[----:B------:R1:W-:Y:S01]  /*109b0*/  STS.U8 [R32+UR12], R173 ;  /* 0x000000ad20007988 */ /* 0x0003e2000800000c */
[----:B------:R-:W-:-:S03]  /*109c0*/  PRMT R174, RZ, 0x7610, R174 ;  /* 0x00007610ffae7816 */ /* 0x000fc600000000ae */
[----:B------:R-:W2:Y:S01]  /*109d0*/  LDL.LU R223, [R1+0x208] ;  /* 0x0002080001df7983 */ /* 0x000ea20000300800 */
[----:B0-----:R-:W-:Y:S02]  /*109e0*/  @!P0 IMAD.MOV.U32 R2, RZ, RZ, R234 ;  /* 0x000000ffff028224 */ /* 0x001fe400078e00ea */
[----:B------:R-:W-:Y:S01]  /*109f0*/  @!P0 IMAD.MOV.U32 R3, RZ, RZ, R252 ;  /* 0x000000ffff038224 */ /* 0x000fe200078e00fc */
[----:B------:R0:W-:Y:S04]  /*10a00*/  STS.U8 [R32+UR12+0x200], R172 ;  /* 0x000200ac20007988 */ /* 0x0001e8000800000c */
[----:B------:R0:W-:Y:S04]  /*10a10*/  STS.U8 [R32+UR12+0x400], R171 ;  /* 0x000400ab20007988 */ /* 0x0001e8000800000c */
[----:B------:R0:W-:Y:S04]  /*10a20*/  STS.U8 [R32+UR12+0x600], R170 ;  /* 0x000600aa20007988 */ /* 0x0001e8000800000c */
[----:B------:R1:W2:Y:S04]  /*10a30*/  @!P0 LDG.E.U8 R176, desc[UR16][R2.64] ;  /* 0x0000001002b08981 */ /* 0x0002a8000c1e1100 */
[----:B------:R-:W-:Y:S04]  /*10a40*/  STS.U8 [R32+UR12+0x800], R169 ;  /* 0x000800a920007988 */ /* 0x000fe8000800000c */
[----:B------:R-:W-:Y:S01]  /*10a50*/  STS.U8 [R32+UR12+0xa00], R168 ;  /* 0x000a00a820007988 */ /* 0x000fe2000800000c */
[----:B-1----:R-:W-:-:S02]  /*10a60*/  @!P0 IMAD.MOV.U32 R2, RZ, RZ, R250 ;  /* 0x000000ffff028224 */ /* 0x002fc400078e00fa */
[----:B------:R-:W-:Y:S01]  /*10a70*/  @!P0 IMAD.MOV.U32 R3, RZ, RZ, R244 ;  /* 0x000000ffff038224 */ /* 0x000fe200078e00f4 */
[----:B------:R-:W-:Y:S04]  /*10a80*/  STS.U8 [R32+UR12+0xc00], R167 ;  /* 0x000c00a720007988 */ /* 0x000fe8000800000c */
[----:B------:R-:W-:Y:S04]  /*10a90*/  STS.U8 [R32+UR12+0xe00], R166 ;  /* 0x000e00a620007988 */ /* 0x000fe8000800000c */
[----:B------:R-:W-:Y:S04]  /*10aa0*/  STS.U8 [R32+UR12+0x1000], R165 ;  /* 0x001000a520007988 */ /* 0x000fe8000800000c */
[----:B------:R-:W-:Y:S04]  /*10ab0*/  STS.U8 [R32+UR12+0x1200], R152 ;  /* 0x0012009820007988 */ /* 0x000fe8000800000c */
        /* <DEDUP_REMOVED lines=12> */
[----:B-1----:R-:W-:-:S03]  /*10b80*/  @!P0 IMAD.MOV.U32 R2, RZ, RZ, R251 ;  /* 0x000000ffff028224 */ /* 0x002fc600078e00fb */
[----:B------:R-:W2:Y:S04]  /*10b90*/  LDL.LU R251, [R1+0x364] ;  /* 0x0003640001fb7983 */ /* 0x000ea80000300800 */
[----:B------:R-:W-:Y:S04]  /*10ba0*/  STS.U8 [R32+UR12+0x2400], R11 ;  /* 0x0024000b20007988 */ /* 0x000fe8000800000c */
[----:B------:R-:W2:Y:S04]  /*10bb0*/  LDL.LU R236, [R1+0x380] ;  /* 0x0003800001ec7983 */ /* 0x000ea80000300800 */
[----:B------:R-:W-:Y:S04]  /*10bc0*/  STS.U8 [R32+UR12+0x2600], R10 ;  /* 0x0026000a20007988 */ /* 0x000fe8000800000c */
[----:B------:R-:W2:Y:S04]  /*10bd0*/  LDL.LU R0, [R1+0x344] ;  /* 0x0003440001007983 */ /* 0x000ea80000300800 */
[----:B------:R-:W-:Y:S04]  /*10be0*/  STS.U8 [R32+UR12+0x2800], R9 ;  /* 0x0028000920007988 */ /* 0x000fe8000800000c */
[----:B------:R-:W2:Y:S01]  /*10bf0*/  LDL.LU R250, [R1+0x360] ;  /* 0x0003600001fa7983 */ /* 0x000ea20000300800 */
[----:B------:R-:W-:-:S03]  /*10c00*/  PRMT R173, RZ, 0x7610, R173 ;  /* 0x00007610ffad7816 */ /* 0x000fc600000000ad */
[----:B------:R-:W-:Y:S04]  /*10c10*/  STS.U8 [R32+UR12+0x2a00], R8 ;  /* 0x002a000820007988 */ /* 0x000fe8000800000c */
[----:B------:R-:W2:Y:S04]  /*10c20*/  LDL.LU R244, [R1+0x324] ;  /* 0x0003240001f47983 */ /* 0x000ea80000300800 */
        /* <DEDUP_REMOVED lines=9> */
[----:B------:R-:W2:Y:S01]  /*10cc0*/  LDL.LU R241, [R1+0x300] ;  /* 0x0003000001f17983 */ /* 0x000ea20000300800 */
[----:B0-----:R-:W-:-:S03]  /*10cd0*/  PRMT R172, RZ, 0x7610, R172 ;  /* 0x00007610ffac7816 */ /* 0x001fc600000000ac */
        /* <DEDUP_REMOVED lines=8> */
[----:B------:R0:W-:Y:S04]  /*10d60*/  STS.U8 [R32+UR12+0x3e00], R157 ;  /* 0x003e009d20007988 */ /* 0x0001e8000800000c */
[----:B------:R-:W2:Y:S01]  /*10d70*/  LDL.LU R229, [R1+0x284] ;  /* 0x0002840001e57983 */ /* 0x000ea20000300800 */
[----:B------:R-:W-:-:S02]  /*10d80*/  PRMT R171, RZ, 0x7610, R171 ;  /* 0x00007610ffab7816 */ /* 0x000fc400000000ab */
[----:B------:R-:W-:Y:S01]  /*10d90*/  PRMT R170, RZ, 0x7610, R170 ;  /* 0x00007610ffaa7816 */ /* 0x000fe200000000aa */
[----:B------:R-:W2:Y:S04]  /*10da0*/  LDL R40, [R1+0x560] ;  /* 0x0005600001287983 */ /* 0x000ea80000100800 */
[----:B0-----:R-:W2:Y:S01]  /*10db0*/  LDL R32, [R1+0x580] ;  /* 0x0005800001207983 */ /* 0x001ea20000100800 */
[----:B------:R-:W-:-:S03]  /*10dc0*/  PRMT R169, RZ, 0x7610, R169 ;  /* 0x00007610ffa97816 */ /* 0x000fc600000000a9 */
[----:B------:R-:W2:Y:S01]  /*10dd0*/  LDL R39, [R1+0x564] ;  /* 0x0005640001277983 */ /* 0x000ea20000100800 */
[----:B------:R-:W-:-:S03]  /*10de0*/  PRMT R168, RZ, 0x7610, R168 ;  /* 0x00007610ffa87816 */ /* 0x000fc600000000a8 */
[----:B------:R-:W2:Y:S04]  /*10df0*/  LDL R38, [R1+0x540] ;  /* 0x0005400001267983 */ /* 0x000ea80000100800 */
[----:B------:R-:W2:Y:S01]  /*10e00*/  LDL R37, [R1+0x544] ;  /* 0x0005440001257983 */ /* 0x000ea20000100800 */
[----:B------:R-:W-:-:S03]  /*10e10*/  PRMT R167, RZ, 0x7610, R167 ;  /* 0x00007610ffa77816 */ /* 0x000fc600000000a7 */
[----:B------:R-:W2:Y:S04]  /*10e20*/  LDL R36, [R1+0x520] ;  /* 0x0005200001247983 */ /* 0x000ea80000100800 */
[----:B------:R-:W2:Y:S04]  /*10e30*/  LDL R35, [R1+0x524] ;  /* 0x0005240001237983 */ /* 0x000ea80000100800 */
[----:B------:R-:W2:Y:S04]  /*10e40*/  LDL R34, [R1+0x500] ;  /* 0x0005000001227983 */ /* 0x000ea80000100800 */
[----:B------:R-:W2:Y:S01]  /*10e50*/  LDL R33, [R1+0x504] ;  /* 0x0005040001217983 */ /* 0x000ea20000100800 */
[----:B---3--:R-:W-:-:S05]  /*10e60*/  @!P0 IMAD.MOV.U32 R3, RZ, RZ, R238 ;  /* 0x000000ffff038224 */ /* 0x008fca00078e00ee */
[----:B------:R4:W3:Y:S02]  /*10e70*/  @!P0 LDG.E.U8 R173, desc[UR16][R2.64] ;  /* 0x0000001002ad8981 */ /* 0x0008e4000c1e1100 */
[----:B----4-:R-:W-:Y:S02]  /*10e80*/  @!P0 IMAD.MOV.U32 R2, RZ, RZ, R14 ;  /* 0x000000ffff028224 */ /* 0x010fe400078e000e */
[----:B--2---:R-:W-:-:S05]  /*10e90*/  @!P0 IMAD.MOV.U32 R3, RZ, RZ, R245 ;  /* 0x000000ffff038224 */ /* 0x004fca00078e00f5 */
[----:B------:R0:W2:Y:S02]  /*10ea0*/  @!P0 LDG.E.U8 R172, desc[UR16][R2.64] ;  /* 0x0000001002ac8981 */ /* 0x0000a4000c1e1100 */
[----:B0-----:R-:W-:Y:S02]  /*10eb0*/  @!P0 IMAD.MOV.U32 R2, RZ, RZ, R31 ;  /* 0x000000ffff028224 */ /* 0x001fe400078e001f */
[----:B------:R-:W4:Y:S01]  /*10ec0*/  LDL R31, [R1+0x780] ;  /* 0x00078000011f7983 */ /* 0x000f220000100800 */
[----:B------:R-:W-:-:S05]  /*10ed0*/  @!P0 IMAD.MOV.U32 R3, RZ, RZ, R227 ;  /* 0x000000ffff038224 */ /* 0x000fca00078e00e3 */
[----:B------:R0:W2:Y:S02]  /*10ee0*/  @!P0 LDG.E.U8 R171, desc[UR16][R2.64] ;  /* 0x0000001002ab8981 */ /* 0x0000a4000c1e1100 */
[----:B0-----:R-:W-:Y:S02]  /*10ef0*/  @!P0 IMAD.MOV.U32 R2, RZ, RZ, R207 ;  /* 0x000000ffff028224 */ /* 0x001fe400078e00cf */
[----:B------:R-:W-:-:S05]  /*10f00*/  @!P0 IMAD.MOV.U32 R3, RZ, RZ, R13 ;  /* 0x000000ffff038224 */ /* 0x000fca00078e000d */
[----:B------:R0:W2:Y:S02]  /*10f10*/  @!P0 LDG.E.U8 R170, desc[UR16][R2.64] ;  /* 0x0000001002aa8981 */ /* 0x0000a4000c1e1100 */
[----:B0-----:R-:W-:Y:S02]  /*10f20*/  @!P0 IMAD.MOV.U32 R2, RZ, RZ, R26 ;  /* 0x000000ffff028224 */ /* 0x001fe400078e001a */
[----:B------:R-:W-:-:S05]  /*10f30*/  @!P0 IMAD.MOV.U32 R3, RZ, RZ, R223 ;  /* 0x000000ffff038224 */ /* 0x000fca00078e00df */
[----:B------:R0:W2:Y:S02]  /*10f40*/  @!P0 LDG.E.U8 R169, desc[UR16][R2.64] ;  /* 0x0000001002a98981 */ /* 0x0000a4000c1e1100 */
[----:B0-----:R-:W-:Y:S02]  /*10f50*/  @!P0 IMAD.MOV.U32 R2, RZ, RZ, R248 ;  /* 0x000000ffff028224 */ /* 0x001fe400078e00f8 */
[----:B------:R-:W-:Y:S01]  /*10f60*/  @!P0 IMAD.MOV.U32 R3, RZ, RZ, R247 ;  /* 0x000000ffff038224 */ /* 0x000fe200078e00f7 */
[----:B------:R0:W-:Y:S04]  /*10f70*/  STL [R1+0x824], R248 ;  /* 0x000824f801007387 */ /* 0x0001e80000100800 */
[----:B------:R1:W2:Y:S01]  /*10f80*/  @!P0 LDG.E.U8 R168, desc[UR16][R2.64] ;  /* 0x0000001002a88981 */ /* 0x0002a2000c1e1100 */
[----:B------:R-:W-:-:S03]  /*10f90*/  PRMT R166, RZ, 0x7610, R166 ;  /* 0x00007610ffa67816 */ /* 0x000fc600000000a6 */
[----:B0-----:R-:W3:Y:S01]  /*10fa0*/  LDL.LU R248, [R1+0x384] ;  /* 0x0003840001f87983 */ /* 0x001ee20000300800 */
[----:B-1----:R-:W-:Y:S02]  /*10fb0*/  @!P0 IMAD.MOV.U32 R2, RZ, RZ, R240 ;  /* 0x000000ffff028224 */ /* 0x002fe400078e00f0 */
[----:B------:R-:W-:Y:S01]  /*10fc0*/  @!P0 IMAD.MOV.U32 R3, RZ, RZ, R239 ;  /* 0x000000ffff038224 */ /* 0x000fe200078e00ef */
[----:B------:R0:W-:Y:S04]  /*10fd0*/  STL [R1+0x820], R247 ;  /* 0x000820f701007387 */ /* 0x0001e80000100800 */
[----:B------:R1:W2:Y:S04]  /*10fe0*/  @!P0 LDG.E.U8 R167, desc[UR16][R2.64] ;  /* 0x0000001002a78981 */ /* 0x0002a8000c1e1100 */
[----:B0-----:R-:W3:Y:S04]  /*10ff0*/  LDL.LU R247, [R1+0x3a0] ;  /* 0x0003a00001f77983 */ /* 0x001ee80000300800 */
[----:B------:R0:W-:Y:S01]  /*11000*/  STL [R1+0x82c], R240 ;  /* 0x00082cf001007387 */ /* 0x0001e20000100800 */
[----:B-1----:R-:W-:-:S02]  /*11010*/  @!P0 IMAD.MOV.U32 R2, RZ, RZ, R232 ;  /* 0x000000ffff028224 */ /* 0x002fc400078e00e8 */
[----:B------:R-:W-:-:S05]  /*11020*/  @!P0 IMAD.MOV.U32 R3, RZ, RZ, R231 ;  /* 0x000000ffff038224 */ /* 0x000fca00078e00e7 */
[----:B------:R1:W2:Y:S04]  /*11030*/  @!P0 LDG.E.U8 R166, desc[UR16][R2.64] ;  /* 0x0000001002a68981 */ /* 0x0002a8000c1e1100 */
[----:B0-----:R-:W3:Y:S04]  /*11040*/  LDL.LU R240, [R1+0x3a4] ;  /* 0x0003a40001f07983 */ /* 0x001ee80000300800 */
[----:B------:R0:W-:Y:S04]  /*11050*/  STL [R1+0x828], R239 ;  /* 0x000828ef01007387 */ /* 0x0001e80000100800 */
[----:B0-----:R-:W2:Y:S04]  /*11060*/  LDL.LU R239, [R1+0x3c0] ;  /* 0x0003c00001ef7983 */ /* 0x001ea80000300800 */
[----:B------:R0:W-:Y:S04]  /*11070*/  STL [R1+0x834], R232 ;  /* 0x000834e801007387 */ /* 0x0001e80000100800 */
[----:B0-----:R-:W3:Y:S04]  /*11080*/  LDL.LU R232, [R1+0x3c4] ;  /* 0x0003c40001e87983 */ /* 0x001ee80000300800 */
[----:B------:R0:W-:Y:S04]  /*11090*/  STL [R1+0x830], R231 ;  /* 0x000830e701007387 */ /* 0x0001e80000100800 */
[----:B0-----:R-:W2:Y:S04]  /*110a0*/  LDL.LU R231, [R1+0x3e0] ;  /* 0x0003e00001e77983 */ /* 0x001ea80000300800 */
[----:B------:R-:W3:Y:S04]  /*110b0*/  LDL R45, [R1+0x4c0] ;  /* 0x0004c000012d7983 */ /* 0x000ee80000100800 */
[----:B------:R-:W2:Y:S01]  /*110c0*/  LDL R44, [R1+0x4c4] ;  /* 0x0004c400012c7983 */ /* 0x000ea20000100800 */
[----:B-1----:R-:W-:-:S03]  /*110d0*/  @!P0 IMAD.MOV.U32 R3, RZ, RZ, R32 ;  /* 0x000000ffff038224 */ /* 0x002fc600078e0020 */
[----:B------:R-:W3:Y:S01]  /*110e0*/  LDL R32, [R1+0x4e0] ;  /* 0x0004e00001207983 */ /* 0x000ee20000100800 */
[----:B----4-:R-:W-:-:S03]  /*110f0*/  @!P0 IMAD.MOV.U32 R2, RZ, RZ, R31 ;  /* 0x000000ffff028224 */ /* 0x010fc600078e001f */
[----:B------:R-:W4:Y:S01]  /*11100*/  LDL R31, [R1+0x4e4] ;  /* 0x0004e400011f7983 */ /* 0x000f220000100800 */
[----:B------:R-:W-:-:S03]  /*11110*/  PRMT R165, RZ, 0x7610, R165 ;  /* 0x00007610ffa57816 */ /* 0x000fc600000000a5 */
[----:B------:R0:W-:Y:S04]  /*11120*/  STS.U8 [R228+UR12+0xe80], R184 ;  /* 0x000e80b8e4007988 */ /* 0x0001e8000800000c */
[----:B------:R1:W-:Y:S04]  /*11130*/  STS.U8 [R228+UR12+0xc80], R164 ;  /* 0x000c80a4e4007988 */ /* 0x0003e8000800000c */
[----:B------:R1:W2:Y:S04]  /*11140*/  @!P0 LDG.E.U8 R165, desc[UR16][R2.64] ;  /* 0x0000001002a58981 */ /* 0x0002a8000c1e1100 */
[----:B0-----:R-:W2:Y:S04]  /*11150*/  LDL.LU R184, [R1+0x200] ;  /* 0x0002000001b87983 */ /* 0x001ea80000300800 */
[----:B------:R-:W2:Y:S04]  /*11160*/  LDL R43, [R1+0x4a0] ;  /* 0x0004a000012b7983 */ /* 0x000ea80000100800 */
[----:B------:R-:W2:Y:S01]  /*11170*/  LDL R42, [R1+0x4a4] ;  /* 0x0004a400012a7983 */ /* 0x000ea20000100800 */
[----:B-1----:R-:W-:Y:S01]  /*11180*/  PRMT R164, RZ, 0x7610, R164 ;  /* 0x00007610ffa47816 */ /* 0x002fe200000000a4 */
[----:B------:R-:W-:-:S02]  /*11190*/  @!P0 IMAD.MOV.U32 R2, RZ, RZ, R39 ;  /* 0x000000ffff028224 */ /* 0x000fc400078e0027 */
[----:B------:R-:W-:Y:S01]  /*111a0*/  @!P0 IMAD.MOV.U32 R3, RZ, RZ, R40 ;  /* 0x000000ffff038224 */ /* 0x000fe200078e0028 */
[----:B------:R-:W2:Y:S04]  /*111b0*/  LDL R41, [R1+0x480] ;  /* 0x0004800001297983 */ /* 0x000ea80000100800 */
[----:B------:R-:W2:Y:S04]  /*111c0*/  LDL R40, [R1+0x484] ;  /* 0x0004840001287983 */ /* 0x000ea80000100800 */
[----:B------:R0:W-:Y:S04]  /*111d0*/  STS.U8 [R228+UR12+0xa80], R163 ;  /* 0x000a80a3e4007988 */ /* 0x0001e8000800000c */
[----:B------:R1:W2:Y:S04]  /*111e0*/  @!P0 LDG.E.U8 R164, desc[UR16][R2.64] ;  /* 0x0000001002a48981 */ /* 0x0002a8000c1e1100 */
[----:B------:R-:W2:Y:S01]  /*111f0*/  LDL R39, [R1+0x460] ;  /* 0x0004600001277983 */ /* 0x000ea20000100800 */
[----:B0-----:R-:W-:Y:S01]  /*11200*/  PRMT R163, RZ, 0x7610, R163 ;  /* 0x00007610ffa37816 */ /* 0x001fe200000000a3 */
[----:B-1----:R-:W-:-:S02]  /*11210*/  @!P0 IMAD.MOV.U32 R2, RZ, RZ, R37 ;  /* 0x000000ffff028224 */ /* 0x002fc400078e0025 */
[----:B------:R-:W-:Y:S01]  /*11220*/  @!P0 IMAD.MOV.U32 R3, RZ, RZ, R38 ;  /* 0x000000ffff038224 */ /* 0x000fe200078e0026 */
[----:B------:R0:W-:Y:S04]  /*11230*/  STS.U8 [R228+UR12+0x880], R162 ;  /* 0x000880a2e4007988 */ /* 0x0001e8000800000c */
[----:B------:R-:W2:Y:S04]  /*11240*/  LDL R38, [R1+0x464] ;  /* 0x0004640001267983 */ /* 0x000ea80000100800 */
[----:B------:R1:W2:Y:S01]  /*11250*/  @!P0 LDG.E.U8 R163, desc[UR16][R2.64] ;  /* 0x0000001002a38981 */ /* 0x0002a2000c1e1100 */
[----:B0-----:R-:W-:-:S03]  /*11260*/  PRMT R162, RZ, 0x7610, R162 ;  /* 0x00007610ffa27816 */ /* 0x001fc600000000a2 */
[----:B------:R-:W2:Y:S01]  /*11270*/  LDL R37, [R1+0x440] ;  /* 0x0004400001257983 */ /* 0x000ea20000100800 */
[----:B-1----:R-:W-:Y:S02]  /*11280*/  @!P0 IMAD.MOV.U32 R2, RZ, RZ, R35 ;  /* 0x000000ffff028224 */ /* 0x002fe400078e0023 */
        /* <DEDUP_REMOVED lines=8> */
[----:B------:R-:W2:Y:S04]  /*11310*/  LDL R33, [R1+0x400] ;  /* 0x0004000001217983 */ /* 0x000ea80000100800 */
[----:B------:R-:W2:Y:S04]  /*11320*/  LDL R34, [R1+0x424] ;  /* 0x0004240001227983 */ /* 0x000ea80000100800 */
[----:B------:R3:W2:Y:S02]  /*11330*/  @!P0 LDG.E.U8 R161, desc[UR16][R2.64] ;  /* 0x0000001002a18981 */ /* 0x0006a4000c1e1100 */
[----:B---3--:R-:W-:-:S02]  /*11340*/  @!P0 IMAD.MOV.U32 R3, RZ, RZ, R32 ;  /* 0x000000ffff038224 */ /* 0x008fc400078e0020 */
[----:B------:R-:W3:Y:S01]  /*11350*/  LDL R32, [R1+0x404] ;  /* 0x0004040001207983 */ /* 0x000ee20000100800 */
[----:B----4-:R-:W-:-:S03]  /*11360*/  @!P0 IMAD.MOV.U32 R2, RZ, RZ, R31 ;  /* 0x000000ffff028224 */ /* 0x010fc600078e001f */
[----:B------:R-:W4:Y:S04]  /*11370*/  LDL R31, [R1+0x3e4] ;  /* 0x0003e400011f7983 */ /* 0x000f280000100800 */
[----:B------:R0:W-:Y:S04]  /*11380*/  STS.U8 [R228+UR12+0x480], R160 ;  /* 0x000480a0e4007988 */ /* 0x0001e8000800000c */
[----:B------:R1:W-:Y:S01]  /*11390*/  STS.U8 [R228+UR12+0x280], R159 ;  /* 0x0002809fe4007988 */ /* 0x0003e2000800000c */
[----:B0-----:R-:W-:Y:S02]  /*113a0*/  PRMT R160, RZ, 0x7610, R160 ;  /* 0x00007610ffa07816 */ /* 0x001fe400000000a0 */
[----:B-1----:R-:W-:-:S04]  /*113b0*/  PRMT R159, RZ, 0x7610, R159 ;  /* 0x00007610ff9f7816 */ /* 0x002fc8000000009f */
[----:B------:R2:W4:Y:S04]  /*113c0*/  @!P0 LDG.E.U8 R160, desc[UR16][R2.64] ;  /* 0x0000001002a08981 */ /* 0x000528000c1e1100 */
[----:B------:R0:W-:Y:S01]  /*113d0*/  STS.U8 [R228+UR12+0x80], R158 ;  /* 0x0000809ee4007988 */ /* 0x0001e2000800000c */
[----:B--2---:R-:W-:Y:S02]  /*113e0*/  @!P0 IMAD.MOV.U32 R2, RZ, RZ, R44 ;  /* 0x000000ffff028224 */ /* 0x004fe400078e002c */
[----:B------:R-:W-:Y:S01]  /*113f0*/  @!P0 IMAD.MOV.U32 R3, RZ, RZ, R45 ;  /* 0x000000ffff038224 */ /* 0x000fe200078e002d */
[----:B0-----:R-:W-:-:S04]  /*11400*/  PRMT R158, RZ, 0x7610, R158 ;  /* 0x00007610ff9e7816 */ /* 0x001fc8000000009e */
[----:B------:R0:W2:Y:S01]  /*11410*/  @!P0 LDG.E.U8 R159, desc[UR16][R2.64] ;  /* 0x00000010029f8981 */ /* 0x0000a2000c1e1100 */
[----:B------:R-:W-:Y:S01]  /*11420*/  PRMT R157, RZ, 0x7610, R157 ;  /* 0x00007610ff9d7816 */ /* 0x000fe2000000009d */
[----:B0-----:R-:W-:Y:S02]  /*11430*/  @!P0 IMAD.MOV.U32 R2, RZ, RZ, R42 ;  /* 0x000000ffff028224 */ /* 0x001fe400078e002a */
[----:B------:R-:W-:-:S05]  /*11440*/  @!P0 IMAD.MOV.U32 R3, RZ, RZ, R43 ;  /* 0x000000ffff038224 */ /* 0x000fca00078e002b */
        /* <DEDUP_REMOVED lines=13> */
[----:B------:R-:W-:-:S03]  /*11520*/  PRMT R152, RZ, 0x7610, R152 ;  /* 0x00007610ff987816 */ /* 0x000fc60000000098 */
[----:B------:R1:W-:Y:S01]  /*11530*/  STS.U8 [R228+UR12+0x1680], R190 ;  /* 0x001680bee4007988 */ /* 0x0003e2000800000c */
[----:B0-----:R-:W-:Y:S02]  /*11540*/  @!P0 IMAD.MOV.U32 R2, RZ, RZ, R34 ;  /* 0x000000ffff028224 */ /* 0x001fe400078e0022 */
[----:B------:R-:W-:Y:S01]  /*11550*/  @!P0 IMAD.MOV.U32 R3, RZ, RZ, R35 ;  /* 0x000000ffff038224 */ /* 0x000fe200078e0023 */
[----:B------:R0:W-:Y:S04]  /*11560*/  STS.U8 [R228+UR12+0x1a80], R192 ;  /* 0x001a80c0e4007988 */ /* 0x0001e8000800000c */
[----:B-1----:R-:W2:Y:S04]  /*11570*/  LDL.LU R190, [R1+0x220] ;  /* 0x0002200001be7983 */ /* 0x002ea80000300800 */
[----:B------:R1:W2:Y:S04]  /*11580*/  @!P0 LDG.E.U8 R153, desc[UR16][R2.64] ;  /* 0x0000001002998981 */ /* 0x0002a8000c1e1100 */
[----:B0-----:R-:W2:Y:S04]  /*11590*/  LDL.LU R192, [R1+0x204] ;  /* 0x0002040001c07983 */ /* 0x001ea80000300800 */
[----:B------:R0:W-:Y:S01]  /*115a0*/  STS.U8 [R228+UR12+0x2480], R202 ;  /* 0x002480cae4007988 */ /* 0x0001e2000800000c */
[----:B-1----:R-:W-:-:S03]  /*115b0*/  @!P0 IMAD.MOV.U32 R3, RZ, RZ, R33 ;  /* 0x000000ffff038224 */ /* 0x002fc600078e0021 */
[----:B------:R1:W-:Y:S04]  /*115c0*/  STS.U8 [R228+UR12+0x1880], R191 ;  /* 0x001880bfe4007988 */ /* 0x0003e8000800000c */
[----:B------:R1:W-:Y:S04]  /*115d0*/  STS.U8 [R228+UR12+0x1480], R188 ;  /* 0x001480bce4007988 */ /* 0x0003e8000800000c */
[----:B0-----:R-:W2:Y:S01]  /*115e0*/  LDL.LU R202, [R1+0x240] ;  /* 0x0002400001ca7983 */ /* 0x001ea20000300800 */
[----:B-1----:R-:W-:-:S03]  /*115f0*/  IMAD.MOV.U32 R191, RZ, RZ, R13 ;  /* 0x000000ffffbf7224 */ /* 0x002fc600078e000d */
[----:B------:R0:W-:Y:S01]  /*11600*/  STS.U8 [R228+UR12+0x1c80], R193 ;  /* 0x001c80c1e4007988 */ /* 0x0001e2000800000c */
[----:B------:R-:W-:-:S03]  /*11610*/  IMAD.MOV.U32 R188, RZ, RZ, R24 ;  /* 0x000000ffffbc7224 */ /* 0x000fc600078e0018 */
[----:B------:R-:W2:Y:S04]  /*11620*/  LDL.LU R237, [R1+0x264] ;  /* 0x0002640001ed7983 */ /* 0x000ea80000300800 */
[----:B------:R1:W-:Y:S01]  /*11630*/  STS.U8 [R228+UR12+0x1e80], R195 ;  /* 0x001e80c3e4007988 */ /* 0x0003e2000800000c */
[----:B0-----:R-:W-:-:S03]  /*11640*/  IMAD.MOV.U32 R193, RZ, RZ, R25 ;  /* 0x000000ffffc17224 */ /* 0x001fc600078e0019 */
[----:B------:R0:W-:Y:S04]  /*11650*/  STS.U8 [R228+UR12+0x2080], R196 ;  /* 0x002080c4e4007988 */ /* 0x0001e8000800000c */
[----:B------:R-:W2:Y:S01]  /*11660*/  LDL.LU R13, [R1+0x2a0] ;  /* 0x0002a000010d7983 */ /* 0x000ea20000300800 */
[----:B-1----:R-:W-:-:S03]  /*11670*/  IMAD.MOV.U32 R195, RZ, RZ, R26 ;  /* 0x000000ffffc37224 */ /* 0x002fc600078e001a */
[----:B------:R1:W-:Y:S01]  /*11680*/  STS.U8 [R228+UR12+0x1280], R187 ;  /* 0x001280bbe4007988 */ /* 0x0003e2000800000c */
[----:B0-----:R-:W-:-:S03]  /*11690*/  IMAD.MOV.U32 R196, RZ, RZ, R27 ;  /* 0x000000ffffc47224 */ /* 0x001fc600078e001b */
[----:B------:R0:W-:Y:S04]  /*116a0*/  STS.U8 [R228+UR12+0x2280], R197 ;  /* 0x002280c5e4007988 */ /* 0x0001e8000800000c */
[----:B------:R-:W2:Y:S01]  /*116b0*/  LDL.LU.64 R24, [R1] ;  /* 0x0000000001187983 */ /* 0x000ea20000300a00 */
[----:B-1----:R-:W-:-:S03]  /*116c0*/  IMAD.MOV.U32 R187, RZ, RZ, R29 ;  /* 0x000000ffffbb7224 */ /* 0x002fc600078e001d */
[----:B------:R1:W-:Y:S01]  /*116d0*/  STS.U8 [R228+UR12+0x1080], R186 ;  /* 0x001080bae4007988 */ /* 0x0003e2000800000c */
[----:B0-----:R-:W-:-:S03]  /*116e0*/  IMAD.MOV.U32 R197, RZ, RZ, R28 ;  /* 0x000000ffffc57224 */ /* 0x001fc600078e001c */
[----:B------:R-:W2:Y:S04]  /*116f0*/  LDL.LU.64 R26, [R1+0x8] ;  /* 0x00000800011a7983 */ /* 0x000ea80000300a00 */
[----:B------:R-:W2:Y:S01]  /*11700*/  LDL.LU.64 R28, [R1+0x10] ;  /* 0x00001000011c7983 */ /* 0x000ea20000300a00 */
[----:B-1----:R-:W-:Y:S02]  /*11710*/  IMAD.MOV.U32 R186, RZ, RZ, R30 ;  /* 0x000000ffffba7224 */ /* 0x002fe400078e001e */
[----:B---3--:R-:W-:-:S05]  /*11720*/  @!P0 IMAD.MOV.U32 R2, RZ, RZ, R32 ;  /* 0x000000ffff028224 */ /* 0x008fca00078e0020 */
[----:B------:R4:W3:Y:S01]  /*11730*/  @!P0 LDG.E.U8 R152, desc[UR16][R2.64] ;  /* 0x0000001002988981 */ /* 0x0008e2000c1e1100 */
[----:B------:R-:W-:Y:S01]  /*11740*/  PRMT R23, RZ, 0x7610, R23 ;  /* 0x00007610ff177816 */ /* 0x000fe20000000017 */
[----:B----4-:R-:W-:Y:S02]  /*11750*/  @!P0 IMAD.MOV.U32 R2, RZ, RZ, R31 ;  /* 0x000000ffff028224 */ /* 0x010fe400078e001f */
[----:B------:R-:W4:Y:S04]  /*11760*/  LDL.LU.64 R30, [R1+0x18] ;  /* 0x00001800011e7983 */ /* 0x000f280000300a00 */
        /* <DEDUP_REMOVED lines=50> */
[----:B------:R-:W4:Y:S01]  /*11a90*/  LDL.LU.64 R132, [R1+0x1b0] ;  /* 0x0001b00001847983 */ /* 0x000f220000300a00 */
[----:B------:R-:W-:-:S03]  /*11aa0*/  @!P0 IMAD.MOV.U32 R3, RZ, RZ, R231 ;  /* 0x000000ffff038224 */ /* 0x000fc600078e00e7 */
        /* <DEDUP_REMOVED lines=9> */
[----:B------:R0:W4:Y:S04]  /*11b40*/  @!P0 LDG.E.U8 R23, desc[UR16][R2.64] ;  /* 0x0000001002178981 */ /* 0x000128000c1e1100 */
[----:B------:R-:W2:Y:S01]  /*11b50*/  LDL.LU R3, [R1+0x21c] ;  /* 0x00021c0001037983 */ /* 0x000ea20000300800 */
[----:B------:R-:W-:Y:S01]  /*11b60*/  PRMT R22, RZ, 0x7610, R22 ;  /* 0x00007610ff167816 */ /* 0x000fe20000000016 */
[----:B0-----:R-:W-:-:S02]  /*11b70*/  @!P0 IMAD.MOV.U32 R2, RZ, RZ, R232 ;  /* 0x000000ffff028224 */ /* 0x001fc400078e00e8 */
[----:B------:R2:W-:Y:S01]  /*11b80*/  STS.U8 [R228+UR12+0x2680], R203 ;  /* 0x002680cbe4007988 */ /* 0x0005e2000800000c */
[----:B------:R-:W-:-:S03]  /*11b90*/  PRMT R21, RZ, 0x7610, R21 ;  /* 0x00007610ff157816 */ /* 0x000fc60000000015 */
[----:B------:R0:W-:Y:S01]  /*11ba0*/  STS.U8 [R228+UR12+0x2880], R204 ;  /* 0x002880cce4007988 */ /* 0x0001e2000800000c */
[----:B------:R-:W-:-:S03]  /*11bb0*/  PRMT R20, RZ, 0x7610, R20 ;  /* 0x00007610ff147816 */ /* 0x000fc60000000014 */
[----:B------:R1:W-:Y:S01]  /*11bc0*/  STS.U8 [R228+UR12+0x2a80], R206 ;  /* 0x002a80cee4007988 */ /* 0x0003e2000800000c */
[----:B--2---:R-:W-:Y:S02]  /*11bd0*/  IMAD.MOV.U32 R203, RZ, RZ, R3 ;  /* 0x000000ffffcb7224 */ /* 0x004fe400078e0003 */
[----:B------:R-:W-:-:S05]  /*11be0*/  @!P0 IMAD.MOV.U32 R3, RZ, RZ, R239 ;  /* 0x000000ffff038224 */ /* 0x000fca00078e00ef */
[----:B------:R2:W4:Y:S02]  /*11bf0*/  @!P0 LDG.E.U8 R22, desc[UR16][R2.64] ;  /* 0x0000001002168981 */ /* 0x000524000c1e1100 */
[----:B--2---:R-:W-:Y:S02]  /*11c00*/  IMAD.MOV.U32 R3, RZ, RZ, R207 ;  /* 0x000000ffff037224 */ /* 0x004fe400078e00cf */
[----:B------:R-:W-:Y:S01]  /*11c10*/  @!P0 IMAD.MOV.U32 R2, RZ, RZ, R240 ;  /* 0x000000ffff028224 */ /* 0x000fe200078e00f0 */
[----:B------:R-:W2:Y:S01]  /*11c20*/  LDL.LU R207, [R1+0xae4] ;  /* 0x000ae40001cf7983 */ /* 0x000ea20000300800 */
[----:B0-----:R-:W-:Y:S02]  /*11c30*/  IMAD.MOV.U32 R204, RZ, RZ, R3 ;  /* 0x000000ffffcc7224 */ /* 0x001fe400078e0003 */
[----:B------:R-:W-:Y:S01]  /*11c40*/  @!P0 IMAD.MOV.U32 R3, RZ, RZ, R247 ;  /* 0x000000ffff038224 */ /* 0x000fe200078e00f7 */
[----:B-1----:R-:W3:Y:S04]  /*11c50*/  LDL.LU R206, [R1+0x224] ;  /* 0x0002240001ce7983 */ /* 0x002ee80000300800 */
[----:B------:R0:W4:Y:S02]  /*11c60*/  @!P0 LDG.E.U8 R21, desc[UR16][R2.64] ;  /* 0x0000001002158981 */ /* 0x000124000c1e1100 */
[----:B0-----:R-:W-:-:S02]  /*11c70*/  @!P0 IMAD.MOV.U32 R2, RZ, RZ, R248 ;  /* 0x000000ffff028224 */ /* 0x001fc400078e00f8 */
[----:B------:R-:W-:-:S05]  /*11c80*/  @!P0 IMAD.MOV.U32 R3, RZ, RZ, R236 ;  /* 0x000000ffff038224 */ /* 0x000fca00078e00ec */
[----:B------:R0:W4:Y:S04]  /*11c90*/  @!P0 LDG.E.U8 R20, desc[UR16][R2.64] ;  /* 0x0000001002148981 */ /* 0x000128000c1e1100 */
[----:B------:R-:W3:Y:S01]  /*11ca0*/  LDL.LU R3, [R1+0x250] ;  /* 0x0002500001037983 */ /* 0x000ee20000300800 */
[----:B------:R-:W-:Y:S01]  /*11cb0*/  PRMT R19, RZ, 0x7610, R19 ;  /* 0x00007610ff137816 */ /* 0x000fe20000000013 */
[----:B0-----:R-:W-:Y:S02]  /*11cc0*/  @!P0 IMAD.MOV.U32 R2, RZ, RZ, R251 ;  /* 0x000000ffff028224 */ /* 0x001fe400078e00fb */
[----:B--2---:R3:W-:Y:S02]  /*11cd0*/  STS.U8 [R228+UR12+0x2c80], R207 ;  /* 0x002c80cfe4007988 */ /* 0x0047e4000800000c */
[----:B---3--:R-:W-:-:S02]  /*11ce0*/  IMAD.MOV.U32 R207, RZ, RZ, R3 ;  /* 0x000000ffffcf7224 */ /* 0x008fc400078e0003 */
[----:B------:R-:W-:-:S05]  /*11cf0*/  @!P0 IMAD.MOV.U32 R3, RZ, RZ, R250 ;  /* 0x000000ffff038224 */ /* 0x000fca00078e00fa */
[----:B------:R0:W2:Y:S04]  /*11d00*/  @!P0 LDG.E.U8 R19, desc[UR16][R2.64] ;  /* 0x0000001002138981 */ /* 0x0000a8000c1e1100 */
[----:B------:R-:W3:Y:S01]  /*11d10*/  LDL.LU R3, [R1+0x23c] ;  /* 0x00023c0001037983 */ /* 0x000ee20000300800 */
[----:B------:R-:W-:Y:S01]  /*11d20*/  PRMT R18, RZ, 0x7610, R18 ;  /* 0x00007610ff127816 */ /* 0x000fe20000000012 */
[----:B0-----:R-:W-:Y:S02]  /*11d30*/  @!P0 IMAD.MOV.U32 R2, RZ, RZ, R0 ;  /* 0x000000ffff028224 */ /* 0x001fe400078e0000 */
[----:B------:R3:W-:Y:S02]  /*11d40*/  STS.U8 [R228+UR12+0x2e80], R208 ;  /* 0x002e80d0e4007988 */ /* 0x0007e4000800000c */
[----:B---3--:R-:W-:-:S02]  /*11d50*/  IMAD.MOV.U32 R208, RZ, RZ, R3 ;  /* 0x000000ffffd07224 */ /* 0x008fc400078e0003 */
[----:B------:R-:W-:-:S05]  /*11d60*/  @!P0 IMAD.MOV.U32 R3, RZ, RZ, R234 ;  /* 0x000000ffff038224 */ /* 0x000fca00078e00ea */
[----:B------:R0:W3:Y:S04]  /*11d70*/  @!P0 LDG.E.U8 R18, desc[UR16][R2.64] ;  /* 0x0000001002128981 */ /* 0x0000e8000c1e1100 */
[----:B------:R-:W4:Y:S01]  /*11d80*/  LDL.LU R3, [R1+0x258] ;  /* 0x0002580001037983 */ /* 0x000f220000300800 */
[----:B------:R-:W-:Y:S01]  /*11d90*/  PRMT R17, RZ, 0x7610, R17 ;  /* 0x00007610ff117816 */ /* 0x000fe20000000011 */
[----:B0-----:R-:W-:Y:S02]  /*11da0*/  @!P0 IMAD.MOV.U32 R2, RZ, RZ, R244 ;  /* 0x000000ffff028224 */ /* 0x001fe400078e00f4 */
[----:B------:R4:W-:Y:S01]  /*11db0*/  STS.U8 [R228+UR12+0x3080], R210 ;  /* 0x003080d2e4007988 */ /* 0x0009e2000800000c */
[----:B------:R-:W-:-:S03]  /*11dc0*/  PRMT R16, RZ, 0x7610, R16 ;  /* 0x00007610ff107816 */ /* 0x000fc60000000010 */
[----:B------:R0:W-:Y:S01]  /*11dd0*/  STS.U8 [R228+UR12+0x3280], R211 ;  /* 0x003280d3e4007988 */ /* 0x0001e2000800000c */
[----:B------:R-:W-:-:S03]  /*11de0*/  PRMT R15, RZ, 0x7610, R15 ;  /* 0x00007610ff0f7816 */ /* 0x000fc6000000000f */
[----:B------:R-:W-:Y:S04]  /*11df0*/  STS.U8 [R228+UR12+0x3680], R216 ;  /* 0x003680d8e4007988 */ /* 0x000fe8000800000c */
[----:B------:R-:W-:Y:S04]  /*11e00*/  STS.U8 [R228+UR12+0x3880], R215 ;  /* 0x003880d7e4007988 */ /* 0x000fe8000800000c */
[----:B------:R1:W-:Y:S01]  /*11e10*/  STS.U8 [R228+UR12+0x3480], R217 ;  /* 0x003480d9e4007988 */ /* 0x0003e2000800000c */
[----:B----4-:R-:W-:Y:S02]  /*11e20*/  IMAD.MOV.U32 R210, RZ, RZ, R3 ;  /* 0x000000ffffd27224 */ /* 0x010fe400078e0003 */
[----:B------:R-:W-:-:S05]  /*11e30*/  @!P0 IMAD.MOV.U32 R3, RZ, RZ, R242 ;  /* 0x000000ffff038224 */ /* 0x000fca00078e00f2 */
[----:B------:R4:W3:Y:S02]  /*11e40*/  @!P0 LDG.E.U8 R17, desc[UR16][R2.64] ;  /* 0x0000001002118981 */ /* 0x0008e4000c1e1100 */
[----:B----4-:R-:W-:Y:S02]  /*11e50*/  IMAD.MOV.U32 R3, RZ, RZ, R226 ;  /* 0x000000ffff037224 */ /* 0x010fe400078e00e2 */
[----:B------:R-:W-:Y:S01]  /*11e60*/  @!P0 IMAD.MOV.U32 R2, RZ, RZ, R252 ;  /* 0x000000ffff028224 */ /* 0x000fe200078e00fc */
[----:B------:R-:W4:Y:S01]  /*11e70*/  LDL.LU R226, [R1+0xae0] ;  /* 0x000ae00001e27983 */ /* 0x000f220000300800 */
[----:B0-----:R-:W-:Y:S02]  /*11e80*/  IMAD.MOV.U32 R211, RZ, RZ, R3 ;  /* 0x000000ffffd37224 */ /* 0x001fe400078e0003 */
[----:B------:R-:W-:Y:S01]  /*11e90*/  @!P0 IMAD.MOV.U32 R3, RZ, RZ, R241 ;  /* 0x000000ffff038224 */ /* 0x000fe200078e00f1 */
[----:B-1----:R-:W2:Y:S04]  /*11ea0*/  LDL.LU R217, [R1+0x260] ;  /* 0x0002600001d97983 */ /* 0x002ea80000300800 */
[----:B------:R0:W3:Y:S02]  /*11eb0*/  @!P0 LDG.E.U8 R16, desc[UR16][R2.64] ;  /* 0x0000001002108981 */ /* 0x0000e4000c1e1100 */
[----:B0-----:R-:W-:-:S02]  /*11ec0*/  @!P0 IMAD.MOV.U32 R2, RZ, RZ, R233 ;  /* 0x000000ffff028224 */ /* 0x001fc400078e00e9 */
[----:B------:R-:W-:-:S05]  /*11ed0*/  @!P0 IMAD.MOV.U32 R3, RZ, RZ, R230 ;  /* 0x000000ffff038224 */ /* 0x000fca00078e00e6 */
[----:B------:R0:W3:Y:S02]  /*11ee0*/  @!P0 LDG.E.U8 R15, desc[UR16][R2.64] ;  /* 0x00000010020f8981 */ /* 0x0000e4000c1e1100 */
[----:B0-----:R-:W-:Y:S02]  /*11ef0*/  IMAD.MOV.U32 R3, RZ, RZ, R245 ;  /* 0x000000ffff037224 */ /* 0x001fe400078e00f5 */
[----:B------:R-:W4:Y:S02]  /*11f00*/  LDL.LU R245, [R1+0xadc] ;  /* 0x000adc0001f57983 */ /* 0x000f240000300800 */
[----:B------:R-:W-:-:S04]  /*11f10*/  IMAD.MOV.U32 R216, RZ, RZ, R3 ;  /* 0x000000ffffd87224 */ /* 0x000fc800078e0003 */
[----:B------:R-:W-:Y:S02]  /*11f20*/  IMAD.MOV.U32 R215, RZ, RZ, R216 ;  /* 0x000000ffffd77224 */ /* 0x000fe400078e00d8 */
[----:B------:R-:W-:Y:S02]  /*11f30*/  IMAD.MOV.U32 R216, RZ, RZ, R208 ;  /* 0x000000ffffd87224 */ /* 0x000fe400078e00d0 */
[----:B------:R-:W-:Y:S02]  /*11f40*/  IMAD.MOV.U32 R208, RZ, RZ, R204 ;  /* 0x000000ffffd07224 */ /* 0x000fe400078e00cc */
[----:B------:R-:W-:Y:S02]  /*11f50*/  IMAD.MOV.U32 R204, RZ, RZ, R227 ;  /* 0x000000ffffcc7224 */ /* 0x000fe400078e00e3 */
[----:B------:R-:W2:Y:S04]  /*11f60*/  LDL.LU R227, [R1+0x280] ;  /* 0x0002800001e37983 */ /* 0x000ea80000300800 */
[----:B------:R0:W-:Y:S04]  /*11f70*/  STS.U8 [R228+UR12+0x3a80], R214 ;  /* 0x003a80d6e4007988 */ /* 0x0001e8000800000c */
[----:B0-----:R-:W3:Y:S01]  /*11f80*/  LDL.LU R214, [R1+0x244] ;  /* 0x0002440001d67983 */ /* 0x001ee20000300800 */
[----:B------:R-:W-:Y:S01]  /*11f90*/  PRMT R12, RZ, 0x7610, R12 ;  /* 0x00007610ff0c7816 */ /* 0x000fe2000000000c */
[----:B------:R-:W-:-:S02]  /*11fa0*/  @!P0 IMAD.MOV.U32 R2, RZ, RZ, R249 ;  /* 0x000000ffff028224 */ /* 0x000fc400078e00f9 */
[----:B------:R-:W-:Y:S01]  /*11fb0*/  @!P0 IMAD.MOV.U32 R3, RZ, RZ, R243 ;  /* 0x000000ffff038224 */ /* 0x000fe200078e00f3 */
[----:B------:R-:W-:-:S04]  /*11fc0*/  PRMT R11, RZ, 0x7610, R11 ;  /* 0x00007610ff0b7816 */ /* 0x000fc8000000000b */
[----:B------:R0:W3:Y:S01]  /*11fd0*/  @!P0 LDG.E.U8 R12, desc[UR16][R2.64] ;  /* 0x00000010020c8981 */ /* 0x0000e2000c1e1100 */
[----:B------:R-:W-:Y:S01]  /*11fe0*/  PRMT R10, RZ, 0x7610, R10 ;  /* 0x00007610ff0a7816 */ /* 0x000fe2000000000a */
[----:B0-----:R-:W-:Y:S02]  /*11ff0*/  @!P0 IMAD.MOV.U32 R2, RZ, RZ, R235 ;  /* 0x000000ffff028224 */ /* 0x001fe400078e00eb */
[----:B------:R-:W-:-:S05]  /*12000*/  @!P0 IMAD.MOV.U32 R3, RZ, RZ, R13 ;  /* 0x000000ffff038224 */ /* 0x000fca00078e000d */
[----:B------:R0:W3:Y:S02]  /*12010*/  @!P0 LDG.E.U8 R11, desc[UR16][R2.64] ;  /* 0x00000010020b8981 */ /* 0x0000e4000c1e1100 */
[----:B0-----:R-:W-:Y:S02]  /*12020*/  @!P0 IMAD.MOV.U32 R2, RZ, RZ, R229 ;  /* 0x000000ffff028224 */ /* 0x001fe400078e00e5 */
[----:B------:R0:W-:Y:S01]  /*12030*/  STS.U8 [R228+UR12+0x3c80], R213 ;  /* 0x003c80d5e4007988 */ /* 0x0001e2000800000c */
[----:B------:R-:W-:Y:S02]  /*12040*/  PRMT R9, RZ, 0x7610, R9 ;  /* 0x00007610ff097816 */ /* 0x000fe40000000009 */
[----:B------:R-:W-:Y:S01]  /*12050*/  PRMT R8, RZ, 0x7610, R8 ;  /* 0x00007610ff087816 */ /* 0x000fe20000000008 */
[----:B------:R1:W-:Y:S01]  /*12060*/  STS.U8 [R228+UR12+0x3e80], R212 ;  /* 0x003e80d4e4007988 */ /* 0x0003e2000800000c */
[----:B--2---:R-:W-:-:S05]  /*12070*/  @!P0 IMAD.MOV.U32 R3, RZ, RZ, R227 ;  /* 0x000000ffff038224 */ /* 0x004fca00078e00e3 */
[----:B------:R2:W3:Y:S02]  /*12080*/  @!P0 LDG.E.U8 R10, desc[UR16][R2.64] ;  /* 0x00000010020a8981 */ /* 0x0004e4000c1e1100 */
[----:B--2---:R-:W-:Y:S02]  /*12090*/  IMAD.MOV.U32 R3, RZ, RZ, R246 ;  /* 0x000000ffff037224 */ /* 0x004fe400078e00f6 */
[----:B------:R-:W-:Y:S01]  /*120a0*/  @!P0 IMAD.MOV.U32 R2, RZ, RZ, R237 ;  /* 0x000000ffff028224 */ /* 0x000fe200078e00ed */
[----:B------:R-:W2:Y:S01]  /*120b0*/  LDL.LU R246, [R1+0xad8] ;  /* 0x000ad80001f67983 */ /* 0x000ea20000300800 */
[----:B0-----:R-:W-:Y:S02]  /*120c0*/  IMAD.MOV.U32 R213, RZ, RZ, R3 ;  /* 0x000000ffffd57224 */ /* 0x001fe400078e0003 */
[----:B------:R-:W-:-:S05]  /*120d0*/  @!P0 IMAD.MOV.U32 R3, RZ, RZ, R217 ;  /* 0x000000ffff038224 */ /* 0x000fca00078e00d9 */
[----:B------:R4:W2:Y:S02]  /*120e0*/  @!P0 LDG.E.U8 R9, desc[UR16][R2.64] ;  /* 0x0000001002098981 */ /* 0x0008a4000c1e1100 */
[----:B----4-:R-:W-:Y:S02]  /*120f0*/  IMAD.MOV.U32 R3, RZ, RZ, R245 ;  /* 0x000000ffff037224 */ /* 0x010fe400078e00f5 */
[----:B------:R-:W4:Y:S01]  /*12100*/  LDL.LU R245, [R1+0xad4] ;  /* 0x000ad40001f57983 */ /* 0x000f220000300800 */
[----:B---3--:R-:W-:Y:S02]  /*12110*/  @!P0 IMAD.MOV.U32 R2, RZ, RZ, R214 ;  /* 0x000000ffff028224 */ /* 0x008fe400078e00d6 */
[----:B-1----:R-:W-:Y:S02]  /*12120*/  IMAD.MOV.U32 R212, RZ, RZ, R3 ;  /* 0x000000ffffd47224 */ /* 0x002fe400078e0003 */
[----:B------:R-:W-:-:S05]  /*12130*/  @!P0 IMAD.MOV.U32 R3, RZ, RZ, R202 ;  /* 0x000000ffff038224 */ /* 0x000fca00078e00ca */
[----:B------:R0:W3:Y:S02]  /*12140*/  @!P0 LDG.E.U8 R8, desc[UR16][R2.64] ;  /* 0x0000001002088981 */ /* 0x0000e4000c1e1100 */
[----:B0-----:R-:W-:Y:S02]  /*12150*/  IMAD.MOV.U32 R3, RZ, RZ, R227 ;  /* 0x000000ffff037224 */ /* 0x001fe400078e00e3 */
[----:B------:R-:W0:Y:S01]  /*12160*/  S2R R227, SR_TID.X ;  /* 0x0000000000e37919 */ /* 0x000e220000002100 */
[----:B------:R-:W-:Y:S01]  /*12170*/  PRMT R7, RZ, 0x7610, R7 ;  /* 0x00007610ff077816 */ /* 0x000fe20000000007 */
[----:B------:R-:W-:Y:S01]  /*12180*/  @!P0 IMAD.MOV.U32 R2, RZ, RZ, R206 ;  /* 0x000000ffff028224 */ /* 0x000fe200078e00ce */
[----:B------:R-:W-:Y:S02]  /*12190*/  PRMT R6, RZ, 0x7610, R6 ;  /* 0x00007610ff067816 */ /* 0x000fe40000000006 */
[----:B0-----:R-:W-:-:S04]  /*121a0*/  LOP3.LUT R227, R227, 0x7f, RZ, 0xc0, !PT ;  /* 0x0000007fe3e37812 */ /* 0x001fc800078ec0ff */
[----:B------:R-:W-:-:S05]  /*121b0*/  LOP3.LUT R227, R227, 0x20, RZ, 0x3c, !PT ;  /* 0x00000020e3e37812 */ /* 0x000fca00078e3cff */
[----:B------:R0:W-:Y:S02]  /*121c0*/  STS.U8 [R227+UR12+0x100], R222 ;  /* 0x000100dee3007988 */ /* 0x0001e4000800000c */
[----:B0-----:R-:W-:Y:S02]  /*121d0*/  IMAD.MOV.U32 R222, RZ, RZ, R3 ;  /* 0x000000ffffde7224 */ /* 0x001fe400078e0003 */
[----:B------:R-:W-:Y:S01]  /*121e0*/  @!P0 IMAD.MOV.U32 R3, RZ, RZ, R190 ;  /* 0x000000ffff038224 */ /* 0x000fe200078e00be */
[----:B------:R0:W-:Y:S04]  /*121f0*/  STS.U8 [R227+UR12+0x300], R221 ;  /* 0x000300dde3007988 */ /* 0x0001e8000800000c */
[----:B------:R1:W3:Y:S02]  /*12200*/  @!P0 LDG.E.U8 R7, desc[UR16][R2.64] ;  /* 0x0000001002078981 */ /* 0x0002e4000c1e1100 */
[----:B-1----:R-:W-:-:S02]  /*12210*/  IMAD.MOV.U32 R3, RZ, RZ, R238 ;  /* 0x000000ffff037224 */ /* 0x002fc400078e00ee */
[----:B------:R-:W-:Y:S01]  /*12220*/  @!P0 IMAD.MOV.U32 R2, RZ, RZ, R192 ;  /* 0x000000ffff028224 */ /* 0x000fe200078e00c0 */
[----:B------:R1:W-:Y:S01]  /*12230*/  STS.U8 [R227+UR12+0x500], R220 ;  /* 0x000500dce3007988 */ /* 0x0003e2000800000c */
[----:B0-----:R-:W-:Y:S02]  /*12240*/  IMAD.MOV.U32 R221, RZ, RZ, R3 ;  /* 0x000000ffffdd7224 */ /* 0x001fe400078e0003 */
[----:B------:R-:W-:Y:S01]  /*12250*/  @!P0 IMAD.MOV.U32 R3, RZ, RZ, R184 ;  /* 0x000000ffff038224 */ /* 0x000fe200078e00b8 */
[----:B------:R-:W3:Y:S04]  /*12260*/  LDL.LU R238, [R1+0xad0] ;  /* 0x000ad00001ee7983 */ /* 0x000ee80000300800 */
[----:B------:R0:W3:Y:S01]  /*12270*/  @!P0 LDG.E.U8 R6, desc[UR16][R2.64] ;  /* 0x0000001002068981 */ /* 0x0000e2000c1e1100 */
[----:B------:R-:W-:Y:S01]  /*12280*/  PRMT R5, RZ, 0x7610, R5 ;  /* 0x00007610ff057816 */ /* 0x000fe20000000005 */
[----:B0-----:R-:W-:-:S02]  /*12290*/  IMAD.MOV.U32 R3, RZ, RZ, R237 ;  /* 0x000000ffff037224 */ /* 0x001fc400078e00ed */
[----:B------:R-:W3:Y:S02]  /*122a0*/  LDL.LU R237, [R1+0xacc] ;  /* 0x000acc0001ed7983 */ /* 0x000ee40000300800 */
[----:B-1----:R-:W-:Y:S02]  /*122b0*/  IMAD.MOV.U32 R220, RZ, RZ, R3 ;  /* 0x000000ffffdc7224 */ /* 0x002fe400078e0003 */
[----:B--2---:R-:W-:Y:S02]  /*122c0*/  @!P0 IMAD.MOV.U32 R2, RZ, RZ, R246 ;  /* 0x000000ffff028224 */ /* 0x004fe400078e00f6 */
[----:B----4-:R-:W-:-:S05]  /*122d0*/  @!P0 IMAD.MOV.U32 R3, RZ, RZ, R245 ;  /* 0x000000ffff038224 */ /* 0x010fca00078e00f5 */
[----:B------:R0:W2:Y:S02]  /*122e0*/  @!P0 LDG.E.U8 R5, desc[UR16][R2.64] ;  /* 0x0000001002058981 */ /* 0x0000a4000c1e1100 */
[----:B0-----:R-:W-:Y:S02]  /*122f0*/  IMAD.MOV.U32 R3, RZ, RZ, R225 ;  /* 0x000000ffff037224 */ /* 0x001fe400078e00e1 */
[----:B------:R-:W4:Y:S01]  /*12300*/  LDL.LU R225, [R1+0xac8] ;  /* 0x000ac80001e17983 */ /* 0x000f220000300800 */
[----:B------:R-:W-:-:S03]  /*12310*/  PRMT R4, RZ, 0x7610, R4 ;  /* 0x00007610ff047816 */ /* 0x000fc60000000004 */
[----:B------:R0:W-:Y:S02]  /*12320*/  STS.U8 [R227+UR12+0x700], R219 ;  /* 0x000700dbe3007988 */ /* 0x0001e4000800000c */
[----:B0-----:R-:W-:Y:S02]  /*12330*/  IMAD.MOV.U32 R219, RZ, RZ, R3 ;  /* 0x000000ffffdb7224 */ /* 0x001fe400078e0003 */
[----:B------:R0:W-:Y:S02]  /*12340*/  STS.U8 [R227+UR12+0x900], R218 ;  /* 0x000900dae3007988 */ /* 0x0001e4000800000c */
[----:B0-----:R-:W-:Y:S02]  /*12350*/  IMAD.MOV.U32 R218, RZ, RZ, R224 ;  /* 0x000000ffffda7224 */ /* 0x001fe400078e00e0 */
[----:B---3--:R-:W-:Y:S02]  /*12360*/  @!P0 IMAD.MOV.U32 R2, RZ, RZ, R238 ;  /* 0x000000ffff028224 */ /* 0x008fe400078e00ee */
[----:B------:R-:W-:-:S05]  /*12370*/  @!P0 IMAD.MOV.U32 R3, RZ, RZ, R237 ;  /* 0x000000ffff038224 */ /* 0x000fca00078e00ed */
[----:B------:R0:W3:Y:S02]  /*12380*/  @!P0 LDG.E.U8 R4, desc[UR16][R2.64] ;  /* 0x0000001002048981 */ /* 0x0000e4000c1e1100 */
[----:B0-----:R-:W-:Y:S02]  /*12390*/  IMAD.MOV.U32 R3, RZ, RZ, R14 ;  /* 0x000000ffff037224 */ /* 0x001fe400078e000e */
[----:B------:R-:W2:Y:S01]  /*123a0*/  LDL.LU R14, [R1+0xac4] ;  /* 0x000ac400010e7983 */ /* 0x000ea20000300800 */
[----:B----4-:R-:W-:-:S03]  /*123b0*/  IMAD.MOV.U32 R2, RZ, RZ, R225 ;  /* 0x000000ffff027224 */ /* 0x010fc600078e00e1 */
[----:B------:R-:W4:Y:S04]  /*123c0*/  LDL.LU R225, [R1+0xac0] ;  /* 0x000ac00001e17983 */ /* 0x000f280000300800 */
[----:B------:R-:W3:Y:S04]  /*123d0*/  LDL.LU R224, [R1+0xabc] ;  /* 0x000abc0001e07983 */ /* 0x000ee80000300800 */
[----:B------:R0:W-:Y:S04]  /*123e0*/  STS.U8 [R227+UR12+0xb00], R209 ;  /* 0x000b00d1e3007988 */ /* 0x0001e8000800000c */
[----:B------:R1:W-:Y:S04]  /*123f0*/  STS.U8 [R227+UR12+0xd00], R205 ;  /* 0x000d00cde3007988 */ /* 0x0003e8000800000c */
[----:B------:R2:W-:Y:S01]  /*12400*/  STS.U8 [R227+UR12+0xf00], R201 ;  /* 0x000f00c9e3007988 */ /* 0x0005e2000800000c */
[----:B0-----:R-:W-:-:S03]  /*12410*/  IMAD.MOV.U32 R209, RZ, RZ, R13 ;  /* 0x000000ffffd17224 */ /* 0x001fc600078e000d */
[----:B------:R-:W4:Y:S01]  /*12420*/  LDL.LU R13, [R1+0xab8] ;  /* 0x000ab800010d7983 */ /* 0x000f220000300800 */
[----:B-1----:R-:W-:-:S03]  /*12430*/  IMAD.MOV.U32 R205, RZ, RZ, R226 ;  /* 0x000000ffffcd7224 */ /* 0x002fc600078e00e2 */
[----:B------:R-:W4:Y:S04]  /*12440*/  LDL.LU R226, [R1+0xab4] ;  /* 0x000ab40001e27983 */ /* 0x000f280000300800 */
[----:B------:R3:W-:Y:S04]  /*12450*/  STS.U8 [R227+UR12+0x1100], R200 ;  /* 0x001100c8e3007988 */ /* 0x0007e8000800000c */
[----:B------:R0:W-:Y:S01]  /*12460*/  STS.U8 [R227+UR12+0x1500], R198 ;  /* 0x001500c6e3007988 */ /* 0x0001e2000800000c */
[----:B--2---:R-:W-:-:S03]  /*12470*/  IMAD.MOV.U32 R201, RZ, RZ, R14 ;  /* 0x000000ffffc97224 */ /* 0x004fc600078e000e */
[----:B------:R-:W2:Y:S01]  /*12480*/  LDL.LU R14, [R1+0xab0] ;  /* 0x000ab000010e7983 */ /* 0x000ea20000300800 */
[----:B---3--:R-:W-:-:S03]  /*12490*/  IMAD.MOV.U32 R200, RZ, RZ, R224 ;  /* 0x000000ffffc87224 */ /* 0x008fc600078e00e0 */
[----:B------:R-:W3:Y:S04]  /*124a0*/  LDL.LU R224, [R1+0xaac] ;  /* 0x000aac0001e07983 */ /* 0x000ee80000300800 */
[----:B0-----:R-:W2:Y:S04]  /*124b0*/  LDL R198, [R1+0x7a0] ;  /* 0x0007a00001c67983 */ /* 0x001ea80000100800 */
[----:B------:R4:W-:Y:S02]  /*124c0*/  STS.U8 [R227+UR12+0x1300], R199 ;  /* 0x001300c7e3007988 */ /* 0x0009e4000800000c */
[----:B----4-:R-:W-:-:S02]  /*124d0*/  IMAD.MOV.U32 R199, RZ, RZ, R226 ;  /* 0x000000ffffc77224 */ /* 0x010fc400078e00e2 */
[----:B---3--:R-:W-:-:S05]  /*124e0*/  VIADD R224, R224, 0x1 ;  /* 0x00000001e0e07836 */ /* 0x008fca0000000000 */
[----:B--2---:R-:W-:Y:S01]  /*124f0*/  ISETP.NE.U32.AND P0, PT, R224, R198, PT ;  /* 0x000000c6e000720c */ /* 0x004fe20003f05070 */
[----:B------:R-:W-:Y:S02]  /*12500*/  IMAD.MOV.U32 R198, RZ, RZ, R199 ;  /* 0x000000ffffc67224 */ /* 0x000fe400078e00c7 */
[----:B------:R-:W-:Y:S02]  /*12510*/  IMAD.MOV.U32 R199, RZ, RZ, R200 ;  /* 0x000000ffffc77224 */ /* 0x000fe400078e00c8 */
[----:B------:R-:W-:Y:S02]  /*12520*/  IMAD.MOV.U32 R200, RZ, RZ, R201 ;  /* 0x000000ffffc87224 */ /* 0x000fe400078e00c9 */
[----:B------:R-:W-:Y:S02]  /*12530*/  IMAD.MOV.U32 R201, RZ, RZ, R205 ;  /* 0x000000ffffc97224 */ /* 0x000fe400078e00cd */
[----:B------:R-:W-:Y:S02]  /*12540*/  IMAD.MOV.U32 R205, RZ, RZ, R209 ;  /* 0x000000ffffcd7224 */ /* 0x000fe400078e00d1 */
[----:B------:R-:W-:-:S02]  /*12550*/  IMAD.MOV.U32 R209, RZ, RZ, R218 ;  /* 0x000000ffffd17224 */ /* 0x000fc400078e00da */
[----:B------:R-:W-:Y:S02]  /*12560*/  IMAD.MOV.U32 R218, RZ, RZ, R2 ;  /* 0x000000ffffda7224 */ /* 0x000fe400078e0002 */
[----:B------:R-:W-:Y:S02]  /*12570*/  IMAD.MOV.U32 R2, RZ, RZ, R3 ;  /* 0x000000ffff027224 */ /* 0x000fe400078e0003 */
[----:B------:R-:W-:Y:S02]  /*12580*/  IMAD.MOV.U32 R3, RZ, RZ, R219 ;  /* 0x000000ffff037224 */ /* 0x000fe400078e00db */
[----:B------:R-:W-:Y:S02]  /*12590*/  IMAD.MOV.U32 R219, RZ, RZ, R220 ;  /* 0x000000ffffdb7224 */ /* 0x000fe400078e00dc */
[----:B------:R-:W-:Y:S02]  /*125a0*/  IMAD.MOV.U32 R220, RZ, RZ, R221 ;  /* 0x000000ffffdc7224 */ /* 0x000fe400078e00dd */
[----:B------:R-:W-:-:S02]  /*125b0*/  IMAD.MOV.U32 R221, RZ, RZ, R186 ;  /* 0x000000ffffdd7224 */ /* 0x000fc400078e00ba */
[----:B------:R-:W-:Y:S02]  /*125c0*/  IMAD.MOV.U32 R186, RZ, RZ, R223 ;  /* 0x000000ffffba7224 */ /* 0x000fe400078e00df */
[----:B------:R-:W0:Y:S02]  /*125d0*/  LDC R223, c[0x0][0x238] ;  /* 0x00008e00ffdf7b82 */ /* 0x000e240000000800 */
[----:B0-----:R-:W-:-:S05]  /*125e0*/  IMAD.SHL.U32 R223, R223, 0x40, RZ ;  /* 0x00000040dfdf7824 */ /* 0x001fca00078e00ff */
[----:B------:R-:W-:-:S05]  /*125f0*/  IADD3 R198, P5, R223, R198, RZ ;  /* 0x000000c6dfc67210 */ /* 0x000fca0007fbe0ff */
[----:B------:R0:W-:Y:S04]  /*12600*/  STL [R1+0x77c], R198 ;  /* 0x00077cc601007387 */ /* 0x0001e80000100800 */
[----:B0-----:R-:W2:Y:S02]  /*12610*/  LDL.LU R198, [R1+0x774] ;  /* 0x0007740001c67983 */ /* 0x001ea40000300800 */
[----:B--2---:R-:W-:-:S05]  /*12620*/  IADD3 R198, P6, R223, R198, RZ ;  /* 0x000000c6dfc67210 */ /* 0x004fca0007fde0ff */
[----:B------:R0:W-:Y:S04]  /*12630*/  STL [R1+0x774], R198 ;  /* 0x000774c601007387 */ /* 0x0001e80000100800 */
[----:B0-----:R-:W2:Y:S02]  /*12640*/  LDL.LU R198, [R1+0x76c] ;  /* 0x00076c0001c67983 */ /* 0x001ea40000300800 */
[----:B--2---:R-:W-:-:S05]  /*12650*/  IADD3 R198, P1, R223, R198, RZ ;  /* 0x000000c6dfc67210 */ /* 0x004fca0007f3e0ff */
[----:B------:R0:W-:Y:S04]  /*12660*/  STL [R1+0x76c], R198 ;  /* 0x00076cc601007387 */ /* 0x0001e80000100800 */
[----:B0-----:R-:W2:Y:S01]  /*12670*/  LDL.LU R198, [R1+0x764] ;  /* 0x0007640001c67983 */ /* 0x001ea20000300800 */
[C---:B------:R-:W-:Y:S02]  /*12680*/  IADD3 R13, P3, R223.reuse, R13, RZ ;  /* 0x0000000ddf0d7210 */ /* 0x040fe40007f7e0ff */
[----:B--2---:R-:W-:-:S05]  /*12690*/  IADD3 R198, P2, R223, R198, RZ ;  /* 0x000000c6dfc67210 */ /* 0x004fca0007f5e0ff */
[----:B------:R-:W-:Y:S04]  /*126a0*/  STL [R1+0x764], R198 ;  /* 0x000764c601007387 */ /* 0x000fe80000100800 */
[----:B------:R0:W-:Y:S04]  /*126b0*/  STL [R1+0x75c], R13 ;  /* 0x00075c0d01007387 */ /* 0x0001e80000100800 */
[----:B0-----:R-:W2:Y:S01]  /*126c0*/  LDL.LU R13, [R1+0xaa8] ;  /* 0x000aa800010d7983 */ /* 0x001ea20000300800 */
        /* <DEDUP_REMOVED lines=11> */
[----:B------:R-:W-:Y:S01]  /*12780*/  IMAD.MOV.U32 R221, RZ, RZ, R222 ;  /* 0x000000ffffdd7224 */ /* 0x000fe200078e00de */
[----:B------:R-:W-:Y:S01]  /*12790*/  IADD3 R14, P4, R223, R14, RZ ;  /* 0x0000000edf0e7210 */ /* 0x000fe20007f9e0ff */
[----:B------:R-:W-:Y:S01]  /*127a0*/  IMAD.MOV.U32 R222, RZ, RZ, R156 ;  /* 0x000000ffffde7224 */ /* 0x000fe200078e009c */
[----:B------:R-:W-:-:S05]  /*127b0*/  SHF.R.S32.HI R156, RZ, 0x1f, R223 ;  /* 0x0000001fff9c7819 */ /* 0x000fca00000114df */
[----:B--2---:R-:W-:Y:S01]  /*127c0*/  IMAD.X R13, R156, 0x1, R13, P4 ;  /* 0x000000019c0d7824 */ /* 0x004fe200020e060d */
[----:B------:R-:W-:-:S05]  /*127d0*/  IADD3 R198, P4, R223, R198, RZ ;  /* 0x000000c6dfc67210 */ /* 0x000fca0007f9e0ff */
[----:B------:R0:W-:Y:S04]  /*127e0*/  STL [R1+0x754], R198 ;  /* 0x000754c601007387 */ /* 0x0001e80000100800 */
[----:B0-----:R-:W2:Y:S02]  /*127f0*/  LDL.LU R198, [R1+0x778] ;  /* 0x0007780001c67983 */ /* 0x001ea40000300800 */
[----:B--2---:R-:W-:-:S05]  /*12800*/  IMAD.X R198, R156, 0x1, R198, P5 ;  /* 0x000000019cc67824 */ /* 0x004fca00028e06c6 */
[----:B------:R0:W-:Y:S04]  /*12810*/  STL [R1+0x778], R198 ;  /* 0x000778c601007387 */ /* 0x0001e80000100800 */
[----:B0-----:R-:W2:Y:S02]  /*12820*/  LDL.LU R198, [R1+0x74c] ;  /* 0x00074c0001c67983 */ /* 0x001ea40000300800 */
[----:B--2---:R-:W-:-:S05]  /*12830*/  IADD3 R198, P5, R223, R198, RZ ;  /* 0x000000c6dfc67210 */ /* 0x004fca0007fbe0ff */
        /* <DEDUP_REMOVED lines=25> */
[----:B0-----:R-:W2:Y:S01]  /*129d0*/  LDL.LU R198, [R1+0x750] ;  /* 0x0007500001c67983 */ /* 0x001ea20000300800 */
[----:B------:R-:W0:Y:S03]  /*129e0*/  S2R R226, SR_TID.X ;  /* 0x0000000000e27919 */ /* 0x000e260000002100 */
[----:B------:R-:W-:Y:S04]  /*129f0*/  STS.U8 [R227+UR12+0x1700], R194 ;  /* 0x001700c2e3007988 */ /* 0x000fe8000800000c */
[----:B------:R-:W-:Y:S04]  /*12a00*/  STS.U8 [R227+UR12+0x1900], R189 ;  /* 0x001900bde3007988 */ /* 0x000fe8000800000c */
[----:B------:R-:W-:Y:S04]  /*12a10*/  STS.U8 [R227+UR12+0x1b00], R185 ;  /* 0x001b00b9e3007988 */ /* 0x000fe8000800000c */
[----:B------:R-:W-:Y:S04]  /*12a20*/  STS.U8 [R227+UR12+0x1d00], R183 ;  /* 0x001d00b7e3007988 */ /* 0x000fe8000800000c */
[----:B------:R-:W-:Y:S04]  /*12a30*/  STS.U8 [R227+UR12+0x1f00], R182 ;  /* 0x001f00b6e3007988 */ /* 0x000fe8000800000c */
[----:B------:R-:W-:Y:S01]  /*12a40*/  STS.U8 [R227+UR12+0x2100], R181 ;  /* 0x002100b5e3007988 */ /* 0x000fe2000800000c */
[----:B0-----:R-:W-:-:S04]  /*12a50*/  LOP3.LUT R226, R226, 0x7f, RZ, 0xc0, !PT ;  /* 0x0000007fe2e27812 */ /* 0x001fc800078ec0ff */
[----:B------:R-:W-:Y:S01]  /*12a60*/  LOP3.LUT R226, R226, 0x30, RZ, 0x3c, !PT ;  /* 0x00000030e2e27812 */ /* 0x000fe200078e3cff */
[----:B------:R-:W-:Y:S04]  /*12a70*/  STS.U8 [R227+UR12+0x2300], R180 ;  /* 0x002300b4e3007988 */ /* 0x000fe8000800000c */
        /* <DEDUP_REMOVED lines=11> */
[----:B------:R-:W-:Y:S01]  /*12b30*/  STS.U8 [R227+UR12+0x3b00], R168 ;  /* 0x003b00a8e3007988 */ /* 0x000fe2000800000c */
[----:B--2---:R-:W-:-:S05]  /*12b40*/  IMAD.X R198, R156, 0x1, R198, P4 ;  /* 0x000000019cc67824 */ /* 0x004fca00020e06c6 */
[----:B------:R0:W-:Y:S04]  /*12b50*/  STL [R1+0x750], R198 ;  /* 0x000750c601007387 */ /* 0x0001e80000100800 */
[----:B0-----:R-:W2:Y:S04]  /*12b60*/  LDL.LU R198, [R1+0x724] ;  /* 0x0007240001c67983 */ /* 0x001ea80000300800 */
        /* <DEDUP_REMOVED lines=34> */
[----:B------:R0:W-:Y:S06]  /*12d90*/  MEMBAR.ALL.CTA ;  /* 0x0000000000007992 */ /* 0x0001ec0000008000 */
[----:B0-----:R-:W0:Y:S02]  /*12da0*/  FENCE.VIEW.ASYNC.S ;  /* 0x00000000000073c6 */ /* 0x001e240000000000 */
[----:B0-----:R-:W-:Y:S06]  /*12db0*/  BAR.SYNC.DEFER_BLOCKING 0x0 ;  /* 0x0000000000007b1d */ /* 0x001fec0000010000 */
[----:B------:R-:W-:Y:S01]  /*12dc0*/  UMOV UR4, UR13 ;  /* 0x0000000d00047c82 */ /* 0x000fe20008000000 */
[----:B------:R-:W-:Y:S01]  /*12dd0*/  UMOV UR5, 0x80000020 ;  /* 0x8000002000057882 */ /* 0x000fe20000000000 */
[----:B------:R-:W-:-:S06]  /*12de0*/  WARPGROUP.ARRIVE ;  /* 0x00000000000079c5 */ /* 0x000fcc0000000000 */
[----:B------:R-:W-:Y:S01]  /*12df0*/  QGMMA.64x256x32.F32.E4M3.E4M3 R24, gdesc[UR4], R24, gsb0 ;  /* 0x03e00000041879f3 */ /* 0x000fe20008000818 */
[----:B--2---:R-:W-:-:S05]  /*12e00*/  IADD3 R198, P4, R223, R198, RZ ;  /* 0x000000c6dfc67210 */ /* 0x004fca0007f9e0ff */
[----:B------:R0:W-:Y:S04]  /*12e10*/  STL [R1+0x724], R198 ;  /* 0x000724c601007387 */ /* 0x0001e80000100800 */
[----:B0-----:R-:W2:Y:S01]  /*12e20*/  LDL.LU R198, [R1+0x748] ;  /* 0x0007480001c67983 */ /* 0x001ea20000300800 */
[----:B------:R-:W-:Y:S02]  /*12e30*/  WARPGROUP.DEPBAR.LE gsb0, 0x0 ;  /* 0x00008000000079c5 */ /* 0x000fe40000010000 */
[----:B------:R-:W-:-:S15]  /*12e40*/  WARPGROUP.ARRIVE ;  /* 0x00000000000079c5 */ /* 0x000fde0000000000 */
[----:B------:R-:W-:Y:S01]  /*12e50*/  QGMMA.64x256x32.F32.E4M3.E4M3 R24, gdesc[UR8], R24, gsb0 ;  /* 0x03e00000081879f3 */ /* 0x000fe20008000818 */
[----:B--2---:R-:W-:-:S05]  /*12e60*/  IMAD.X R198, R156, 0x1, R198, P5 ;  /* 0x000000019cc67824 */ /* 0x004fca00028e06c6 */
[----:B------:R-:W-:Y:S01]  /*12e70*/  STL [R1+0x748], R198 ;  /* 0x000748c601007387 */ /* 0x000fe20000100800 */
[----:B------:R-:W-:-:S03]  /*12e80*/  WARPGROUP.DEPBAR.LE gsb0, 0x0 ;  /* 0x00008000000079c5 */ /* 0x000fc60000010000 */
[----:B------:R-:W-:Y:S04]  /*12e90*/  STL.64 [R1], R24 ;  /* 0x0000001801007387 */ /* 0x000fe80000100a00 */
        /* <DEDUP_REMOVED lines=62> */
[----:B------:R0:W-:Y:S04]  /*13280*/  STL.64 [R1+0x1f8], R150 ;  /* 0x0001f89601007387 */ /* 0x0001e80000100a00 */
[----:B0-----:R-:W2:Y:S04]  /*13290*/  LDL.LU.64 R150, [R1+0xaa0] ;  /* 0x000aa00001967983 */ /* 0x001ea80000300a00 */
[----:B------:R-:W3:Y:S04]  /*132a0*/  LDL.LU.64 R148, [R1+0xa98] ;  /* 0x000a980001947983 */ /* 0x000ee80000300a00 */
[----:B------:R-:W4:Y:S04]  /*132b0*/  LDL.LU.64 R146, [R1+0xa90] ;  /* 0x000a900001927983 */ /* 0x000f280000300a00 */
[----:B------:R-:W2:Y:S04]  /*132c0*/  LDL.LU.64 R144, [R1+0xa88] ;  /* 0x000a880001907983 */ /* 0x000ea80000300a00 */
[----:B------:R-:W3:Y:S04]  /*132d0*/  LDL.LU.64 R142, [R1+0xa80] ;  /* 0x000a8000018e7983 */ /* 0x000ee80000300a00 */
[----:B------:R-:W4:Y:S04]  /*132e0*/  LDL.LU.64 R140, [R1+0xa78] ;  /* 0x000a7800018c7983 */ /* 0x000f280000300a00 */
[----:B------:R-:W2:Y:S04]  /*132f0*/  LDL.LU.64 R138, [R1+0xa70] ;  /* 0x000a7000018a7983 */ /* 0x000ea80000300a00 */
[----:B------:R-:W3:Y:S04]  /*13300*/  LDL.LU.64 R136, [R1+0xa68] ;  /* 0x000a680001887983 */ /* 0x000ee80000300a00 */
[----:B------:R-:W4:Y:S04]  /*13310*/  LDL.LU.64 R134, [R1+0xa60] ;  /* 0x000a600001867983 */ /* 0x000f280000300a00 */
[----:B------:R-:W2:Y:S04]  /*13320*/  LDL.LU.64 R132, [R1+0xa58] ;  /* 0x000a580001847983 */ /* 0x000ea80000300a00 */
[----:B------:R-:W3:Y:S04]  /*13330*/  LDL.LU.64 R130, [R1+0xa50] ;  /* 0x000a500001827983 */ /* 0x000ee80000300a00 */
        /* <DEDUP_REMOVED lines=52> */
[----:B------:R-:W3:Y:S01]  /*13680*/  LDL.LU.64 R24, [R1+0x8a8] ;  /* 0x0008a80001187983 */ /* 0x000ee20000300a00 */
[----:B----4-:R-:W-:-:S02]  /*13690*/  IMAD.X R134, R156, 0x1, R134, P4 ;  /* 0x000000019c867824 */ /* 0x010fc400020e0686 */
[C---:B--2---:R-:W-:Y:S02]  /*136a0*/  IMAD.X R132, R156.reuse, 0x1, R132, P3 ;  /* 0x000000019c847824 */ /* 0x044fe400018e0684 */
[C---:B---3--:R-:W-:Y:S02]  /*136b0*/  IMAD.X R130, R156.reuse, 0x1, R130, P2 ;  /* 0x000000019c827824 */ /* 0x048fe400010e0682 */
[C---:B------:R-:W-:Y:S02]  /*136c0*/  IMAD.X R128, R156.reuse, 0x1, R128, P1 ;  /* 0x000000019c807824 */ /* 0x040fe400008e0680 */
[----:B------:R-:W-:Y:S01]  /*136d0*/  IMAD.X R126, R156, 0x1, R126, P6 ;  /* 0x000000019c7e7824 */ /* 0x000fe200030e067e */
[C---:B------:R-:W-:Y:S02]  /*136e0*/  IADD3 R125, P5, R223.reuse, R125, RZ ;  /* 0x0000007ddf7d7210 */ /* 0x040fe40007fbe0ff */
[----:B------:R-:W-:-:S03]  /*136f0*/  IADD3 R127, P6, R223, R127, RZ ;  /* 0x0000007fdf7f7210 */ /* 0x000fc60007fde0ff */
[----:B------:R0:W-:Y:S01]  /*13700*/  STL [R1+0x71c], R125 ;  /* 0x00071c7d01007387 */ /* 0x0001e20000100800 */
[C---:B------:R-:W-:Y:S02]  /*13710*/  IADD3 R129, P1, R223.reuse, R129, RZ ;  /* 0x00000081df817210 */ /* 0x040fe40007f3e0ff */
[C---:B------:R-:W-:Y:S01]  /*13720*/  IADD3 R131, P2, R223.reuse, R131, RZ ;  /* 0x00000083df837210 */ /* 0x040fe20007f5e0ff */
[----:B0-----:R-:W2:Y:S04]  /*13730*/  LDL.LU R125, [R1+0x8a0] ;  /* 0x0008a000017d7983 */ /* 0x001ea80000300800 */
[----:B------:R0:W-:Y:S01]  /*13740*/  STL [R1+0x740], R126 ;  /* 0x0007407e01007387 */ /* 0x0001e20000100800 */
[----:B------:R-:W-:-:S03]  /*13750*/  IADD3 R133, P3, R223, R133, RZ ;  /* 0x00000085df857210 */ /* 0x000fc60007f7e0ff */
[----:B0-----:R-:W2:Y:S04]  /*13760*/  LDL.LU R126, [R1+0x89c] ;  /* 0x00089c00017e7983 */ /* 0x001ea80000300800 */
[----:B------:R0:W-:Y:S04]  /*13770*/  STL [R1+0x714], R127 ;  /* 0x0007147f01007387 */ /* 0x0001e80000100800 */
[----:B0-----:R-:W2:Y:S04]  /*13780*/  LDL.LU R127, [R1+0x898] ;  /* 0x00089800017f7983 */ /* 0x001ea80000300800 */
[----:B------:R0:W-:Y:S01]  /*13790*/  STL [R1+0x738], R128 ;  /* 0x0007388001007387 */ /* 0x0001e20000100800 */
[----:B------:R-:W-:-:S03]  /*137a0*/  IADD3 R135, P4, R223, R135, RZ ;  /* 0x00000087df877210 */ /* 0x000fc60007f9e0ff */
[----:B0-----:R-:W2:Y:S04]  /*137b0*/  LDL.LU R128, [R1+0x894] ;  /* 0x0008940001807983 */ /* 0x001ea80000300800 */
[----:B------:R0:W-:Y:S01]  /*137c0*/  STL [R1+0x70c], R129 ;  /* 0x00070c8101007387 */ /* 0x0001e20000100800 */
[----:B------:R-:W-:-:S03]  /*137d0*/  IMAD.X R136, R156, 0x1, R136, P5 ;  /* 0x000000019c887824 */ /* 0x000fc600028e0688 */
        /* <DEDUP_REMOVED lines=46> */
[----:B------:R0:W-:Y:S04]  /*13ac0*/  STL [R1+0x6cc], R145 ;  /* 0x0006cc9101007387 */ /* 0x0001e80000100800 */
        /* <DEDUP_REMOVED lines=13> */
[----:B------:R-:W3:Y:S02]  /*13ba0*/  LDL.LU R198, [R1+0x6d8] ;  /* 0x0006d80001c67983 */ /* 0x000ee40000300800 */
[----:B---3--:R-:W-:-:S05]  /*13bb0*/  IMAD.X R198, R156, 0x1, R198, P1 ;  /* 0x000000019cc67824 */ /* 0x008fca00008e06c6 */
[----:B------:R0:W-:Y:S04]  /*13bc0*/  STL [R1+0x6d8], R198 ;  /* 0x0006d8c601007387 */ /* 0x0001e80000100800 */
[----:B0-----:R-:W3:Y:S02]  /*13bd0*/  LDL.LU R198, [R1+0x6ac] ;  /* 0x0006ac0001c67983 */ /* 0x001ee40000300800 */
[----:B---3--:R-:W-:-:S05]  /*13be0*/  IADD3 R198, P1, R223, R198, RZ ;  /* 0x000000c6dfc67210 */ /* 0x008fca0007f3e0ff */
[----:B------:R0:W-:Y:S04]  /*13bf0*/  STL [R1+0x6ac], R198 ;  /* 0x0006acc601007387 */ /* 0x0001e80000100800 */
[----:B0-----:R-:W3:Y:S02]  /*13c00*/  LDL.LU R198, [R1+0x6d0] ;  /* 0x0006d00001c67983 */ /* 0x001ee40000300800 */
        /* <DEDUP_REMOVED lines=219> */
[----:B---3--:R-:W-:-:S05]  /*149c0*/  IADD3 R198, P2, R198, UR14, RZ ;  /* 0x0000000ec6c67c10 */ /* 0x008fca000ff5e0ff */
        /* <DEDUP_REMOVED lines=32> */
[----:B---3--:R-:W-:-:S05]  /*14bd0*/  IADD3.X R198, R198, UR15, RZ, P2, !PT ;  /* 0x0000000fc6c67c10 */ /* 0x008fca00097fe4ff */
        /* <DEDUP_REMOVED lines=252> */
[----:B------:R0:W-:Y:S02]  /*15ba0*/  STL [R1+0x448], R198 ;  /* 0x000448c601007387 */ /* 0x0001e40000100800 */
[----:B0-----:R-:W-:Y:S02]  /*15bb0*/  IMAD.MOV.U32 R198, RZ, RZ, R199 ;  /* 0x000000ffffc67224 */ /* 0x001fe400078e00c7 */
[----:B------:R-:W-:Y:S02]  /*15bc0*/  IMAD.MOV.U32 R199, RZ, RZ, R200 ;  /* 0x000000ffffc77224 */ /* 0x000fe400078e00c8 */
[----:B------:R-:W-:Y:S02]  /*15bd0*/  IMAD.MOV.U32 R200, RZ, RZ, R201 ;  /* 0x000000ffffc87224 */ /* 0x000fe400078e00c9 */
[----:B------:R-:W-:Y:S02]  /*15be0*/  IMAD.MOV.U32 R201, RZ, RZ, R205 ;  /* 0x000000ffffc97224 */ /* 0x000fe400078e00cd */
[----:B------:R-:W-:-:S02]  /*15bf0*/  IMAD.MOV.U32 R205, RZ, RZ, R209 ;  /* 0x000000ffffcd7224 */ /* 0x000fc400078e00d1 */
[----:B------:R-:W-:Y:S02]  /*15c00*/  IMAD.MOV.U32 R209, RZ, RZ, R218 ;  /* 0x000000ffffd17224 */ /* 0x000fe400078e00da */
[----:B------:R-:W-:Y:S02]  /*15c10*/  IMAD.MOV.U32 R218, RZ, RZ, R2 ;  /* 0x000000ffffda7224 */ /* 0x000fe400078e0002 */
[----:B------:R-:W-:Y:S01]  /*15c20*/  IMAD.MOV.U32 R2, RZ, RZ, R3 ;  /* 0x000000ffff027224 */ /* 0x000fe200078e0003 */
[----:B------:R-:W-:Y:S01]  /*15c30*/  IADD3 R198, P2, R198, UR14, RZ ;  /* 0x0000000ec6c67c10 */ /* 0x000fe2000ff5e0ff */
[----:B------:R-:W-:Y:S02]  /*15c40*/  IMAD.MOV.U32 R3, RZ, RZ, R219 ;  /* 0x000000ffff037224 */ /* 0x000fe400078e00db */
[----:B------:R-:W-:Y:S02]  /*15c50*/  IMAD.MOV.U32 R219, RZ, RZ, R220 ;  /* 0x000000ffffdb7224 */ /* 0x000fe400078e00dc */
[----:B------:R-:W-:-:S02]  /*15c60*/  IMAD.MOV.U32 R220, RZ, RZ, R221 ;  /* 0x000000ffffdc7224 */ /* 0x000fc400078e00dd */
[----:B------:R-:W-:Y:S02]  /*15c70*/  IMAD.MOV.U32 R221, RZ, RZ, R222 ;  /* 0x000000ffffdd7224 */ /* 0x000fe400078e00de */
[----:B------:R-:W-:Y:S02]  /*15c80*/  IMAD.MOV.U32 R222, RZ, RZ, R212 ;  /* 0x000000ffffde7224 */ /* 0x000fe400078e00d4 */
[----:B------:R-:W3:Y:S04]  /*15c90*/  LDL.LU R212, [R1+0x24c] ;  /* 0x00024c0001d47983 */ /* 0x000ee80000300800 */
[----:B------:R0:W-:Y:S04]  /*15ca0*/  STL [R1+0x41c], R198 ;  /* 0x00041cc601007387 */ /* 0x0001e80000100800 */
[----:B0-----:R-:W4:Y:S02]  /*15cb0*/  LDL.LU R198, [R1+0x440] ;  /* 0x0004400001c67983 */ /* 0x001f240000300800 */
[----:B----4-:R-:W-:-:S05]  /*15cc0*/  IADD3.X R198, R198, UR15, RZ, P3, !PT ;  /* 0x0000000fc6c67c10 */ /* 0x010fca0009ffe4ff */
[----:B------:R0:W-:Y:S04]  /*15cd0*/  STL [R1+0x440], R198 ;  /* 0x000440c601007387 */ /* 0x0001e80000100800 */
[----:B0-----:R-:W4:Y:S02]  /*15ce0*/  LDL.LU R198, [R1+0x414] ;  /* 0x0004140001c67983 */ /* 0x001f240000300800 */
[----:B----4-:R-:W-:-:S05]  /*15cf0*/  IADD3 R198, P3, R198, UR14, RZ ;  /* 0x0000000ec6c67c10 */ /* 0x010fca000ff7e0ff */
        /* <DEDUP_REMOVED lines=56> */
[----:B----4-:R-:W-:Y:S02]  /*16080*/  IADD3.X R198, R198, UR15, RZ, P1, !PT ;  /* 0x0000000fc6c67c10 */ /* 0x010fe40008ffe4ff */
[----:B------:R-:W-:-:S03]  /*16090*/  IADD3 R232, P1, R232, UR14, RZ ;  /* 0x0000000ee8e87c10 */ /* 0x000fc6000ff3e0ff */
[----:B------:R-:W-:Y:S04]  /*160a0*/  STL [R1+0x3f0], R198 ;  /* 0x0003f0c601007387 */ /* 0x000fe80000100800 */
[----:B------:R0:W-:Y:S04]  /*160b0*/  STL [R1+0x3c4], R232 ;  /* 0x0003c4e801007387 */ /* 0x0001e80000100800 */
[----:B0-----:R-:W4:Y:S04]  /*160c0*/  LDL.LU R232, [R1+0x834] ;  /* 0x0008340001e87983 */ /* 0x001f280000300800 */
[----:B------:R-:W2:Y:S02]  /*160d0*/  LDL.LU R198, [R1+0x3e8] ;  /* 0x0003e80001c67983 */ /* 0x000ea40000300800 */
[----:B--2---:R-:W-:-:S05]  /*160e0*/  IADD3.X R198, R198, UR15, RZ, P2, !PT ;  /* 0x0000000fc6c67c10 */ /* 0x004fca00097fe4ff */
[----:B------:R0:W-:Y:S04]  /*160f0*/  STL [R1+0x3e8], R198 ;  /* 0x0003e8c601007387 */ /* 0x0001e80000100800 */
[----:B0-----:R-:W2:Y:S01]  /*16100*/  LDL.LU R198, [R1+0x3bc] ;  /* 0x0003bc0001c67983 */ /* 0x001ea20000300800 */
[----:B------:R-:W-:Y:S02]  /*16110*/  IADD3.X R231, R231, UR15, RZ, P3, !PT ;  /* 0x0000000fe7e77c10 */ /* 0x000fe40009ffe4ff */
[----:B--2---:R-:W-:-:S05]  /*16120*/  IADD3 R198, P2, R198, UR14, RZ ;  /* 0x0000000ec6c67c10 */ /* 0x004fca000ff5e0ff */
[----:B------:R-:W-:Y:S04]  /*16130*/  STL [R1+0x3bc], R198 ;  /* 0x0003bcc601007387 */ /* 0x000fe80000100800 */
[----:B------:R0:W-:Y:S04]  /*16140*/  STL [R1+0x3e0], R231 ;  /* 0x0003e0e701007387 */ /* 0x0001e80000100800 */
[----:B0-----:R-:W2:Y:S04]  /*16150*/  LDL.LU R231, [R1+0x830] ;  /* 0x0008300001e77983 */ /* 0x001ea80000300800 */
[----:B------:R-:W3:Y:S02]  /*16160*/  LDL.LU R198, [R1+0x3b4] ;  /* 0x0003b40001c67983 */ /* 0x000ee40000300800 */
        /* <DEDUP_REMOVED lines=9> */
[----:B---3--:R-:W-:Y:S02]  /*16200*/  IADD3.X R198, R198, UR15, RZ, P5, !PT ;  /* 0x0000000fc6c67c10 */ /* 0x008fe4000affe4ff */
[----:B------:R-:W-:-:S03]  /*16210*/  IADD3 R240, P5, R240, UR14, RZ ;  /* 0x0000000ef0f07c10 */ /* 0x000fc6000ffbe0ff */
[----:B------:R-:W-:Y:S04]  /*16220*/  STL [R1+0x3d0], R198 ;  /* 0x0003d0c601007387 */ /* 0x000fe80000100800 */
[----:B------:R0:W-:Y:S04]  /*16230*/  STL [R1+0x3a4], R240 ;  /* 0x0003a4f001007387 */ /* 0x0001e80000100800 */
[----:B0-----:R-:W3:Y:S04]  /*16240*/  LDL.LU R240, [R1+0x82c] ;  /* 0x00082c0001f07983 */ /* 0x001ee80000300800 */
[----:B------:R-:W4:Y:S02]  /*16250*/  LDL.LU R198, [R1+0x3c8] ;  /* 0x0003c80001c67983 */ /* 0x000f240000300800 */
[----:B----4-:R-:W-:-:S05]  /*16260*/  IADD3.X R198, R198, UR15, RZ, P6, !PT ;  /* 0x0000000fc6c67c10 */ /* 0x010fca000b7fe4ff */
[----:B------:R0:W-:Y:S04]  /*16270*/  STL [R1+0x3c8], R198 ;  /* 0x0003c8c601007387 */ /* 0x0001e80000100800 */
[----:B0-----:R-:W4:Y:S01]  /*16280*/  LDL.LU R198, [R1+0x39c] ;  /* 0x00039c0001c67983 */ /* 0x001f220000300800 */
[----:B------:R-:W-:Y:S02]  /*16290*/  IADD3.X R239, R239, UR15, RZ, P1, !PT ;  /* 0x0000000fefef7c10 */ /* 0x000fe40008ffe4ff */
[----:B----4-:R-:W-:-:S05]  /*162a0*/  IADD3 R198, P6, R198, UR14, RZ ;  /* 0x0000000ec6c67c10 */ /* 0x010fca000ffde0ff */
[----:B------:R-:W-:Y:S04]  /*162b0*/  STL [R1+0x39c], R198 ;  /* 0x00039cc601007387 */ /* 0x000fe80000100800 */
[----:B------:R0:W-:Y:S04]  /*162c0*/  STL [R1+0x3c0], R239 ;  /* 0x0003c0ef01007387 */ /* 0x0001e80000100800 */
[----:B0-----:R-:W4:Y:S04]  /*162d0*/  LDL.LU R239, [R1+0x828] ;  /* 0x0008280001ef7983 */ /* 0x001f280000300800 */
[----:B------:R-:W2:Y:S02]  /*162e0*/  LDL.LU R198, [R1+0x394] ;  /* 0x0003940001c67983 */ /* 0x000ea40000300800 */
[----:B--2---:R-:W-:-:S05]  /*162f0*/  IADD3 R198, P1, R198, UR14, RZ ;  /* 0x0000000ec6c67c10 */ /* 0x004fca000ff3e0ff */
[----:B------:R0:W-:Y:S04]  /*16300*/  STL [R1+0x394], R198 ;  /* 0x000394c601007387 */ /* 0x0001e80000100800 */
[----:B0-----:R-:W2:Y:S02]  /*16310*/  LDL.LU R198, [R1+0x3b8] ;  /* 0x0003b80001c67983 */ /* 0x001ea40000300800 */
[----:B--2---:R-:W-:-:S05]  /*16320*/  IADD3.X R198, R198, UR15, RZ, P2, !PT ;  /* 0x0000000fc6c67c10 */ /* 0x004fca00097fe4ff */
[----:B------:R0:W-:Y:S04]  /*16330*/  STL [R1+0x3b8], R198 ;  /* 0x0003b8c601007387 */ /* 0x0001e80000100800 */
[----:B0-----:R-:W2:Y:S02]  /*16340*/  LDL.LU R198, [R1+0x38c] ;  /* 0x00038c0001c67983 */ /* 0x001ea40000300800 */
[----:B--2---:R-:W-:-:S05]  /*16350*/  IADD3 R198, P2, R198, UR14, RZ ;  /* 0x0000000ec6c67c10 */ /* 0x004fca000ff5e0ff */
[----:B------:R0:W-:Y:S04]  /*16360*/  STL [R1+0x38c], R198 ;  /* 0x00038cc601007387 */ /* 0x0001e80000100800 */
[----:B0-----:R-:W2:Y:S02]  /*16370*/  LDL.LU R198, [R1+0x3b0] ;  /* 0x0003b00001c67983 */ /* 0x001ea40000300800 */
[----:B--2---:R-:W-:Y:S02]  /*16380*/  IADD3.X R198, R198, UR15, RZ, P3, !PT ;  /* 0x0000000fc6c67c10 */ /* 0x004fe40009ffe4ff */
[----:B------:R-:W-:-:S03]  /*16390*/  IADD3 R248, P3, R248, UR14, RZ ;  /* 0x0000000ef8f87c10 */ /* 0x000fc6000ff7e0ff */
[----:B------:R-:W-:Y:S04]  /*163a0*/  STL [R1+0x3b0], R198 ;  /* 0x0003b0c601007387 */ /* 0x000fe80000100800 */
[----:B------:R0:W-:Y:S04]  /*163b0*/  STL [R1+0x384], R248 ;  /* 0x000384f801007387 */ /* 0x0001e80000100800 */
[----:B0-----:R-:W2:Y:S04]  /*163c0*/  LDL.LU R248, [R1+0x824] ;  /* 0x0008240001f87983 */ /* 0x001ea80000300800 */
[----:B------:R-:W3:Y:S02]  /*163d0*/  LDL.LU R198, [R1+0x3a8] ;  /* 0x0003a80001c67983 */ /* 0x000ee40000300800 */
[----:B---3--:R-:W-:-:S05]  /*163e0*/  IADD3.X R198, R198, UR15, RZ, P4, !PT ;  /* 0x0000000fc6c67c10 */ /* 0x008fca000a7fe4ff */
[----:B------:R0:W-:Y:S04]  /*163f0*/  STL [R1+0x3a8], R198 ;  /* 0x0003a8c601007387 */ /* 0x0001e80000100800 */
[----:B0-----:R-:W3:Y:S01]  /*16400*/  LDL.LU R198, [R1+0x37c] ;  /* 0x00037c0001c67983 */ /* 0x001ee20000300800 */
[----:B------:R-:W-:Y:S02]  /*16410*/  IADD3.X R247, R247, UR15, RZ, P5, !PT ;  /* 0x0000000ff7f77c10 */ /* 0x000fe4000affe4ff */
[----:B---3--:R-:W-:-:S05]  /*16420*/  IADD3 R198, P4, R198, UR14, RZ ;  /* 0x0000000ec6c67c10 */ /* 0x008fca000ff9e0ff */
[----:B------:R-:W-:Y:S04]  /*16430*/  STL [R1+0x37c], R198 ;  /* 0x00037cc601007387 */ /* 0x000fe80000100800 */
[----:B------:R0:W-:Y:S04]  /*16440*/  STL [R1+0x3a0], R247 ;  /* 0x0003a0f701007387 */ /* 0x0001e80000100800 */
[----:B0-----:R-:W3:Y:S04]  /*16450*/  LDL.LU R247, [R1+0x820] ;  /* 0x0008200001f77983 */ /* 0x001ee80000300800 */
[----:B------:R-:W4:Y:S02]  /*16460*/  LDL.LU R198, [R1+0x374] ;  /* 0x0003740001c67983 */ /* 0x000f240000300800 */
        /* <DEDUP_REMOVED lines=104> */
[----:B------:R-:W4:Y:S01]  /*16af0*/  LDL.LU R198, [R1+0x310] ;  /* 0x0003100001c67983 */ /* 0x000f220000300800 */
[----:B--2---:R-:W-:-:S02]  /*16b00*/  IADD3.X R242, R242, UR15, RZ, P6, !PT ;  /* 0x0000000ff2f27c10 */ /* 0x004fc4000b7fe4ff */
[----:B----4-:R-:W-:Y:S02]  /*16b10*/  IADD3.X R198, R198, UR15, RZ, P5, !PT ;  /* 0x0000000fc6c67c10 */ /* 0x010fe4000affe4ff */
[----:B------:R-:W-:-:S03]  /*16b20*/  IADD3 R233, P5, R233, UR14, RZ ;  /* 0x0000000ee9e97c10 */ /* 0x000fc6000ffbe0ff */
[----:B------:R-:W-:Y:S04]  /*16b30*/  STL [R1+0x310], R198 ;  /* 0x000310c601007387 */ /* 0x000fe80000100800 */
[----:B------:R0:W-:Y:S04]  /*16b40*/  STL [R1+0x2e4], R233 ;  /* 0x0002e4e901007387 */ /* 0x0001e80000100800 */
[----:B0-----:R-:W2:Y:S04]  /*16b50*/  LDL.LU R233, [R1+0x7f8] ;  /* 0x0007f80001e97983 */ /* 0x001ea80000300800 */
[----:B------:R0:W-:Y:S04]  /*16b60*/  STL [R1+0x308], R242 ;  /* 0x000308f201007387 */ /* 0x0001e80000100800 */
[----:B0-----:R-:W4:Y:S04]  /*16b70*/  LDL.LU R242, [R1+0x7f4] ;  /* 0x0007f40001f27983 */ /* 0x001f280000300800 */
[----:B------:R-:W3:Y:S01]  /*16b80*/  LDL.LU R198, [R1+0x2dc] ;  /* 0x0002dc0001c67983 */ /* 0x000ee20000300800 */
[----:B------:R-:W-:-:S02]  /*16b90*/  IADD3.X R241, R241, UR15, RZ, P1, !PT ;  /* 0x0000000ff1f17c10 */ /* 0x000fc40008ffe4ff */
[----:B---3--:R-:W-:-:S05]  /*16ba0*/  IADD3 R198, P6, R198, UR14, RZ ;  /* 0x0000000ec6c67c10 */ /* 0x008fca000ffde0ff */
[----:B------:R-:W-:Y:S04]  /*16bb0*/  STL [R1+0x2dc], R198 ;  /* 0x0002dcc601007387 */ /* 0x000fe80000100800 */
[----:B------:R0:W-:Y:S04]  /*16bc0*/  STL [R1+0x300], R241 ;  /* 0x000300f101007387 */ /* 0x0001e80000100800 */
[----:B0-----:R-:W3:Y:S04]  /*16bd0*/  LDL.LU R241, [R1+0x7f0] ;  /* 0x0007f00001f17983 */ /* 0x001ee80000300800 */
[----:B------:R-:W2:Y:S02]  /*16be0*/  LDL.LU R198, [R1+0x2d4] ;  /* 0x0002d40001c67983 */ /* 0x000ea40000300800 */
        /* <DEDUP_REMOVED lines=8> */
[----:B------:R-:W4:Y:S01]  /*16c70*/  LDL.LU R198, [R1+0x2f0] ;  /* 0x0002f00001c67983 */ /* 0x000f220000300800 */
[----:B------:R-:W-:-:S02]  /*16c80*/  IADD3.X R252, R252, UR15, RZ, P4, !PT ;  /* 0x0000000ffcfc7c10 */ /* 0x000fc4000a7fe4ff */
[----:B----4-:R-:W-:Y:S02]  /*16c90*/  IADD3.X R198, R198, UR15, RZ, P3, !PT ;  /* 0x0000000fc6c67c10 */ /* 0x010fe40009ffe4ff */
[----:B------:R-:W-:-:S03]  /*16ca0*/  IADD3 R249, P3, R249, UR14, RZ ;  /* 0x0000000ef9f97c10 */ /* 0x000fc6000ff7e0ff */
[----:B------:R-:W-:Y:S04]  /*16cb0*/  STL [R1+0x2f0], R198 ;  /* 0x0002f0c601007387 */ /* 0x000fe80000100800 */
[----:B------:R0:W-:Y:S04]  /*16cc0*/  STL [R1+0x2c4], R249 ;  /* 0x0002c4f901007387 */ /* 0x0001e80000100800 */
[----:B0-----:R-:W4:Y:S04]  /*16cd0*/  LDL.LU R249, [R1+0x7e8] ;  /* 0x0007e80001f97983 */ /* 0x001f280000300800 */
[----:B------:R0:W-:Y:S04]  /*16ce0*/  STL [R1+0x2e8], R252 ;  /* 0x0002e8fc01007387 */ /* 0x0001e80000100800 */
[----:B0-----:R-:W3:Y:S04]  /*16cf0*/  LDL.LU R252, [R1+0x7e4] ;  /* 0x0007e40001fc7983 */ /* 0x001ee80000300800 */
[----:B------:R-:W2:Y:S01]  /*16d00*/  LDL.LU R198, [R1+0x2bc] ;  /* 0x0002bc0001c67983 */ /* 0x000ea20000300800 */
[----:B------:R-:W-:-:S02]  /*16d10*/  IADD3.X R230, R230, UR15, RZ, P5, !PT ;  /* 0x0000000fe6e67c10 */ /* 0x000fc4000affe4ff */
[----:B--2---:R-:W-:-:S05]  /*16d20*/  IADD3 R198, P4, R198, UR14, RZ ;  /* 0x0000000ec6c67c10 */ /* 0x004fca000ff9e0ff */
[----:B------:R-:W-:Y:S04]  /*16d30*/  STL [R1+0x2bc], R198 ;  /* 0x0002bcc601007387 */ /* 0x000fe80000100800 */
[----:B------:R0:W-:Y:S04]  /*16d40*/  STL [R1+0x2e0], R230 ;  /* 0x0002e0e601007387 */ /* 0x0001e80000100800 */
[----:B0-----:R-:W2:Y:S04]  /*16d50*/  LDL.LU R230, [R1+0x7e0] ;  /* 0x0007e00001e67983 */ /* 0x001ea80000300800 */
[----:B------:R-:W4:Y:S02]  /*16d60*/  LDL.LU R198, [R1+0x2b4] ;  /* 0x0002b40001c67983 */ /* 0x000f240000300800 */
[----:B----4-:R-:W-:-:S05]  /*16d70*/  IADD3 R198, P5, R198, UR14, RZ ;  /* 0x0000000ec6c67c10 */ /* 0x010fca000ffbe0ff */
[----:B------:R0:W-:Y:S04]  /*16d80*/  STL [R1+0x2b4], R198 ;  /* 0x0002b4c601007387 */ /* 0x0001e80000100800 */
[----:B0-----:R-:W4:Y:S02]  /*16d90*/  LDL.LU R198, [R1+0x2d8] ;  /* 0x0002d80001c67983 */ /* 0x001f240000300800 */
[----:B----4-:R-:W-:Y:S02]  /*16da0*/  IADD3.X R198, R198, UR15, RZ, P6, !PT ;  /* 0x0000000fc6c67c10 */ /* 0x010fe4000b7fe4ff */
[----:B------:R-:W-:-:S03]  /*16db0*/  IADD3 R236, P6, R236, UR14, RZ ;  /* 0x0000000eecec7c10 */ /* 0x000fc6000ffde0ff */
[----:B------:R-:W-:Y:S04]  /*16dc0*/  STL [R1+0x2d8], R198 ;  /* 0x0002d8c601007387 */ /* 0x000fe80000100800 */
[----:B------:R0:W-:Y:S04]  /*16dd0*/  STL [R1+0x2ac], R236 ;  /* 0x0002acec01007387 */ /* 0x0001e80000100800 */
[----:B0-----:R-:W4:Y:S01]  /*16de0*/  LDL.LU R236, [R1+0x7dc] ;  /* 0x0007dc0001ec7983 */ /* 0x001f220000300800 */
[----:B------:R-:W-:Y:S02]  /*16df0*/  IADD3.X R244, R244, UR15, RZ, P2, !PT ;  /* 0x0000000ff4f47c10 */ /* 0x000fe400097fe4ff */
[----:B----4-:R-:W-:-:S02]  /*16e00*/  IADD3.X R236, R236, UR15, RZ, P1, !PT ;  /* 0x0000000fecec7c10 */ /* 0x010fc40008ffe4ff */
[----:B------:R-:W-:-:S03]  /*16e10*/  IADD3 R235, P1, R235, UR14, RZ ;  /* 0x0000000eebeb7c10 */ /* 0x000fc6000ff3e0ff */
[----:B------:R0:W-:Y:S04]  /*16e20*/  STL [R1+0x2d0], R236 ;  /* 0x0002d0ec01007387 */ /* 0x0001e80000100800 */
[----:B0-----:R-:W4:Y:S04]  /*16e30*/  LDL.LU R236, [R1+0x7d8] ;  /* 0x0007d80001ec7983 */ /* 0x001f280000300800 */
[----:B------:R0:W-:Y:S04]  /*16e40*/  STL [R1+0x2a4], R235 ;  /* 0x0002a4eb01007387 */ /* 0x0001e80000100800 */
[----:B0-----:R-:W4:Y:S04]  /*16e50*/  LDL.LU R235, [R1+0x7d4] ;  /* 0x0007d40001eb7983 */ /* 0x001f280000300800 */
[----:B------:R0:W-:Y:S04]  /*16e60*/  STL [R1+0x2c8], R244 ;  /* 0x0002c8f401007387 */ /* 0x0001e80000100800 */
[----:B0-----:R-:W4:Y:S04]  /*16e70*/  LDL.LU R244, [R1+0x7d0] ;  /* 0x0007d00001f47983 */ /* 0x001f280000300800 */
[----:B------:R-:W2:Y:S01]  /*16e80*/  LDL.LU R198, [R1+0x29c] ;  /* 0x00029c0001c67983 */ /* 0x000ea20000300800 */
[----:B------:R-:W-:-:S02]  /*16e90*/  IADD3.X R243, R243, UR15, RZ, P3, !PT ;  /* 0x0000000ff3f37c10 */ /* 0x000fc40009ffe4ff */
[----:B---3--:R-:W-:Y:S01]  /*16ea0*/  IADD3 R252, P3, R252, UR14, RZ ;  /* 0x0000000efcfc7c10 */ /* 0x008fe2000ff7e0ff */
[----:B------:R-:W-:Y:S01]  /*16eb0*/  WARPGROUP.ARRIVE ;  /* 0x00000000000079c5 */ /* 0x000fe20000000000 */
[----:B------:R-:W-:Y:S01]  /*16ec0*/  UMOV UR22, UR6 ;  /* 0x0000000600167c82 */ /* 0x000fe20008000000 */
[----:B------:R-:W-:-:S04]  /*16ed0*/  UMOV UR23, UR7 ;  /* 0x0000000700177c82 */ /* 0x000fc80008000000 */
[----:B------:R-:W-:Y:S01]  /*16ee0*/  QGMMA.64x256x32.F32.E4M3.E4M3 R24, gdesc[UR20], R24, gsb0 ;  /* 0x03e00000141879f3 */ /* 0x000fe20008000818 */
[----:B--2---:R-:W-:-:S05]  /*16ef0*/  IADD3 R198, P2, R198, UR14, RZ ;  /* 0x0000000ec6c67c10 */ /* 0x004fca000ff5e0ff */
[----:B------:R-:W-:Y:S04]  /*16f00*/  STL [R1+0x29c], R198 ;  /* 0x00029cc601007387 */ /* 0x000fe80000100800 */
[----:B------:R0:W-:Y:S04]  /*16f10*/  STL [R1+0x2c0], R243 ;  /* 0x0002c0f301007387 */ /* 0x0001e80000100800 */
[----:B0-----:R-:W2:Y:S04]  /*16f20*/  LDL.LU R243, [R1+0x7cc] ;  /* 0x0007cc0001f37983 */ /* 0x001ea80000300800 */
[----:B------:R0:W-:Y:S04]  /*16f30*/  STL [R1+0x294], R252 ;  /* 0x000294fc01007387 */ /* 0x0001e80000100800 */
[----:B0-----:R-:W3:Y:S04]  /*16f40*/  LDL.LU R252, [R1+0x7c8] ;  /* 0x0007c80001fc7983 */ /* 0x001ee80000300800 */
[----:B------:R-:W4:Y:S01]  /*16f50*/  LDL.LU R198, [R1+0x2b8] ;  /* 0x0002b80001c67983 */ /* 0x000f220000300800 */
[----:B------:R-:W-:-:S02]  /*16f60*/  IADD3.X R230, R230, UR15, RZ, P5, !PT ;  /* 0x0000000fe6e67c10 */ /* 0x000fc4000affe4ff */
[----:B------:R-:W-:Y:S01]  /*16f70*/  IADD3 R229, P5, R229, UR14, RZ ;  /* 0x0000000ee5e57c10 */ /* 0x000fe2000ffbe0ff */
[----:B------:R-:W-:Y:S02]  /*16f80*/  WARPGROUP.DEPBAR.LE gsb0, 0x0 ;  /* 0x00008000000079c5 */ /* 0x000fe40000010000 */
[----:B------:R-:W-:Y:S01]  /*16f90*/  WARPGROUP.ARRIVE ;  /* 0x00000000000079c5 */ /* 0x000fe20000000000 */
[----:B------:R-:W-:Y:S01]  /*16fa0*/  UMOV UR26, UR10 ;  /* 0x0000000a001a7c82 */ /* 0x000fe20008000000 */
[----:B------:R-:W-:-:S04]  /*16fb0*/  UMOV UR27, UR11 ;  /* 0x0000000b001b7c82 */ /* 0x000fc80008000000 */
[----:B------:R-:W-:Y:S01]  /*16fc0*/  QGMMA.64x256x32.F32.E4M3.E4M3 R24, gdesc[UR24], R24, gsb0 ;  /* 0x03e00000181879f3 */ /* 0x000fe20008000818 */
[----:B------:R-:W-:Y:S02]  /*16fd0*/  IADD3.X R0, R0, UR15, RZ, P6, !PT ;  /* 0x0000000f00007c10 */ /* 0x000fe4000b7fe4ff */
[----:B------:R-:W-:Y:S02]  /*16fe0*/  IADD3 R199, P6, R199, UR14, RZ ;  /* 0x0000000ec7c77c10 */ /* 0x000fe4000ffde0ff */
[----:B------:R-:W-:Y:S02]  /*16ff0*/  IADD3.X R200, R200, UR15, RZ, P1, !PT ;  /* 0x0000000fc8c87c10 */ /* 0x000fe40008ffe4ff */
[----:B------:R-:W-:Y:S02]  /*17000*/  IADD3 R201, P1, R201, UR14, RZ ;  /* 0x0000000ec9c97c10 */ /* 0x000fe4000ff3e0ff */
[----:B------:R-:W-:Y:S02]  /*17010*/  IADD3.X R205, R205, UR15, RZ, P2, !PT ;  /* 0x0000000fcdcd7c10 */ /* 0x000fe400097fe4ff */
[----:B------:R-:W-:-:S02]  /*17020*/  IADD3 R209, P2, R209, UR14, RZ ;  /* 0x0000000ed1d17c10 */ /* 0x000fc4000ff5e0ff */
[----:B------:R-:W-:Y:S02]  /*17030*/  IADD3.X R218, R218, UR15, RZ, P3, !PT ;  /* 0x0000000fdada7c10 */ /* 0x000fe40009ffe4ff */
[----:B------:R-:W-:Y:S02]  /*17040*/  IADD3 R2, P3, R2, UR14, RZ ;  /* 0x0000000e02027c10 */ /* 0x000fe4000ff7e0ff */
[----:B------:R-:W-:Y:S02]  /*17050*/  IADD3.X R220, R220, UR15, RZ, P5, !PT ;  /* 0x0000000fdcdc7c10 */ /* 0x000fe4000affe4ff */
[----:B------:R-:W-:Y:S02]  /*17060*/  IADD3 R221, P5, R221, UR14, RZ ;  /* 0x0000000edddd7c10 */ /* 0x000fe4000ffbe0ff */
[----:B------:R-:W-:Y:S02]  /*17070*/  IADD3.X R222, R222, UR15, RZ, P6, !PT ;  /* 0x0000000fdede7c10 */ /* 0x000fe4000b7fe4ff */
[----:B----4-:R-:W-:-:S02]  /*17080*/  IADD3.X R198, R198, UR15, RZ, P4, !PT ;  /* 0x0000000fc6c67c10 */ /* 0x010fc4000a7fe4ff */
[----:B------:R-:W-:-:S03]  /*17090*/  IADD3 R251, P4, R251, UR14, RZ ;  /* 0x0000000efbfb7c10 */ /* 0x000fc6000ff9e0ff */
[----:B------:R-:W-:Y:S04]  /*170a0*/  STL [R1+0x2b8], R198 ;  /* 0x0002b8c601007387 */ /* 0x000fe80000100800 */
[----:B------:R0:W-:Y:S04]  /*170b0*/  STL [R1+0x28c], R251 ;  /* 0x00028cfb01007387 */ /* 0x0001e80000100800 */
[----:B0-----:R-:W4:Y:S04]  /*170c0*/  LDL.LU R251, [R1+0x7c4] ;  /* 0x0007c40001fb7983 */ /* 0x001f280000300800 */
[----:B------:R0:W-:Y:S04]  /*170d0*/  STL [R1+0x2b0], R230 ;  /* 0x0002b0e601007387 */ /* 0x0001e80000100800 */
[----:B0-----:R-:W4:Y:S04]  /*170e0*/  LDL.LU R230, [R1+0x7c0] ;  /* 0x0007c00001e67983 */ /* 0x001f280000300800 */
[----:B------:R0:W-:Y:S04]  /*170f0*/  STL [R1+0x284], R229 ;  /* 0x000284e501007387 */ /* 0x0001e80000100800 */
[----:B0-----:R-:W4:Y:S04]  /*17100*/  LDL.LU R229, [R1+0x7bc] ;  /* 0x0007bc0001e57983 */ /* 0x001f280000300800 */
[----:B------:R0:W-:Y:S01]  /*17110*/  STL [R1+0x2a8], R0 ;  /* 0x0002a80001007387 */ /* 0x0001e20000100800 */
[----:B------:R-:W-:-:S02]  /*17120*/  IADD3.X R3, R3, UR15, RZ, P4, !PT ;  /* 0x0000000f03037c10 */ /* 0x000fc4000a7fe4ff */
[----:B------:R-:W-:Y:S01]  /*17130*/  IADD3 R219, P4, R219, UR14, RZ ;  /* 0x0000000edbdb7c10 */ /* 0x000fe2000ff9e0ff */
[----:B0-----:R1:W5:Y:S04]  /*17140*/  LDL.LU R0, [R1+0x7b8] ;  /* 0x0007b80001007983 */ /* 0x0013680000300800 */
[----:B------:R1:W-:Y:S04]  /*17150*/  STL [R1+0x27c], R199 ;  /* 0x00027cc701007387 */ /* 0x0003e80000100800 */
[----:B------:R1:W-:Y:S04]  /*17160*/  STL [R1+0x2a0], R200 ;  /* 0x0002a0c801007387 */ /* 0x0003e80000100800 */
[----:B------:R1:W-:Y:S04]  /*17170*/  STL [R1+0x274], R201 ;  /* 0x000274c901007387 */ /* 0x0003e80000100800 */
[----:B------:R1:W-:Y:S01]  /*17180*/  STL [R1+0x298], R205 ;  /* 0x000298cd01007387 */ /* 0x0003e20000100800 */
[----:B------:R-:W-:-:S03]  /*17190*/  IADD3 R212, P6, R212, UR14, RZ ;  /* 0x0000000ed4d47c10 */ /* 0x000fc6000ffde0ff */
[----:B------:R1:W-:Y:S01]  /*171a0*/  STL [R1+0x26c], R209 ;  /* 0x00026cd101007387 */ /* 0x0003e20000100800 */
[----:B------:R-:W-:-:S03]  /*171b0*/  IADD3.X R213, R213, UR15, RZ, P1, !PT ;  /* 0x0000000fd5d57c10 */ /* 0x000fc60008ffe4ff */
        /* <DEDUP_REMOVED lines=46> */
[----:B------:R1:W-:Y:S04]  /*174a0*/  STL [R1+0x20c], R195 ;  /* 0x00020cc301007387 */ /* 0x0003e80000100800 */
[----:B------:R1:W-:Y:S04]  /*174b0*/  STL [R1+0x230], R193 ;  /* 0x000230c101007387 */ /* 0x0003e80000100800 */
[----:B------:R1:W-:Y:S04]  /*174c0*/  STL [R1+0x204], R192 ;  /* 0x000204c001007387 */ /* 0x0003e80000100800 */
[----:B------:R1:W-:Y:S04]  /*174d0*/  STL [R1+0x228], R191 ;  /* 0x000228bf01007387 */ /* 0x0003e80000100800 */
[----:B------:R1:W-:Y:S04]  /*174e0*/  STL [R1+0x220], R190 ;  /* 0x000220be01007387 */ /* 0x0003e80000100800 */
[----:B------:R1:W-:Y:S04]  /*174f0*/  STL [R1+0x218], R188 ;  /* 0x000218bc01007387 */ /* 0x0003e80000100800 */
[----:B------:R1:W-:Y:S04]  /*17500*/  STL [R1+0x210], R187 ;  /* 0x000210bb01007387 */ /* 0x0003e80000100800 */
[----:B------:R1:W-:Y:S04]  /*17510*/  STL [R1+0x208], R186 ;  /* 0x000208ba01007387 */ /* 0x0003e80000100800 */
[----:B------:R1:W-:Y:S01]  /*17520*/  STL [R1+0x200], R184 ;  /* 0x000200b801007387 */ /* 0x0003e20000100800 */
[----:B---3--:R-:W-:-:S02]  /*17530*/  IADD3 R252, P4, R252, UR14, RZ ;  /* 0x0000000efcfc7c10 */ /* 0x008fc4000ff9e0ff */
[----:B------:R-:W-:Y:S02]  /*17540*/  IADD3 R250, P5, R250, UR14, RZ ;  /* 0x0000000efafa7c10 */ /* 0x000fe4000ffbe0ff */
[----:B------:R-:W-:Y:S02]  /*17550*/  IADD3 R248, P6, R248, UR14, RZ ;  /* 0x0000000ef8f87c10 */ /* 0x000fe4000ffde0ff */
[----:B------:R-:W-:Y:S02]  /*17560*/  IADD3 R246, P1, R246, UR14, RZ ;  /* 0x0000000ef6f67c10 */ /* 0x000fe4000ff3e0ff */
[----:B------:R-:W-:Y:S02]  /*17570*/  IADD3 R244, P2, R244, UR14, RZ ;  /* 0x0000000ef4f47c10 */ /* 0x000fe4000ff5e0ff */
[----:B------:R-:W-:Y:S02]  /*17580*/  IADD3 R242, P3, R242, UR14, RZ ;  /* 0x0000000ef2f27c10 */ /* 0x000fe4000ff7e0ff */
[----:B------:R-:W-:-:S02]  /*17590*/  IADD3.X R249, R249, UR15, RZ, P5, !PT ;  /* 0x0000000ff9f97c10 */ /* 0x000fc4000affe4ff */
[----:B------:R-:W-:Y:S02]  /*175a0*/  IADD3.X R247, R247, UR15, RZ, P6, !PT ;  /* 0x0000000ff7f77c10 */ /* 0x000fe4000b7fe4ff */
[----:B------:R-:W-:Y:S02]  /*175b0*/  IADD3.X R245, R245, UR15, RZ, P1, !PT ;  /* 0x0000000ff5f57c10 */ /* 0x000fe40008ffe4ff */
[----:B--2---:R-:W-:Y:S02]  /*175c0*/  IADD3.X R243, R243, UR15, RZ, P2, !PT ;  /* 0x0000000ff3f37c10 */ /* 0x004fe400097fe4ff */
[----:B------:R-:W-:Y:S02]  /*175d0*/  IADD3.X R241, R241, UR15, RZ, P3, !PT ;  /* 0x0000000ff1f17c10 */ /* 0x000fe40009ffe4ff */
[----:B------:R-:W-:Y:S02]  /*175e0*/  IADD3 R238, P5, R238, UR14, RZ ;  /* 0x0000000eeeee7c10 */ /* 0x000fe4000ffbe0ff */
[----:B------:R-:W-:-:S02]  /*175f0*/  IADD3 R236, P6, R236, UR14, RZ ;  /* 0x0000000eecec7c10 */ /* 0x000fc4000ffde0ff */
[----:B------:R-:W-:Y:S02]  /*17600*/  IADD3 R234, P1, R234, UR14, RZ ;  /* 0x0000000eeaea7c10 */ /* 0x000fe4000ff3e0ff */
[----:B------:R-:W-:Y:S01]  /*17610*/  IADD3 R232, P2, R232, UR14, RZ ;  /* 0x0000000ee8e87c10 */ /* 0x000fe2000ff5e0ff */
[----:B------:R-:W-:Y:S02]  /*17620*/  WARPGROUP.DEPBAR.LE gsb0, 0x0 ;  /* 0x00008000000079c5 */ /* 0x000fe40000010000 */
[----:B------:R-:W-:Y:S02]  /*17630*/  IADD3.X R237, R237, UR15, RZ, P5, !PT ;  /* 0x0000000feded7c10 */ /* 0x000fe4000affe4ff */
[----:B------:R-:W-:Y:S02]  /*17640*/  IADD3.X R235, R235, UR15, RZ, P6, !PT ;  /* 0x0000000febeb7c10 */ /* 0x000fe4000b7fe4ff */
[----:B------:R-:W-:Y:S02]  /*17650*/  IADD3.X R233, R233, UR15, RZ, P1, !PT ;  /* 0x0000000fe9e97c10 */ /* 0x000fe40008ffe4ff */
[----:B------:R-:W-:-:S02]  /*17660*/  IADD3.X R231, R231, UR15, RZ, P2, !PT ;  /* 0x0000000fe7e77c10 */ /* 0x000fc400097fe4ff */
[----:B----4-:R-:W-:Y:S02]  /*17670*/  IADD3.X R251, R251, UR15, RZ, P4, !PT ;  /* 0x0000000ffbfb7c10 */ /* 0x010fe4000a7fe4ff */
[----:B------:R-:W-:-:S04]  /*17680*/  IADD3 R240, P4, R240, UR14, RZ ;  /* 0x0000000ef0f07c10 */ /* 0x000fc8000ff9e0ff */
[----:B------:R-:W-:Y:S02]  /*17690*/  IADD3.X R239, R239, UR15, RZ, P4, !PT ;  /* 0x0000000fefef7c10 */ /* 0x000fe4000a7fe4ff */
[----:B------:R-:W-:-:S04]  /*176a0*/  IADD3 R230, P3, R230, UR14, RZ ;  /* 0x0000000ee6e67c10 */ /* 0x000fc8000ff7e0ff */
[----:B------:R-:W-:Y:S01]  /*176b0*/  IADD3.X R229, R229, UR15, RZ, P3, !PT ;  /* 0x0000000fe5e57c10 */ /* 0x000fe20009ffe4ff */
[----:B-1----:R-:W-:Y:S08]  /*176c0*/  @P0 BRA `(.L_x_2) ;  /* 0xffffff4400900947 */ /* 0x002ff0000383ffff */
.L_x_1:
[----:B------:R2:W-:Y:S01]  /*176d0*/  STL [R1+0x7c8], R149 ;  /* 0x0007c89501007387 */ /* 0x0005e20000100800 */
[----:B------:R-:W-:Y:S01]  /*176e0*/  F2FP.SATFINITE.E4M3.F32.PACK_AB_MERGE_C R27, R27, R26, RZ ;  /* 0x0000001a1b1b723e */ /* 0x000fe200048070ff */
[----:B------:R-:W-:Y:S01]  /*176f0*/  ULDC.64 UR6, c[0x0][0x228] ;  /* 0x00008a0000067ab9 */ /* 0x000fe20000000a00 */
[----:B------:R-:W-:Y:S01]  /*17700*/  ULDC UR4, c[0x0][0x22c] ;  /* 0x00008b0000047ab9 */ /* 0x000fe20000000800 */
[----:B------:R-:W3:Y:S01]  /*17710*/  LDL.LU R6, [R1+0x4] ;  /* 0x0000040001067983 */ /* 0x000ee20000300800 */
[----:B------:R-:W-:-:S03]  /*17720*/  ULDC UR5, c[0x0][0x22c] ;  /* 0x00008b0000057ab9 */ /* 0x000fc60000000800 */
[----:B--2---:R-:W3:Y:S04]  /*17730*/  LDL.LU R149, [R1] ;  /* 0x0000000001957983 */ /* 0x004ee80000300800 */
[----:B------:R2:W-:Y:S04]  /*17740*/  STL [R1+0x7c4], R148 ;  /* 0x0007c49401007387 */ /* 0x0005e80000100800 */
[----:B--2---:R-:W2:Y:S04]  /*17750*/  LDL.LU R148, [R1+0x8] ;  /* 0x0000080001947983 */ /* 0x004ea80000300800 */
[----:B------:R-:W2:Y:S04]  /*17760*/  LDL.LU R4, [R1+0xc] ;  /* 0x00000c0001047983 */ /* 0x000ea80000300800 */
[----:B------:R4:W-:Y:S04]  /*17770*/  STL [R1+0x7c0], R151 ;  /* 0x0007c09701007387 */ /* 0x0009e80000100800 */
[----:B----4-:R-:W4:Y:S04]  /*17780*/  LDL.LU R151, [R1+0x10] ;  /* 0x0000100001977983 */ /* 0x010f280000300800 */
[----:B-1----:R-:W4:Y:S04]  /*17790*/  LDL.LU R2, [R1+0x14] ;  /* 0x0000140001027983 */ /* 0x002f280000300800 */
[----:B------:R1:W-:Y:S04]  /*177a0*/  STL [R1+0x7bc], R150 ;  /* 0x0007bc9601007387 */ /* 0x0003e80000100800 */
[----:B-1----:R-:W4:Y:S04]  /*177b0*/  LDL.LU R150, [R1+0x18] ;  /* 0x0000180001967983 */ /* 0x002f280000300800 */
[----:B------:R-:W4:Y:S04]  /*177c0*/  LDL.LU R3, [R1+0x1c] ;  /* 0x00001c0001037983 */ /* 0x000f280000300800 */
[----:B-----5:R1:W-:Y:S04]  /*177d0*/  STL [R1+0x7b8], R0 ;  /* 0x0007b80001007387 */ /* 0x0203e80000100800 */
[----:B-1----:R-:W4:Y:S04]  /*177e0*/  LDL.LU R0, [R1+0x20] ;  /* 0x0000200001007983 */ /* 0x002f280000300800 */
[----:B------:R-:W4:Y:S04]  /*177f0*/  LDL.LU R5, [R1+0x24] ;  /* 0x0000240001057983 */ /* 0x000f280000300800 */
        /* <DEDUP_REMOVED lines=17> */
[----:B0-----:R-:W4:Y:S04]  /*17910*/  LDL.LU R15, [R1+0x6c] ;  /* 0x00006c00010f7983 */ /* 0x001f280000300800 */
        /* <DEDUP_REMOVED lines=99> */
[----:B------:R-:W4:Y:S01]  /*17f50*/  LDL.LU R192, [R1+0x1fc] ;  /* 0x0001fc0001c07983 */ /* 0x000f220000300800 */
[----:B---3--:R-:W-:-:S02]  /*17f60*/  F2FP.SATFINITE.E4M3.F32.PACK_AB_MERGE_C R6, R6, R149, RZ ;  /* 0x000000950606723e */ /* 0x008fc400048070ff */
[----:B--2---:R-:W-:Y:S01]  /*17f70*/  F2FP.SATFINITE.E4M3.F32.PACK_AB_MERGE_C R4, R4, R148, RZ ;  /* 0x000000940404723e */ /* 0x004fe200048070ff */
[----:B------:R-:W2:Y:S01]  /*17f80*/  LDL.LU R149, [R1+0x7c8] ;  /* 0x0007c80001957983 */ /* 0x000ea20000300800 */
[----:B----4-:R-:W-:Y:S02]  /*17f90*/  F2FP.SATFINITE.E4M3.F32.PACK_AB_MERGE_C R2, R2, R151, RZ ;  /* 0x000000970202723e */ /* 0x010fe400048070ff */
[----:B------:R-:W-:Y:S01]  /*17fa0*/  F2FP.SATFINITE.E4M3.F32.PACK_AB_MERGE_C R3, R3, R150, RZ ;  /* 0x000000960303723e */ /* 0x000fe200048070ff */
[----:B------:R-:W2:Y:S01]  /*17fb0*/  LDL.LU R148, [R1+0x7c4] ;  /* 0x0007c40001947983 */ /* 0x000ea20000300800 */
[----:B------:R-:W-:-:S03]  /*17fc0*/  F2FP.SATFINITE.E4M3.F32.PACK_AB_MERGE_C R5, R5, R0, RZ ;  /* 0x000000000505723e */ /* 0x000fc600048070ff */
[----:B------:R-:W3:Y:S04]  /*17fd0*/  LDL.LU R151, [R1+0x7c0] ;  /* 0x0007c00001977983 */ /* 0x000ee80000300800 */
[----:B------:R-:W3:Y:S04]  /*17fe0*/  LDL.LU R150, [R1+0x7bc] ;  /* 0x0007bc0001967983 */ /* 0x000ee80000300800 */
[----:B------:R-:W4:Y:S01]  /*17ff0*/  LDL.LU R0, [R1+0x7b8] ;  /* 0x0007b80001007983 */ /* 0x000f220000300800 */
[----:B------:R-:W-:Y:S02]  /*18000*/  F2FP.SATFINITE.E4M3.F32.PACK_AB_MERGE_C R64, R65, R64, RZ ;  /* 0x000000404140723e */ /* 0x000fe400048070ff */
[----:B------:R-:W-:-:S02]  /*18010*/  F2FP.SATFINITE.E4M3.F32.PACK_AB_MERGE_C R29, R29, R28, RZ ;  /* 0x0000001c1d1d723e */ /* 0x000fc400048070ff */
[----:B------:R-:W-:Y:S02]  /*18020*/  F2FP.SATFINITE.E4M3.F32.PACK_AB_MERGE_C R30, R31, R30, RZ ;  /* 0x0000001e1f1e723e */ /* 0x000fe400048070ff */
[----:B------:R-:W-:Y:S02]  /*18030*/  F2FP.SATFINITE.E4M3.F32.PACK_AB_MERGE_C R8, R8, R232, RZ ;  /* 0x000000e80808723e */ /* 0x000fe400048070ff */
[----:B------:R-:W-:Y:S02]  /*18040*/  F2FP.SATFINITE.E4M3.F32.PACK_AB_MERGE_C R7, R7, R230, RZ ;  /* 0x000000e60707723e */ /* 0x000fe400048070ff */
[----:B------:R-:W-:Y:S02]  /*18050*/  F2FP.SATFINITE.E4M3.F32.PACK_AB_MERGE_C R9, R9, R234, RZ ;  /* 0x000000ea0909723e */ /* 0x000fe400048070ff */
        /* <DEDUP_REMOVED lines=108> */
[----:B------:R-:W2:Y:S01]  /*18720*/  LDL.LU R197, [R1+0x7b4] ;  /* 0x0007b40001c57983 */ /* 0x000ea20000300800 */
[----:B------:R-:W-:Y:S02]  /*18730*/  F2FP.SATFINITE.E4M3.F32.PACK_AB_MERGE_C R191, R191, R196, RZ ;  /* 0x000000c4bfbf723e */ /* 0x000fe400048070ff */
[----:B------:R-:W-:-:S02]  /*18740*/  F2FP.SATFINITE.E4M3.F32.PACK_AB_MERGE_C R193, R193, R195, RZ ;  /* 0x000000c3c1c1723e */ /* 0x000fc400048070ff */
[----:B------:R-:W3:Y:S01]  /*18750*/  LDL.LU R195, [R1+0x7b0] ;  /* 0x0007b00001c37983 */ /* 0x000ee20000300800 */
[----:B------:R-:W0:Y:S01]  /*18760*/  S2R R196, SR_TID.X ;  /* 0x0000000000c47919 */ /* 0x000e220000002100 */
[----:B------:R-:W-:Y:S02]  /*18770*/  F2FP.SATFINITE.E4M3.F32.PACK_AB_MERGE_C R192, R192, R194, RZ ;  /* 0x000000c2c0c0723e */ /* 0x000fe400048070ff */
[----:B------:R-:W-:Y:S02]  /*18780*/  F2FP.SATFINITE.E4M3.F32.PACK_AB_MERGE_C R194, R25, R24, RZ ;  /* 0x0000001819c2723e */ /* 0x000fe400048070ff */
[----:B------:R-:W-:Y:S01]  /*18790*/  PRMT R27, R27, 0x5410, R30 ;  /* 0x000054101b1b7816 */ /* 0x000fe2000000001e */
[----:B----4-:R-:W-:Y:S02]  /*187a0*/  VIADD R26, R0, 0x1 ;  /* 0x00000001001a7836 */ /* 0x010fe40000000000 */
[C---:B0-----:R-:W-:Y:S02]  /*187b0*/  IMAD.SHL.U32 R24, R196.reuse, 0x10, RZ ;  /* 0x00000010c4187824 */ /* 0x041fe400078e00ff */
[----:B------:R-:W-:-:S03]  /*187c0*/  IMAD.SHL.U32 R25, R196, 0x40, RZ ;  /* 0x00000040c4197824 */ /* 0x000fc600078e00ff */
[----:B------:R-:W-:Y:S02]  /*187d0*/  LOP3.LUT R24, R24, 0xf0, RZ, 0xc0, !PT ;  /* 0x000000f018187812 */ /* 0x000fe400078ec0ff */
[----:B------:R-:W-:-:S04]  /*187e0*/  LOP3.LUT R25, R25, 0x400, RZ, 0xc0, !PT ;  /* 0x0000040019197812 */ /* 0x000fc800078ec0ff */
[----:B------:R-:W-:Y:S01]  /*187f0*/  IADD3 R24, R25, UR12, R24 ;  /* 0x0000000c19187c10 */ /* 0x000fe2000fffe018 */
[----:B------:R-:W-:Y:S01]  /*18800*/  VIADD R25, R0, 0x2 ;  /* 0x0000000200197836 */ /* 0x000fe20000000000 */
[----:B------:R-:W-:Y:S01]  /*18810*/  LOP3.LUT R196, R196, 0x7f, RZ, 0xc0, !PT ;  /* 0x0000007fc4c47812 */ /* 0x000fe200078ec0ff */
[----:B------:R-:W-:Y:S01]  /*18820*/  BAR.SYNC.DEFER_BLOCKING 0x0 ;  /* 0x0000000000007b1d */ /* 0x000fe20000010000 */
[----:B--2---:R-:W-:-:S05]  /*18830*/  LOP3.LUT R65, R197, 0x300, RZ, 0xc0, !PT ;  /* 0x00000300c5417812 */ /* 0x004fca00078ec0ff */
[----:B------:R-:W-:Y:S01]  /*18840*/  IMAD.IADD R65, R65, 0x1, R24 ;  /* 0x0000000141417824 */ /* 0x000fe200078e0218 */
[----:B---3--:R-:W-:Y:S01]  /*18850*/  ISETP.GE.AND P0, PT, R195, UR6, PT ;  /* 0x00000006c3007c0c */ /* 0x008fe2000bf06270 */
[----:B------:R-:W-:-:S03]  /*18860*/  ULDC UR6, c[0x0][0x248] ;  /* 0x0000920000067ab9 */ /* 0x000fc60000000800 */
[----:B------:R-:W-:Y:S01]  /*18870*/  ISETP.LT.AND P6, PT, R26, UR4, !P0 ;  /* 0x000000041a007c0c */ /* 0x000fe2000c7c1270 */
[C---:B------:R-:W-:Y:S01]  /*18880*/  VIADD R26, R0.reuse, 0x3 ;  /* 0x00000003001a7836 */ /* 0x040fe20000000000 */
[----:B------:R-:W-:Y:S01]  /*18890*/  ISETP.LT.AND P4, PT, R25, UR5, !P0 ;  /* 0x0000000519007c0c */ /* 0x000fe2000c781270 */
[----:B------:R-:W-:Y:S01]  /*188a0*/  VIADD R25, R0, 0x4 ;  /* 0x0000000400197836 */ /* 0x000fe20000000000 */
[----:B------:R-:W-:Y:S01]  /*188b0*/  ULDC UR4, c[0x0][0x22c] ;  /* 0x00008b0000047ab9 */ /* 0x000fe20000000800 */
[----:B------:R-:W-:Y:S01]  /*188c0*/  ULDC UR5, c[0x0][0x22c] ;  /* 0x00008b0000057ab9 */ /* 0x000fe20000000800 */
[----:B------:R-:W-:Y:S01]  /*188d0*/  ISETP.LT.AND P5, PT, R26, UR4, !P0 ;  /* 0x000000041a007c0c */ /* 0x000fe2000c7a1270 */
[----:B------:R-:W-:Y:S01]  /*188e0*/  ULDC UR4, c[0x0][0x244] ;  /* 0x0000910000047ab9 */ /* 0x000fe20000000800 */
[----:B------:R-:W-:Y:S02]  /*188f0*/  ISETP.LT.AND P3, PT, R25, UR5, !P0 ;  /* 0x0000000519007c0c */ /* 0x000fe4000c761270 */
[----:B------:R-:W-:-:S02]  /*18900*/  PRMT R24, R6, 0x5410, R2 ;  /* 0x0000541006187816 */ /* 0x000fc40000000002 */
[----:B------:R-:W-:Y:S02]  /*18910*/  PRMT R25, R4, 0x5410, R3 ;  /* 0x0000541004197816 */ /* 0x000fe40000000003 */
[----:B------:R-:W-:-:S05]  /*18920*/  PRMT R26, R194, 0x5410, R29 ;  /* 0x00005410c21a7816 */ /* 0x000fca000000001d */
[----:B------:R0:W-:Y:S01]  /*18930*/  STSM.16.M88.4 [R65], R24 ;  /* 0x0000001841007844 */ /* 0x0001e20000000200 */
[----:B------:R-:W-:Y:S01]  /*18940*/  LEA R2, R196, UR12, 0x4 ;  /* 0x0000000cc4027c11 */ /* 0x000fe2000f8e20ff */
[----:B------:R-:W-:Y:S01]  /*18950*/  BAR.SYNC.DEFER_BLOCKING 0x0 ;  /* 0x0000000000007b1d */ /* 0x000fe20000010000 */
[----:B------:R-:W-:Y:S02]  /*18960*/  PRMT R4, R5, 0x5410, R8 ;  /* 0x0000541005047816 */ /* 0x000fe40000000008 */
[----:B------:R-:W-:-:S03]  /*18970*/  PRMT R5, R7, 0x5410, R9 ;  /* 0x0000541007057816 */ /* 0x000fc60000000009 */
[----:B------:R-:W1:Y:S01]  /*18980*/  LDS.128 R28, [R2] ;  /* 0x00000000021c7984 */ /* 0x000e620000000c00 */
[----:B------:R-:W-:Y:S02]  /*18990*/  PRMT R6, R32, 0x5410, R37 ;  /* 0x0000541020067816 */ /* 0x000fe40000000025 */
[----:B------:R-:W-:Y:S01]  /*189a0*/  PRMT R7, R34, 0x5410, R39 ;  /* 0x0000541022077816 */ /* 0x000fe20000000027 */
[----:B------:R-:W-:Y:S06]  /*189b0*/  BAR.SYNC.DEFER_BLOCKING 0x0 ;  /* 0x0000000000007b1d */ /* 0x000fec0000010000 */
[----:B------:R-:W-:Y:S02]  /*189c0*/  STSM.16.M88.4 [R65], R4 ;  /* 0x0000000441007844 */ /* 0x000fe40000000200 */
[----:B------:R-:W-:Y:S01]  /*189d0*/  BAR.SYNC.DEFER_BLOCKING 0x0 ;  /* 0x0000000000007b1d */ /* 0x000fe20000010000 */
[----:B0-----:R-:W-:-:S02]  /*189e0*/  PRMT R24, R10, 0x5410, R13 ;  /* 0x000054100a187816 */ /* 0x001fc4000000000d */
[----:B------:R-:W-:-:S03]  /*189f0*/  PRMT R25, R11, 0x5410, R12 ;  /* 0x000054100b197816 */ /* 0x000fc6000000000c */
[----:B------:R-:W0:Y:S01]  /*18a00*/  LDS.128 R8, [R2] ;  /* 0x0000000002087984 */ /* 0x000e220000000c00 */
[----:B------:R-:W-:Y:S02]  /*18a10*/  PRMT R26, R40, 0x5410, R45 ;  /* 0x00005410281a7816 */ /* 0x000fe4000000002d */
[----:B------:R-:W-:Y:S01]  /*18a20*/  PRMT R27, R42, 0x5410, R47 ;  /* 0x000054102a1b7816 */ /* 0x000fe2000000002f */
[----:B------:R-:W-:Y:S06]  /*18a30*/  BAR.SYNC.DEFER_BLOCKING 0x0 ;  /* 0x0000000000007b1d */ /* 0x000fec0000010000 */
[----:B------:R2:W-:Y:S02]  /*18a40*/  STSM.16.M88.4 [R65], R24 ;  /* 0x0000001841007844 */ /* 0x0005e40000000200 */
[----:B------:R-:W-:Y:S06]  /*18a50*/  BAR.SYNC.DEFER_BLOCKING 0x0 ;  /* 0x0000000000007b1d */ /* 0x000fec0000010000 */
[----:B------:R-:W3:Y:S01]  /*18a60*/  LDS.128 R4, [R2] ;  /* 0x0000000002047984 */ /* 0x000ee20000000c00 */
[----:B--2---:R-:W-:-:S02]  /*18a70*/  PRMT R24, R14, 0x5410, R17 ;  /* 0x000054100e187816 */ /* 0x004fc40000000011 */
[----:B------:R-:W-:Y:S01]  /*18a80*/  PRMT R25, R15, 0x5410, R16 ;  /* 0x000054100f197816 */ /* 0x000fe20000000010 */
[----:B------:R-:W-:Y:S01]  /*18a90*/  BAR.SYNC.DEFER_BLOCKING 0x0 ;  /* 0x0000000000007b1d */ /* 0x000fe20000010000 */
[----:B------:R-:W-:Y:S02]  /*18aa0*/  PRMT R26, R48, 0x5410, R53 ;  /* 0x00005410301a7816 */ /* 0x000fe40000000035 */
[----:B------:R-:W-:-:S05]  /*18ab0*/  PRMT R27, R50, 0x5410, R55 ;  /* 0x00005410321b7816 */ /* 0x000fca0000000037 */
[----:B------:R-:W-:Y:S01]  /*18ac0*/  STSM.16.M88.4 [R65], R24 ;  /* 0x0000001841007844 */ /* 0x000fe20000000200 */
[----:B------:R-:W-:Y:S01]  /*18ad0*/  BAR.SYNC.DEFER_BLOCKING 0x0 ;  /* 0x0000000000007b1d */ /* 0x000fe20000010000 */
[----:B------:R-:W-:Y:S02]  /*18ae0*/  PRMT R16, R18, 0x5410, R21 ;  /* 0x0000541012107816 */ /* 0x000fe40000000015 */
[----:B------:R-:W-:-:S03]  /*18af0*/  PRMT R17, R19, 0x5410, R20 ;  /* 0x0000541013117816 */ /* 0x000fc60000000014 */
[----:B------:R-:W2:Y:S01]  /*18b00*/  LDS.128 R12, [R2] ;  /* 0x00000000020c7984 */ /* 0x000ea20000000c00 */
[----:B------:R-:W-:Y:S02]  /*18b10*/  PRMT R18, R56, 0x5410, R61 ;  /* 0x0000541038127816 */ /* 0x000fe4000000003d */
[----:B------:R-:W-:Y:S01]  /*18b20*/  PRMT R19, R58, 0x5410, R63 ;  /* 0x000054103a137816 */ /* 0x000fe2000000003f */
[----:B------:R-:W-:Y:S06]  /*18b30*/  BAR.SYNC.DEFER_BLOCKING 0x0 ;  /* 0x0000000000007b1d */ /* 0x000fec0000010000 */
[----:B------:R4:W-:Y:S02]  /*18b40*/  STSM.16.M88.4 [R65], R16 ;  /* 0x0000001041007844 */ /* 0x0009e40000000200 */
[----:B----4-:R-:W-:-:S02]  /*18b50*/  PRMT R16, R22, 0x5410, R153 ;  /* 0x0000541016107816 */ /* 0x010fc40000000099 */
[----:B------:R-:W-:Y:S01]  /*18b60*/  PRMT R17, R23, 0x5410, R152 ;  /* 0x0000541017117816 */ /* 0x000fe20000000098 */
[----:B------:R-:W-:Y:S01]  /*18b70*/  BAR.SYNC.DEFER_BLOCKING 0x0 ;  /* 0x0000000000007b1d */ /* 0x000fe20000010000 */
[----:B------:R-:W-:Y:S02]  /*18b80*/  PRMT R18, R64, 0x5410, R69 ;  /* 0x0000541040127816 */ /* 0x000fe40000000045 */
[----:B------:R-:W-:-:S03]  /*18b90*/  PRMT R19, R66, 0x5410, R71 ;  /* 0x0000541042137816 */ /* 0x000fc60000000047 */
[----:B------:R-:W4:Y:S02]  /*18ba0*/  LDS.128 R20, [R2] ;  /* 0x0000000002147984 */ /* 0x000f240000000c00 */
[----:B------:R-:W-:Y:S06]  /*18bb0*/  BAR.SYNC.DEFER_BLOCKING 0x0 ;  /* 0x0000000000007b1d */ /* 0x000fec0000010000 */
[----:B------:R1:W-:Y:S02]  /*18bc0*/  STSM.16.M88.4 [R65], R16 ;  /* 0x0000001041007844 */ /* 0x0003e40000000200 */
[----:B------:R-:W-:Y:S06]  /*18bd0*/  BAR.SYNC.DEFER_BLOCKING 0x0 ;  /* 0x0000000000007b1d */ /* 0x000fec0000010000 */
[----:B------:R-:W4:Y:S01]  /*18be0*/  LDS.128 R24, [R2] ;  /* 0x0000000002187984 */ /* 0x000f220000000c00 */
[----:B-1----:R-:W-:-:S02]  /*18bf0*/  PRMT R16, R154, 0x5410, R157 ;  /* 0x000054109a107816 */ /* 0x002fc4000000009d */
[----:B------:R-:W-:Y:S02]  /*18c00*/  PRMT R17, R155, 0x5410, R156 ;  /* 0x000054109b117816 */ /* 0x000fe4000000009c */
[----:B------:R-:W-:Y:S02]  /*18c10*/  PRMT R18, R72, 0x5410, R77 ;  /* 0x0000541048127816 */ /* 0x000fe4000000004d */
[----:B------:R-:W-:Y:S01]  /*18c20*/  PRMT R19, R74, 0x5410, R79 ;  /* 0x000054104a137816 */ /* 0x000fe2000000004f */
        /* <DEDUP_REMOVED lines=25> */
[----:B------:R-:W-:Y:S02]  /*18dc0*/  STSM.16.M88.4 [R65], R16 ;  /* 0x0000001041007844 */ /* 0x000fe40000000200 */
[----:B------:R-:W-:Y:S01]  /*18dd0*/  BAR.SYNC.DEFER_BLOCKING 0x0 ;  /* 0x0000000000007b1d */ /* 0x000fe20000010000 */
[----:B------:R-:W-:-:S02]  /*18de0*/  PRMT R48, R170, 0x5410, R173 ;  /* 0x00005410aa307816 */ /* 0x000fc400000000ad */
[----:B------:R-:W-:-:S03]  /*18df0*/  PRMT R49, R171, 0x5410, R172 ;  /* 0x00005410ab317816 */ /* 0x000fc600000000ac */
[----:B------:R-:W1:Y:S01]  /*18e00*/  LDS.128 R44, [R2] ;  /* 0x00000000022c7984 */ /* 0x000e620000000c00 */
        /* <DEDUP_REMOVED lines=27> */
[----:B------:R0:W-:Y:S02]  /*18fc0*/  STSM.16.M88.4 [R65], R60 ;  /* 0x0000003c41007844 */ /* 0x0001e40000000200 */
[----:B------:R-:W-:Y:S06]  /*18fd0*/  BAR.SYNC.DEFER_BLOCKING 0x0 ;  /* 0x0000000000007b1d */ /* 0x000fec0000010000 */
[----:B------:R-:W1:Y:S01]  /*18fe0*/  LDS.128 R56, [R2] ;  /* 0x0000000002387984 */ /* 0x000e620000000c00 */
[----:B0-----:R-:W-:-:S02]  /*18ff0*/  PRMT R60, R186, 0x5410, R189 ;  /* 0x00005410ba3c7816 */ /* 0x001fc400000000bd */
[----:B------:R-:W-:Y:S02]  /*19000*/  PRMT R61, R187, 0x5410, R188 ;  /* 0x00005410bb3d7816 */ /* 0x000fe400000000bc */
[----:B------:R-:W-:Y:S02]  /*19010*/  PRMT R62, R136, 0x5410, R141 ;  /* 0x00005410883e7816 */ /* 0x000fe4000000008d */
[----:B------:R-:W-:Y:S01]  /*19020*/  PRMT R63, R138, 0x5410, R143 ;  /* 0x000054108a3f7816 */ /* 0x000fe2000000008f */
[----:B------:R-:W-:Y:S06]  /*19030*/  BAR.SYNC.DEFER_BLOCKING 0x0 ;  /* 0x0000000000007b1d */ /* 0x000fec0000010000 */
[----:B------:R-:W-:Y:S02]  /*19040*/  STSM.16.M88.4 [R65], R60 ;  /* 0x0000003c41007844 */ /* 0x000fe40000000200 */
[----:B------:R-:W-:Y:S01]  /*19050*/  BAR.SYNC.DEFER_BLOCKING 0x0 ;  /* 0x0000000000007b1d */ /* 0x000fe20000010000 */
[----:B------:R-:W-:-:S02]  /*19060*/  F2FP.SATFINITE.E4M3.F32.PACK_AB_MERGE_C R144, R145, R144, RZ ;  /* 0x000000909190723e */ /* 0x000fc400048070ff */
[----:B------:R-:W-:Y:S02]  /*19070*/  F2FP.SATFINITE.E4M3.F32.PACK_AB_MERGE_C R146, R147, R146, RZ ;  /* 0x000000929392723e */ /* 0x000fe400048070ff */
[----:B------:R-:W-:Y:S02]  /*19080*/  F2FP.SATFINITE.E4M3.F32.PACK_AB_MERGE_C R149, R149, R148, RZ ;  /* 0x000000949595723e */ /* 0x000fe400048070ff */
[----:B------:R-:W-:Y:S01]  /*19090*/  F2FP.SATFINITE.E4M3.F32.PACK_AB_MERGE_C R151, R151, R150, RZ ;  /* 0x000000969797723e */ /* 0x000fe200048070ff */
[----:B------:R-:W0:Y:S01]  /*190a0*/  LDS.128 R60, [R2] ;  /* 0x00000000023c7984 */ /* 0x000e220000000c00 */
[----:B------:R-:W-:Y:S02]  /*190b0*/  PRMT R72, R190, 0x5410, R193 ;  /* 0x00005410be487816 */ /* 0x000fe400000000c1 */
[----:B------:R-:W-:Y:S02]  /*190c0*/  PRMT R73, R191, 0x5410, R192 ;  /* 0x00005410bf497816 */ /* 0x000fe400000000c0 */
[----:B------:R-:W-:-:S02]  /*190d0*/  PRMT R74, R144, 0x5410, R149 ;  /* 0x00005410904a7816 */ /* 0x000fc40000000095 */
[----:B------:R-:W-:Y:S01]  /*190e0*/  PRMT R75, R146, 0x5410, R151 ;  /* 0x00005410924b7816 */ /* 0x000fe20000000097 */
[----:B------:R-:W-:Y:S01]  /*190f0*/  BAR.SYNC.DEFER_BLOCKING 0x0 ;  /* 0x0000000000007b1d */ /* 0x000fe20000010000 */
[----:B------:R-:W-:-:S05]  /*19100*/  IMAD R3, R195, UR4, RZ ;  /* 0x00000004c3037c24 */ /* 0x000fca000f8e02ff */
[----:B------:R-:W-:Y:S02]  /*19110*/  ULDC.64 UR4, c[0x0][0x220] ;  /* 0x0000880000047ab9 */ /* 0x000fe40000000a00 */
[C---:B------:R-:W-:Y:S01]  /*19120*/  IADD3 R64, P2, R3.reuse, UR4, RZ ;  /* 0x0000000403407c10 */ /* 0x040fe2000ff5e0ff */
[----:B------:R-:W-:Y:S01]  /*19130*/  ULDC UR4, c[0x0][0x248] ;  /* 0x0000920000047ab9 */ /* 0x000fe20000000800 */
[C---:B------:R-:W-:Y:S01]  /*19140*/  ISETP.LT.AND P1, PT, R0.reuse, UR7, !P0 ;  /* 0x0000000700007c0c */ /* 0x040fe2000c721270 */
[----:B------:R-:W-:Y:S01]  /*19150*/  IMAD R68, R0, UR4, RZ ;  /* 0x0000000400447c24 */ /* 0x000fe2000f8e02ff */
[----:B------:R3:W-:Y:S01]  /*19160*/  STSM.16.M88.4 [R65], R72 ;  /* 0x0000004841007844 */ /* 0x0007e20000000200 */
[----:B------:R-:W-:Y:S01]  /*19170*/  LEA.HI.X.SX32 R3, R3, UR5, 0x1, P2 ;  /* 0x0000000503037c11 */ /* 0x000fe200090f0eff */
[----:B------:R-:W-:Y:S02]  /*19180*/  ULDC UR4, c[0x0][0x248] ;  /* 0x0000920000047ab9 */ /* 0x000fe40000000800 */
[CC--:B------:R-:W-:Y:S01]  /*19190*/  IADD3 R66, P2, R68.reuse, R64.reuse, RZ ;  /* 0x0000004044427210 */ /* 0x0c0fe20007f5e0ff */
[----:B------:R-:W-:Y:S01]  /*191a0*/  VIADD R70, R68, UR4 ;  /* 0x0000000444467c36 */ /* 0x000fe20008000000 */
[----:B------:R-:W-:Y:S01]  /*191b0*/  PRMT R71, R28, 0x7770, RZ ;  /* 0x000077701c477816 */ /* 0x000fe200000000ff */
[----:B------:R-:W-:Y:S01]  /*191c0*/  VIADD R69, R0, 0x5 ;  /* 0x0000000500457836 */ /* 0x000fe20000000000 */
[----:B------:R-:W-:Y:S01]  /*191d0*/  LEA.HI.X.SX32 R67, R68, R3, 0x1, P2 ;  /* 0x0000000344437211 */ /* 0x000fe200010f0eff */
[----:B------:R-:W-:Y:S06]  /*191e0*/  BAR.SYNC.DEFER_BLOCKING 0x0 ;  /* 0x0000000000007b1d */ /* 0x000fec0000010000 */
[----:B------:R-:W-:Y:S01]  /*191f0*/  ULDC UR4, c[0x0][0x22c] ;  /* 0x00008b0000047ab9 */ /* 0x000fe20000000800 */
[----:B------:R-:W-:Y:S01]  /*19200*/  ULDC UR5, c[0x0][0x22c] ;  /* 0x00008b0000057ab9 */ /* 0x000fe20000000800 */
[----:B------:R-:W-:Y:S01]  /*19210*/  ISETP.LT.AND P2, PT, R69, UR4, !P0 ;  /* 0x0000000445007c0c */ /* 0x000fe2000c741270 */
[----:B------:R-:W-:Y:S01]  /*19220*/  ULDC UR4, c[0x0][0x248] ;  /* 0x0000920000047ab9 */ /* 0x000fe20000000800 */
[----:B---3--:R-:W-:Y:S01]  /*19230*/  PRMT R73, R28, 0x7771, RZ ;  /* 0x000077711c497816 */ /* 0x008fe200000000ff */
[----:B------:R-:W-:Y:S01]  /*19240*/  VIADD R65, R0, 0x6 ;  /* 0x0000000600417836 */ /* 0x000fe20000000000 */
[----:B------:R-:W-:Y:S01]  /*19250*/  PRMT R77, R29, 0x7770, RZ ;  /* 0x000077701d4d7816 */ /* 0x000fe200000000ff */
[----:B------:R-:W-:Y:S01]  /*19260*/  ULDC UR7, c[0x0][0x22c] ;  /* 0x00008b0000077ab9 */ /* 0x000fe20000000800 */
[----:B------:R3:W-:Y:S01]  /*19270*/  @P1 STG.E.U8 desc[UR16][R66.64], R71 ;  /* 0x0000004742001986 */ /* 0x0007e2000c101110 */
[----:B------:R-:W-:-:S04]  /*19280*/  IADD3 R68, P1, R70, R64, RZ ;  /* 0x0000004046447210 */ /* 0x000fc80007f3e0ff */
[C---:B------:R-:W-:Y:S01]  /*19290*/  LEA.HI.X.SX32 R69, R70.reuse, R3, 0x1, P1 ;  /* 0x0000000346457211 */ /* 0x040fe200008f0eff */
[----:B------:R-:W-:Y:S01]  /*192a0*/  VIADD R70, R70, UR4 ;  /* 0x0000000446467c36 */ /* 0x000fe20008000000 */
[----:B------:R-:W-:-:S03]  /*192b0*/  ULDC UR4, c[0x0][0x248] ;  /* 0x0000920000047ab9 */ /* 0x000fc60000000800 */
[----:B------:R2:W-:Y:S01]  /*192c0*/  @P6 STG.E.U8 desc[UR16][R68.64], R73 ;  /* 0x0000004944006986 */ /* 0x0005e2000c101110 */
[CC--:B---3--:R-:W-:Y:S01]  /*192d0*/  IADD3 R66, P6, R70.reuse, R64.reuse, RZ ;  /* 0x0000004046427210 */ /* 0x0c8fe20007fde0ff */
[C---:B------:R-:W-:Y:S01]  /*192e0*/  VIADD R71, R70.reuse, UR4 ;  /* 0x0000000446477c36 */ /* 0x040fe20008000000 */
[----:B------:R-:W-:Y:S01]  /*192f0*/  ISETP.LT.AND P1, PT, R65, UR5, !P0 ;  /* 0x0000000541007c0c */ /* 0x000fe2000c721270 */
[----:B------:R-:W-:Y:S01]  /*19300*/  ULDC UR5, c[0x0][0x248] ;  /* 0x0000920000057ab9 */ /* 0x000fe20000000800 */
[-C--:B------:R-:W-:Y:S01]  /*19310*/  LEA.HI.X.SX32 R67, R70, R3.reuse, 0x1, P6 ;  /* 0x0000000346437211 */ /* 0x080fe200030f0eff */
[C---:B------:R-:W-:Y:S01]  /*19320*/  VIADD R72, R71.reuse, UR5 ;  /* 0x0000000547487c36 */ /* 0x040fe20008000000 */
[CC--:B------:R-:W-:Y:S01]  /*19330*/  IADD3 R70, P6, R71.reuse, R64.reuse, RZ ;  /* 0x0000004047467210 */ /* 0x0c0fe20007fde0ff */
[----:B------:R-:W-:Y:S01]  /*19340*/  VIADD R65, R0, 0x7 ;  /* 0x0000000700417836 */ /* 0x000fe20000000000 */
[----:B------:R-:W-:Y:S01]  /*19350*/  ULDC UR4, c[0x0][0x22c] ;  /* 0x00008b0000047ab9 */ /* 0x000fe20000000800 */
[----:B------:R3:W-:Y:S01]  /*19360*/  @P4 STG.E.U8 desc[UR16][R66.64], R77 ;  /* 0x0000004d42004986 */ /* 0x0007e2000c101110 */
[----:B------:R-:W-:Y:S01]  /*19370*/  LEA.HI.X.SX32 R71, R71, R3, 0x1, P6 ;  /* 0x0000000347477211 */ /* 0x000fe200030f0eff */
[----:B------:R-:W-:Y:S01]  /*19380*/  ULDC UR5, c[0x0][0x22c] ;  /* 0x00008b0000057ab9 */ /* 0x000fe20000000800 */
[----:B--2---:R-:W-:-:S02]  /*19390*/  IADD3 R68, P6, R72, R64, RZ ;  /* 0x0000004048447210 */ /* 0x004fc40007fde0ff */
[----:B------:R-:W-:Y:S01]  /*193a0*/  ISETP.LT.AND P4, PT, R65, UR4, !P0 ;  /* 0x0000000441007c0c */ /* 0x000fe2000c781270 */
[----:B------:R-:W-:Y:S01]  /*193b0*/  VIADD R65, R0, 0x8 ;  /* 0x0000000800417836 */ /* 0x000fe20000000000 */
[----:B------:R-:W-:Y:S01]  /*193c0*/  PRMT R75, R29, 0x7771, RZ ;  /* 0x000077711d4b7816 */ /* 0x000fe200000000ff */
[----:B------:R-:W-:Y:S01]  /*193d0*/  ULDC UR4, c[0x0][0x248] ;  /* 0x0000920000047ab9 */ /* 0x000fe20000000800 */
[C---:B------:R-:W-:Y:S01]  /*193e0*/  LEA.HI.X.SX32 R69, R72.reuse, R3, 0x1, P6 ;  /* 0x0000000348457211 */ /* 0x040fe200030f0eff */
[----:B------:R-:W-:Y:S01]  /*193f0*/  VIADD R72, R72, UR4 ;  /* 0x0000000448487c36 */ /* 0x000fe20008000000 */
[----:B------:R-:W-:Y:S01]  /*19400*/  PRMT R73, R30, 0x7770, RZ ;  /* 0x000077701e497816 */ /* 0x000fe200000000ff */
[----:B------:R2:W-:Y:S01]  /*19410*/  @P5 STG.E.U8 desc[UR16][R70.64], R75 ;  /* 0x0000004b46005986 */ /* 0x0005e2000c101110 */
[----:B------:R-:W-:Y:S01]  /*19420*/  ISETP.LT.AND P6, PT, R65, UR5, !P0 ;  /* 0x0000000541007c0c */ /* 0x000fe2000c7c1270 */
[----:B------:R-:W-:Y:S01]  /*19430*/  VIADD R65, R0, 0x9 ;  /* 0x0000000900417836 */ /* 0x000fe20000000000 */
[----:B------:R-:W-:Y:S01]  /*19440*/  ULDC UR4, c[0x0][0x248] ;  /* 0x0000920000047ab9 */ /* 0x000fe20000000800 */
[----:B------:R4:W-:Y:S01]  /*19450*/  @P3 STG.E.U8 desc[UR16][R68.64], R73 ;  /* 0x0000004944003986 */ /* 0x0009e2000c101110 */
[----:B---3--:R-:W-:Y:S01]  /*19460*/  IADD3 R66, P3, R72, R64, RZ ;  /* 0x0000004048427210 */ /* 0x008fe20007f7e0ff */
[----:B------:R-:W-:-:S02]  /*19470*/  ULDC UR5, c[0x0][0x22c] ;  /* 0x00008b0000057ab9 */ /* 0x000fc40000000800 */
[----:B------:R-:W-:Y:S01]  /*19480*/  ISETP.LT.AND P5, PT, R65, UR5, !P0 ;  /* 0x0000000541007c0c */ /* 0x000fe2000c7a1270 */
[----:B------:R-:W-:Y:S01]  /*19490*/  VIADD R65, R0, 0xa ;  /* 0x0000000a00417836 */ /* 0x000fe20000000000 */
[C---:B------:R-:W-:Y:S01]  /*194a0*/  LEA.HI.X.SX32 R67, R72.reuse, R3, 0x1, P3 ;  /* 0x0000000348437211 */ /* 0x040fe200018f0eff */
[----:B------:R-:W-:Y:S01]  /*194b0*/  ULDC UR5, c[0x0][0x22c] ;  /* 0x00008b0000057ab9 */ /* 0x000fe20000000800 */
[----:B--2---:R-:W-:Y:S01]  /*194c0*/  VIADD R70, R72, UR4 ;  /* 0x0000000448467c36 */ /* 0x004fe20008000000 */
[----:B------:R-:W-:Y:S01]  /*194d0*/  PRMT R75, R30, 0x7771, RZ ;  /* 0x000077711e4b7816 */ /* 0x000fe200000000ff */
[----:B------:R-:W-:-:S03]  /*194e0*/  ULDC UR4, c[0x0][0x22c] ;  /* 0x00008b0000047ab9 */ /* 0x000fc60000000800 */
[C---:B----4-:R-:W-:Y:S01]  /*194f0*/  IADD3 R68, P3, R70.reuse, R64, RZ ;  /* 0x0000004046447210 */ /* 0x050fe20007f7e0ff */
[----:B------:R2:W-:Y:S01]  /*19500*/  @P2 STG.E.U8 desc[UR16][R66.64], R75 ;  /* 0x0000004b42002986 */ /* 0x0005e2000c101110 */
[----:B------:R-:W-:Y:S01]  /*19510*/  ISETP.LT.AND P2, PT, R65, UR4, !P0 ;  /* 0x0000000441007c0c */ /* 0x000fe2000c741270 */
[----:B------:R-:W-:Y:S01]  /*19520*/  ULDC UR4, c[0x0][0x248] ;  /* 0x0000920000047ab9 */ /* 0x000fe20000000800 */
[C---:B------:R-:W-:Y:S01]  /*19530*/  LEA.HI.X.SX32 R69, R70.reuse, R3, 0x1, P3 ;  /* 0x0000000346457211 */ /* 0x040fe200018f0eff */
[----:B------:R-:W-:Y:S01]  /*19540*/  VIADD R72, R70, UR4 ;  /* 0x0000000446487c36 */ /* 0x000fe20008000000 */
[----:B------:R-:W-:Y:S01]  /*19550*/  PRMT R73, R31, 0x7770, RZ ;  /* 0x000077701f497816 */ /* 0x000fe200000000ff */
[----:B------:R-:W-:Y:S01]  /*19560*/  VIADD R65, R0, 0xb ;  /* 0x0000000b00417836 */ /* 0x000fe20000000000 */
[----:B------:R-:W-:-:S03]  /*19570*/  ULDC UR4, c[0x0][0x22c] ;  /* 0x00008b0000047ab9 */ /* 0x000fc60000000800 */
[----:B------:R3:W-:Y:S01]  /*19580*/  @P1 STG.E.U8 desc[UR16][R68.64], R73 ;  /* 0x0000004944001986 */ /* 0x0007e2000c101110 */
[C---:B------:R-:W-:Y:S02]  /*19590*/  IADD3 R70, P1, R72.reuse, R64, RZ ;  /* 0x0000004048467210 */ /* 0x040fe40007f3e0ff */
        /* <DEDUP_REMOVED lines=8> */
[CC--:B--2---:R-:W-:Y:S01]  /*19620*/  IADD3 R66, P4, R72.reuse, R64.reuse, RZ ;  /* 0x0000004048427210 */ /* 0x0c4fe20007f9e0ff */
[C---:B---3--:R-:W-:Y:S01]  /*19630*/  VIADD R69, R72.reuse, UR4 ;  /* 0x0000000448457c36 */ /* 0x048fe20008000000 */
[----:B------:R-:W-:Y:S01]  /*19640*/  ISETP.LT.AND P1, PT, R65, UR5, !P0 ;  /* 0x0000000541007c0c */ /* 0x000fe2000c721270 */
[----:B------:R-:W-:Y:S01]  /*19650*/  ULDC UR5, c[0x0][0x248] ;  /* 0x0000920000057ab9 */ /* 0x000fe20000000800 */
[-C--:B------:R-:W-:Y:S01]  /*19660*/  LEA.HI.X.SX32 R67, R72, R3.reuse, 0x1, P4 ;  /* 0x0000000348437211 */ /* 0x080fe200020f0eff */
[C---:B------:R-:W-:Y:S01]  /*19670*/  VIADD R72, R69.reuse, UR5 ;  /* 0x0000000545487c36 */ /* 0x040fe20008000000 */
[----:B------:R-:W-:Y:S01]  /*19680*/  PRMT R75, R28, 0x7772, RZ ;  /* 0x000077721c4b7816 */ /* 0x000fe200000000ff */
[----:B------:R-:W-:Y:S01]  /*19690*/  VIADD R65, R0, 0xd ;  /* 0x0000000d00417836 */ /* 0x000fe20000000000 */
[CC--:B------:R-:W-:Y:S01]  /*196a0*/  IADD3 R68, P4, R69.reuse, R64.reuse, RZ ;  /* 0x0000004045447210 */ /* 0x0c0fe20007f9e0ff */
[----:B------:R-:W-:Y:S01]  /*196b0*/  ULDC UR4, c[0x0][0x22c] ;  /* 0x00008b0000047ab9 */ /* 0x000fe20000000800 */
[----:B------:R-:W-:Y:S01]  /*196c0*/  PRMT R73, R28, 0x7773, RZ ;  /* 0x000077731c497816 */ /* 0x000fe200000000ff */
[----:B------:R2:W-:Y:S01]  /*196d0*/  @P6 STG.E.U8 desc[UR16][R66.64], R75 ;  /* 0x0000004b42006986 */ /* 0x0005e2000c101110 */
[----:B----4-:R-:W-:Y:S01]  /*196e0*/  IADD3 R70, P6, R72, R64, RZ ;  /* 0x0000004048467210 */ /* 0x010fe20007fde0ff */
[----:B------:R-:W-:Y:S01]  /*196f0*/  ULDC UR5, c[0x0][0x22c] ;  /* 0x00008b0000057ab9 */ /* 0x000fe20000000800 */
[----:B------:R-:W-:-:S02]  /*19700*/  LEA.HI.X.SX32 R69, R69, R3, 0x1, P4 ;  /* 0x0000000345457211 */ /* 0x000fc400020f0eff */
[----:B------:R-:W-:Y:S01]  /*19710*/  ISETP.LT.AND P4, PT, R65, UR4, !P0 ;  /* 0x0000000441007c0c */ /* 0x000fe2000c781270 */
[----:B------:R-:W-:Y:S01]  /*19720*/  ULDC UR4, c[0x0][0x248] ;  /* 0x0000920000047ab9 */ /* 0x000fe20000000800 */
[C---:B------:R-:W-:Y:S01]  /*19730*/  LEA.HI.X.SX32 R71, R72.reuse, R3, 0x1, P6 ;  /* 0x0000000348477211 */ /* 0x040fe200030f0eff */
[----:B------:R-:W-:Y:S01]  /*19740*/  VIADD R72, R72, UR4 ;  /* 0x0000000448487c36 */ /* 0x000fe20008000000 */
[----:B------:R-:W-:Y:S01]  /*19750*/  PRMT R65, R29, 0x7772, RZ ;  /* 0x000077721d417816 */ /* 0x000fe200000000ff */
[----:B------:R-:W-:Y:S01]  /*19760*/  VIADD R28, R0, 0xe ;  /* 0x0000000e001c7836 */ /* 0x000fe20000000000 */
[----:B------:R3:W-:Y:S01]  /*19770*/  @P5 STG.E.U8 desc[UR16][R68.64], R73 ;  /* 0x0000004944005986 */ /* 0x0007e2000c101110 */
[----:B------:R-:W-:-:S03]  /*19780*/  ULDC UR4, c[0x0][0x248] ;  /* 0x0000920000047ab9 */ /* 0x000fc60000000800 */
[----:B------:R4:W-:Y:S01]  /*19790*/  @P2 STG.E.U8 desc[UR16][R70.64], R65 ;  /* 0x0000004146002986 */ /* 0x0009e2000c101110 */
[-C--:B--2---:R-:W-:Y:S02]  /*197a0*/  IADD3 R66, P2, R72, R64.reuse, RZ ;  /* 0x0000004048427210 */ /* 0x084fe40007f5e0ff */
[----:B------:R-:W-:Y:S01]  /*197b0*/  ISETP.LT.AND P6, PT, R28, UR5, !P0 ;  /* 0x000000051c007c0c */ /* 0x000fe2000c7c1270 */
[----:B------:R-:W-:Y:S01]  /*197c0*/  VIADD R28, R0, 0xf ;  /* 0x0000000f001c7836 */ /* 0x000fe20000000000 */
[CC--:B------:R-:W-:Y:S01]  /*197d0*/  LEA.HI.X.SX32 R67, R72.reuse, R3.reuse, 0x1, P2 ;  /* 0x0000000348437211 */ /* 0x0c0fe200010f0eff */
[----:B------:R-:W-:Y:S01]  /*197e0*/  ULDC UR5, c[0x0][0x22c] ;  /* 0x00008b0000057ab9 */ /* 0x000fe20000000800 */
[----:B---3--:R-:W-:Y:S01]  /*197f0*/  VIADD R68, R72, UR4 ;  /* 0x0000000448447c36 */ /* 0x008fe20008000000 */
[----:B------:R-:W-:Y:S01]  /*19800*/  PRMT R73, R29, 0x7773, RZ ;  /* 0x000077731d497816 */ /* 0x000fe200000000ff */
[----:B------:R-:W-:Y:S01]  /*19810*/  VIADD R29, R0, 0x10 ;  /* 0x00000010001d7836 */ /* 0x000fe20000000000 */
[----:B------:R-:W-:Y:S01]  /*19820*/  ISETP.LT.AND P5, PT, R28, UR5, !P0 ;  /* 0x000000051c007c0c */ /* 0x000fe2000c7a1270 */
[----:B------:R-:W-:Y:S01]  /*19830*/  ULDC UR4, c[0x0][0x22c] ;  /* 0x00008b0000047ab9 */ /* 0x000fe20000000800 */
[C---:B------:R-:W-:Y:S01]  /*19840*/  IADD3 R28, P2, R68.reuse, R64, RZ ;  /* 0x00000040441c7210 */ /* 0x040fe20007f5e0ff */
[----:B------:R2:W-:Y:S01]  /*19850*/  @P3 STG.E.U8 desc[UR16][R66.64], R73 ;  /* 0x0000004942003986 */ /* 0x0005e2000c101110 */
[----:B------:R-:W-:Y:S01]  /*19860*/  ISETP.LT.AND P3, PT, R29, UR4, !P0 ;  /* 0x000000041d007c0c */ /* 0x000fe2000c761270 */
[----:B------:R-:W-:Y:S01]  /*19870*/  ULDC UR4, c[0x0][0x248] ;  /* 0x0000920000047ab9 */ /* 0x000fe20000000800 */
[C---:B------:R-:W-:Y:S01]  /*19880*/  LEA.HI.X.SX32 R29, R68.reuse, R3, 0x1, P2 ;  /* 0x00000003441d7211 */ /* 0x040fe200010f0eff */
[----:B----4-:R-:W-:Y:S01]  /*19890*/  VIADD R70, R68, UR4 ;  /* 0x0000000444467c36 */ /* 0x010fe20008000000 */
[----:B------:R-:W-:Y:S01]  /*198a0*/  PRMT R71, R30, 0x7772, RZ ;  /* 0x000077721e477816 */ /* 0x000fe200000000ff */
[----:B------:R-:W-:Y:S01]  /*198b0*/  VIADD R65, R0, 0x11 ;  /* 0x0000001100417836 */ /* 0x000fe20000000000 */
[----:B------:R-:W-:Y:S01]  /*198c0*/  ULDC UR4, c[0x0][0x22c] ;  /* 0x00008b0000047ab9 */ /* 0x000fe20000000800 */
[----:B------:R-:W-:-:S02]  /*198d0*/  ULDC UR5, c[0x0][0x22c] ;  /* 0x00008b0000057ab9 */ /* 0x000fc40000000800 */
[----:B------:R3:W-:Y:S01]  /*198e0*/  @P1 STG.E.U8 desc[UR16][R28.64], R71 ;  /* 0x000000471c001986 */ /* 0x0007e2000c101110 */
[CC--:B------:R-:W-:Y:S02]  /*198f0*/  IADD3 R68, P1, R70.reuse, R64.reuse, RZ ;  /* 0x0000004046447210 */ /* 0x0c0fe40007f3e0ff */
[----:B------:R-:W-:Y:S01]  /*19900*/  ISETP.LT.AND P2, PT, R65, UR4, !P0 ;  /* 0x0000000441007c0c */ /* 0x000fe2000c741270 */
[----:B------:R-:W-:Y:S01]  /*19910*/  ULDC UR4, c[0x0][0x248] ;  /* 0x0000920000047ab9 */ /* 0x000fe20000000800 */
[C---:B------:R-:W-:Y:S01]  /*19920*/  LEA.HI.X.SX32 R69, R70.reuse, R3, 0x1, P1 ;  /* 0x0000000346457211 */ /* 0x040fe200008f0eff */
[----:B------:R-:W-:Y:S01]  /*19930*/  VIADD R70, R70, UR4 ;  /* 0x0000000446467c36 */ /* 0x000fe20008000000 */
[----:B--2---:R-:W-:Y:S01]  /*19940*/  PRMT R67, R30, 0x7773, RZ ;  /* 0x000077731e437816 */ /* 0x004fe200000000ff */
[----:B------:R-:W-:Y:S02]  /*19950*/  ULDC UR4, c[0x0][0x248] ;  /* 0x0000920000047ab9 */ /* 0x000fe40000000800 */
[C---:B------:R-:W-:Y:S01]  /*19960*/  VIADD R66, R70.reuse, UR4 ;  /* 0x0000000446427c36 */ /* 0x040fe20008000000 */
[----:B------:R-:W-:Y:S01]  /*19970*/  ULDC UR4, c[0x0][0x248] ;  /* 0x0000920000047ab9 */ /* 0x000fe20000000800 */
[----:B------:R2:W-:Y:S01]  /*19980*/  @P4 STG.E.U8 desc[UR16][R68.64], R67 ;  /* 0x0000004344004986 */ /* 0x0005e2000c101110 */
[----:B---3--:R-:W-:Y:S01]  /*19990*/  IADD3 R28, P4, R70, R64, RZ ;  /* 0x00000040461c7210 */ /* 0x008fe20007f9e0ff */
[----:B------:R-:W-:Y:S01]  /*199a0*/  VIADD R65, R0, 0x12 ;  /* 0x0000001200417836 */ /* 0x000fe20000000000 */
[----:B------:R-:W-:-:S02]  /*199b0*/  PRMT R73, R31, 0x7772, RZ ;  /* 0x000077721f497816 */ /* 0x000fc400000000ff */
[-C--:B------:R-:W-:Y:S02]  /*199c0*/  LEA.HI.X.SX32 R29, R70, R3.reuse, 0x1, P4 ;  /* 0x00000003461d7211 */ /* 0x080fe400020f0eff */
[CC--:B------:R-:W-:Y:S02]  /*199d0*/  IADD3 R30, P4, R66.reuse, R64.reuse, RZ ;  /* 0x00000040421e7210 */ /* 0x0c0fe40007f9e0ff */
[----:B------:R-:W-:Y:S01]  /*199e0*/  ISETP.LT.AND P1, PT, R65, UR5, !P0 ;  /* 0x0000000541007c0c */ /* 0x000fe2000c721270 */
[----:B--2---:R-:W-:Y:S01]  /*199f0*/  VIADD R68, R66, UR4 ;  /* 0x0000000442447c36 */ /* 0x004fe20008000000 */
[----:B------:R-:W-:Y:S01]  /*19a00*/  PRMT R71, R31, 0x7773, RZ ;  /* 0x000077731f477816 */ /* 0x000fe200000000ff */
[----:B------:R-:W-:Y:S01]  /*19a10*/  VIADD R65, R0, 0x13 ;  /* 0x0000001300417836 */ /* 0x000fe20000000000 */
[-C--:B------:R-:W-:Y:S01]  /*19a20*/  LEA.HI.X.SX32 R31, R66, R3.reuse, 0x1, P4 ;  /* 0x00000003421f7211 */ /* 0x080fe200020f0eff */
[----:B------:R2:W-:Y:S01]  /*19a30*/  @P6 STG.E.U8 desc[UR16][R28.64], R73 ;  /* 0x000000491c006986 */ /* 0x0005e2000c101110 */
[-C--:B------:R-:W-:Y:S01]  /*19a40*/  IADD3 R66, P6, R68, R64.reuse, RZ ;  /* 0x0000004044427210 */ /* 0x080fe20007fde0ff */
[----:B------:R-:W-:Y:S01]  /*19a50*/  ULDC UR5, c[0x0][0x22c] ;  /* 0x00008b0000057ab9 */ /* 0x000fe20000000800 */
[----:B------:R-:W-:Y:S01]  /*19a60*/  ULDC UR4, c[0x0][0x248] ;  /* 0x0000920000047ab9 */ /* 0x000fe20000000800 */
[----:B------:R-:W-:Y:S01]  /*19a70*/  ISETP.LT.AND P4, PT, R65, UR5, !P0 ;  /* 0x0000000541007c0c */ /* 0x000fe2000c781270 */
[----:B------:R-:W-:Y:S01]  /*19a80*/  VIADD R65, R0, 0x14 ;  /* 0x0000001400417836 */ /* 0x000fe20000000000 */
[CC--:B------:R-:W-:Y:S01]  /*19a90*/  LEA.HI.X.SX32 R67, R68.reuse, R3.reuse, 0x1, P6 ;  /* 0x0000000344437211 */ /* 0x0c0fe200030f0eff */
[----:B------:R-:W-:Y:S01]  /*19aa0*/  VIADD R68, R68, UR4 ;  /* 0x0000000444447c36 */ /* 0x000fe20008000000 */
[----:B------:R-:W-:Y:S01]  /*19ab0*/  PRMT R75, R8, 0x7770, RZ ;  /* 0x00007770084b7816 */ /* 0x000fe200000000ff */
[----:B------:R3:W-:Y:S01]  /*19ac0*/  @P5 STG.E.U8 desc[UR16][R30.64], R71 ;  /* 0x000000471e005986 */ /* 0x0007e2000c101110 */
[----:B------:R-:W-:Y:S01]  /*19ad0*/  ULDC UR5, c[0x0][0x22c] ;  /* 0x00008b0000057ab9 */ /* 0x000fe20000000800 */
[----:B------:R-:W-:Y:S01]  /*19ae0*/  ULDC UR4, c[0x0][0x248] ;  /* 0x0000920000047ab9 */ /* 0x000fe20000000800 */
[----:B--2---:R-:W-:Y:S01]  /*19af0*/  VIADD R29, R0, 0x15 ;  /* 0x00000015001d7836 */ /* 0x004fe20000000000 */
[----:B------:R2:W-:Y:S01]  /*19b00*/  @P3 STG.E.U8 desc[UR16][R66.64], R75 ;  /* 0x0000004b42003986 */ /* 0x0005e2000c101110 */
[----:B------:R-:W-:Y:S01]  /*19b10*/  ISETP.LT.AND P6, PT, R65, UR5, !P0 ;  /* 0x0000000541007c0c */ /* 0x000fe2000c7c1270 */
[----:B------:R-:W-:Y:S01]  /*19b20*/  ULDC UR5, c[0x0][0x22c] ;  /* 0x00008b0000057ab9 */ /* 0x000fe20000000800 */
[C---:B------:R-:W-:Y:S01]  /*19b30*/  IADD3 R28, P3, R68.reuse, R64, RZ ;  /* 0x00000040441c7210 */ /* 0x040fe20007f7e0ff */
[C---:B------:R-:W-:Y:S01]  /*19b40*/  VIADD R69, R68.reuse, UR4 ;  /* 0x0000000444457c36 */ /* 0x040fe20008000000 */
[----:B------:R-:W-:Y:S01]  /*19b50*/  ISETP.LT.AND P5, PT, R29, UR5, !P0 ;  /* 0x000000051d007c0c */ /* 0x000fe2000c7a1270 */
[----:B------:R-:W-:Y:S01]  /*19b60*/  ULDC UR4, c[0x0][0x22c] ;  /* 0x00008b0000047ab9 */ /* 0x000fe20000000800 */
[----:B------:R-:W-:Y:S01]  /*19b70*/  LEA.HI.X.SX32 R29, R68, R3, 0x1, P3 ;  /* 0x00000003441d7211 */ /* 0x000fe200018f0eff */
[----:B---3--:R-:W-:Y:S01]  /*19b80*/  VIADD R31, R0, 0x16 ;  /* 0x00000016001f7836 */ /* 0x008fe20000000000 */
[----:B------:R-:W-:-:S02]  /*19b90*/  PRMT R71, R8, 0x7771, RZ ;  /* 0x0000777108477816 */ /* 0x000fc400000000ff */
[----:B------:R-:W-:Y:S01]  /*19ba0*/  PRMT R73, R9, 0x7770, RZ ;  /* 0x0000777009497816 */ /* 0x000fe200000000ff */
[----:B------:R-:W-:Y:S01]  /*19bb0*/  VIADD R65, R0, 0x17 ;  /* 0x0000001700417836 */ /* 0x000fe20000000000 */
[-C--:B------:R-:W-:Y:S01]  /*19bc0*/  IADD3 R30, P3, R69, R64.reuse, RZ ;  /* 0x00000040451e7210 */ /* 0x080fe20007f7e0ff */
[----:B------:R3:W-:Y:S01]  /*19bd0*/  @P2 STG.E.U8 desc[UR16][R28.64], R71 ;  /* 0x000000471c002986 */ /* 0x0007e2000c101110 */
[----:B------:R-:W-:Y:S01]  /*19be0*/  ISETP.LT.AND P2, PT, R31, UR4, !P0 ;  /* 0x000000041f007c0c */ /* 0x000fe2000c741270 */
[----:B------:R-:W-:Y:S01]  /*19bf0*/  ULDC UR4, c[0x0][0x248] ;  /* 0x0000920000047ab9 */ /* 0x000fe20000000800 */
[C---:B------:R-:W-:Y:S01]  /*19c00*/  LEA.HI.X.SX32 R31, R69.reuse, R3, 0x1, P3 ;  /* 0x00000003451f7211 */ /* 0x040fe200018f0eff */
[----:B------:R-:W-:Y:S01]  /*19c10*/  VIADD R69, R69, UR4 ;  /* 0x0000000445457c36 */ /* 0x000fe20008000000 */
[----:B------:R-:W-:Y:S01]  /*19c20*/  ULDC UR4, c[0x0][0x22c] ;  /* 0x00008b0000047ab9 */ /* 0x000fe20000000800 */
[----:B------:R-:W-:Y:S02]  /*19c30*/  ULDC UR5, c[0x0][0x22c] ;  /* 0x00008b0000057ab9 */ /* 0x000fe40000000800 */
[----:B------:R4:W-:Y:S01]  /*19c40*/  @P1 STG.E.U8 desc[UR16][R30.64], R73 ;  /* 0x000000491e001986 */ /* 0x0009e2000c101110 */
[----:B--2---:R-:W-:-:S02]  /*19c50*/  IADD3 R66, P1, R69, R64, RZ ;  /* 0x0000004045427210 */ /* 0x004fc40007f3e0ff */
[----:B------:R-:W-:Y:S01]  /*19c60*/  ISETP.LT.AND P3, PT, R65, UR4, !P0 ;  /* 0x0000000441007c0c */ /* 0x000fe2000c761270 */
[----:B------:R-:W-:Y:S01]  /*19c70*/  ULDC UR4, c[0x0][0x248] ;  /* 0x0000920000047ab9 */ /* 0x000fe20000000800 */
[----:B---3--:R-:W-:Y:S01]  /*19c80*/  VIADD R28, R0, 0x18 ;  /* 0x00000018001c7836 */ /* 0x008fe20000000000 */
[CC--:B------:R-:W-:Y:S01]  /*19c90*/  LEA.HI.X.SX32 R67, R69.reuse, R3.reuse, 0x1, P1 ;  /* 0x0000000345437211 */ /* 0x0c0fe200008f0eff */
[----:B------:R-:W-:Y:S01]  /*19ca0*/  VIADD R69, R69, UR4 ;  /* 0x0000000445457c36 */ /* 0x000fe20008000000 */
[----:B------:R-:W-:Y:S01]  /*19cb0*/  PRMT R71, R9, 0x7771, RZ ;  /* 0x0000777109477816 */ /* 0x000fe200000000ff */
[----:B------:R-:W-:Y:S01]  /*19cc0*/  ULDC UR4, c[0x0][0x248] ;  /* 0x0000920000047ab9 */ /* 0x000fe20000000800 */
[----:B------:R-:W-:Y:S01]  /*19cd0*/  ISETP.LT.AND P1, PT, R28, UR5, !P0 ;  /* 0x000000051c007c0c */ /* 0x000fe2000c721270 */
[----:B------:R-:W-:Y:S02]  /*19ce0*/  ULDC UR5, c[0x0][0x248] ;  /* 0x0000920000057ab9 */ /* 0x000fe40000000800 */
[----:B------:R2:W-:Y:S01]  /*19cf0*/  @P4 STG.E.U8 desc[UR16][R66.64], R71 ;  /* 0x0000004742004986 */ /* 0x0005e2000c101110 */
[CC--:B------:R-:W-:Y:S01]  /*19d00*/  IADD3 R28, P4, R69.reuse, R64.reuse, RZ ;  /* 0x00000040451c7210 */ /* 0x0c0fe20007f9e0ff */
[C---:B----4-:R-:W-:Y:S01]  /*19d10*/  VIADD R31, R69.reuse, UR4 ;  /* 0x00000004451f7c36 */ /* 0x050fe20008000000 */
[----:B------:R-:W-:Y:S01]  /*19d20*/  PRMT R73, R10, 0x7770, RZ ;  /* 0x000077700a497816 */ /* 0x000fe200000000ff */
[----:B------:R-:W-:Y:S01]  /*19d30*/  VIADD R65, R0, 0x19 ;  /* 0x0000001900417836 */ /* 0x000fe20000000000 */
[-C--:B------:R-:W-:Y:S01]  /*19d40*/  LEA.HI.X.SX32 R29, R69, R3.reuse, 0x1, P4 ;  /* 0x00000003451d7211 */ /* 0x080fe200020f0eff */
[C---:B------:R-:W-:Y:S01]  /*19d50*/  VIADD R68, R31.reuse, UR5 ;  /* 0x000000051f447c36 */ /* 0x040fe20008000000 */
[CC--:B------:R-:W-:Y:S01]  /*19d60*/  IADD3 R30, P4, R31.reuse, R64.reuse, RZ ;  /* 0x000000401f1e7210 */ /* 0x0c0fe20007f9e0ff */
[----:B------:R-:W-:Y:S01]  /*19d70*/  ULDC UR4, c[0x0][0x22c] ;  /* 0x00008b0000047ab9 */ /* 0x000fe20000000800 */
[----:B------:R-:W-:Y:S01]  /*19d80*/  PRMT R69, R10, 0x7771, RZ ;  /* 0x000077710a457816 */ /* 0x000fe200000000ff */
[----:B------:R3:W-:Y:S01]  /*19d90*/  @P6 STG.E.U8 desc[UR16][R28.64], R73 ;  /* 0x000000491c006986 */ /* 0x0007e2000c101110 */
[----:B------:R-:W-:Y:S01]  /*19da0*/  LEA.HI.X.SX32 R31, R31, R3, 0x1, P4 ;  /* 0x000000031f1f7211 */ /* 0x000fe200020f0eff */
[----:B------:R-:W-:Y:S01]  /*19db0*/  ULDC UR5, c[0x0][0x22c] ;  /* 0x00008b0000057ab9 */ /* 0x000fe20000000800 */
[----:B--2---:R-:W-:-:S02]  /*19dc0*/  IADD3 R66, P6, R68, R64, RZ ;  /* 0x0000004044427210 */ /* 0x004fc40007fde0ff */
[----:B------:R-:W-:Y:S01]  /*19dd0*/  ISETP.LT.AND P4, PT, R65, UR4, !P0 ;  /* 0x0000000441007c0c */ /* 0x000fe2000c781270 */
[----:B------:R-:W-:Y:S01]  /*19de0*/  ULDC UR4, c[0x0][0x248] ;  /* 0x0000920000047ab9 */ /* 0x000fe20000000800 */
[----:B------:R-:W-:Y:S01]  /*19df0*/  LEA.HI.X.SX32 R67, R68, R3, 0x1, P6 ;  /* 0x0000000344437211 */ /* 0x000fe200030f0eff */
[----:B------:R-:W-:Y:S01]  /*19e00*/  VIADD R65, R0, 0x1a ;  /* 0x0000001a00417836 */ /* 0x000fe20000000000 */
[----:B------:R-:W-:Y:S01]  /*19e10*/  PRMT R71, R11, 0x7770, RZ ;  /* 0x000077700b477816 */ /* 0x000fe200000000ff */
[----:B------:R-:W-:Y:S01]  /*19e20*/  VIADD R68, R68, UR4 ;  /* 0x0000000444447c36 */ /* 0x000fe20008000000 */
[----:B------:R2:W-:Y:S01]  /*19e30*/  @P5 STG.E.U8 desc[UR16][R30.64], R69 ;  /* 0x000000451e005986 */ /* 0x0005e2000c101110 */
[----:B---3--:R-:W-:Y:S01]  /*19e40*/  VIADD R29, R0, 0x1b ;  /* 0x0000001b001d7836 */ /* 0x008fe20000000000 */
[----:B------:R-:W-:Y:S01]  /*19e50*/  ISETP.LT.AND P6, PT, R65, UR5, !P0 ;  /* 0x0000000541007c0c */ /* 0x000fe2000c7c1270 */
[----:B------:R-:W-:Y:S01]  /*19e60*/  ULDC UR5, c[0x0][0x22c] ;  /* 0x00008b0000057ab9 */ /* 0x000fe20000000800 */
[----:B------:R3:W-:Y:S01]  /*19e70*/  @P2 STG.E.U8 desc[UR16][R66.64], R71 ;  /* 0x0000004742002986 */ /* 0x0007e2000c101110 */
[----:B------:R-:W-:Y:S01]  /*19e80*/  IADD3 R28, P2, R68, R64, RZ ;  /* 0x00000040441c7210 */ /* 0x000fe20007f5e0ff */
[----:B------:R-:W-:Y:S01]  /*19e90*/  ULDC UR4, c[0x0][0x248] ;  /* 0x0000920000047ab9 */ /* 0x000fe20000000800 */
[----:B------:R-:W-:-:S02]  /*19ea0*/  ISETP.LT.AND P5, PT, R29, UR5, !P0 ;  /* 0x000000051d007c0c */ /* 0x000fc4000c7a1270 */
[----:B------:R-:W-:Y:S01]  /*19eb0*/  PRMT R73, R11, 0x7771, RZ ;  /* 0x000077710b497816 */ /* 0x000fe200000000ff */
[----:B--2---:R-:W-:Y:S01]  /*19ec0*/  VIADD R31, R0, 0x1c ;  /* 0x0000001c001f7836 */ /* 0x004fe20000000000 */
[CC--:B------:R-:W-:Y:S01]  /*19ed0*/  LEA.HI.X.SX32 R29, R68.reuse, R3.reuse, 0x1, P2 ;  /* 0x00000003441d7211 */ /* 0x0c0fe200010f0eff */
[----:B------:R-:W-:Y:S01]  /*19ee0*/  VIADD R69, R68, UR4 ;  /* 0x0000000444457c36 */ /* 0x000fe20008000000 */
[----:B------:R-:W-:Y:S01]  /*19ef0*/  ULDC UR4, c[0x0][0x22c] ;  /* 0x00008b0000047ab9 */ /* 0x000fe20000000800 */
[----:B---3--:R-:W-:Y:S01]  /*19f00*/  PRMT R71, R8, 0x7772, RZ ;  /* 0x0000777208477816 */ /* 0x008fe200000000ff */
[----:B------:R-:W-:Y:S01]  /*19f10*/  VIADD R65, R0, 0x1d ;  /* 0x0000001d00417836 */ /* 0x000fe20000000000 */
[----:B------:R2:W-:Y:S01]  /*19f20*/  @P3 STG.E.U8 desc[UR16][R28.64], R73 ;  /* 0x000000491c003986 */ /* 0x0005e2000c101110 */
[----:B------:R-:W-:Y:S01]  /*19f30*/  IADD3 R30, P2, R69, R64, RZ ;  /* 0x00000040451e7210 */ /* 0x000fe20007f5e0ff */
[----:B------:R-:W-:Y:S01]  /*19f40*/  ULDC UR5, c[0x0][0x22c] ;  /* 0x00008b0000057ab9 */ /* 0x000fe20000000800 */
[----:B------:R-:W-:Y:S01]  /*19f50*/  ISETP.LT.AND P3, PT, R31, UR4, !P0 ;  /* 0x000000041f007c0c */ /* 0x000fe2000c761270 */
[----:B------:R-:W-:Y:S01]  /*19f60*/  ULDC UR4, c[0x0][0x248] ;  /* 0x0000920000047ab9 */ /* 0x000fe20000000800 */
[C---:B------:R-:W-:Y:S01]  /*19f70*/  LEA.HI.X.SX32 R31, R69.reuse, R3, 0x1, P2 ;  /* 0x00000003451f7211 */ /* 0x040fe200010f0eff */
[----:B------:R-:W-:Y:S01]  /*19f80*/  VIADD R69, R69, UR4 ;  /* 0x0000000445457c36 */ /* 0x000fe20008000000 */
[----:B------:R-:W-:-:S03]  /*19f90*/  ULDC UR4, c[0x0][0x22c] ;  /* 0x00008b0000047ab9 */ /* 0x000fc60000000800 */
[----:B------:R3:W-:Y:S01]  /*19fa0*/  @P1 STG.E.U8 desc[UR16][R30.64], R71 ;  /* 0x000000471e001986 */ /* 0x0007e2000c101110 */
[-C--:B------:R-:W-:Y:S02]  /*19fb0*/  IADD3 R66, P1, R69, R64.reuse, RZ ;  /* 0x0000004045427210 */ /* 0x080fe40007f3e0ff */
[----:B------:R-:W-:Y:S01]  /*19fc0*/  ISETP.LT.AND P2, PT, R65, UR4, !P0 ;  /* 0x0000000441007c0c */ /* 0x000fe2000c741270 */
[----:B------:R-:W-:Y:S01]  /*19fd0*/  ULDC UR4, c[0x0][0x248] ;  /* 0x0000920000047ab9 */ /* 0x000fe20000000800 */
[----:B--2---:R-:W-:Y:S01]  /*19fe0*/  VIADD R28, R0, 0x1e ;  /* 0x0000001e001c7836 */ /* 0x004fe20000000000 */
[CC--:B------:R-:W-:Y:S01]  /*19ff0*/  LEA.HI.X.SX32 R67, R69.reuse, R3.reuse, 0x1, P1 ;  /* 0x0000000345437211 */ /* 0x0c0fe200008f0eff */
[----:B------:R-:W-:Y:S01]  /*1a000*/  VIADD R69, R69, UR4 ;  /* 0x0000000445457c36 */ /* 0x000fe20008000000 */
[----:B------:R-:W-:Y:S01]  /*1a010*/  PRMT R65, R8, 0x7773, RZ ;  /* 0x0000777308417816 */ /* 0x000fe200000000ff */
[----:B------:R-:W-:Y:S01]  /*1a020*/  ULDC UR4, c[0x0][0x248] ;  /* 0x0000920000047ab9 */ /* 0x000fe20000000800 */
[----:B------:R-:W-:Y:S01]  /*1a030*/  ISETP.LT.AND P1, PT, R28, UR5, !P0 ;  /* 0x000000051c007c0c */ /* 0x000fe2000c721270 */
[----:B------:R-:W-:Y:S01]  /*1a040*/  ULDC UR5, c[0x0][0x248] ;  /* 0x0000920000057ab9 */ /* 0x000fe20000000800 */
[C---:B---3--:R-:W-:Y:S01]  /*1a050*/  VIADD R31, R69.reuse, UR4 ;  /* 0x00000004451f7c36 */ /* 0x048fe20008000000 */
[----:B------:R2:W-:Y:S01]  /*1a060*/  @P4 STG.E.U8 desc[UR16][R66.64], R65 ;  /* 0x0000004142004986 */ /* 0x0005e2000c101110 */
[----:B------:R-:W-:Y:S01]  /*1a070*/  IADD3 R28, P4, R69, R64, RZ ;  /* 0x00000040451c7210 */ /* 0x000fe20007f9e0ff */
[----:B------:R-:W-:Y:S01]  /*1a080*/  VIADD R30, R0, 0x1f ;  /* 0x0000001f001e7836 */ /* 0x000fe20000000000 */
[----:B------:R-:W-:Y:S01]  /*1a090*/  PRMT R71, R9, 0x7772, RZ ;  /* 0x0000777209477816 */ /* 0x000fe200000000ff */
[----:B------:R-:W-:Y:S01]  /*1a0a0*/  ULDC UR4, c[0x0][0x22c] ;  /* 0x00008b0000047ab9 */ /* 0x000fe20000000800 */
[----:B------:R-:W-:-:S02]  /*1a0b0*/  LEA.HI.X.SX32 R29, R69, R3, 0x1, P4 ;  /* 0x00000003451d7211 */ /* 0x000fc400020f0eff */
[-C--:B------:R-:W-:Y:S02]  /*1a0c0*/  IADD3 R8, P4, R31, R64.reuse, RZ ;  /* 0x000000401f087210 */ /* 0x080fe40007f9e0ff */
[----:B------:R-:W-:Y:S01]  /*1a0d0*/  PRMT R69, R9, 0x7773, RZ ;  /* 0x0000777309457816 */ /* 0x000fe200000000ff */
[C---:B--2---:R-:W-:Y:S01]  /*1a0e0*/  VIADD R66, R31.reuse, UR5 ;  /* 0x000000051f427c36 */ /* 0x044fe20008000000 */
[-C--:B------:R-:W-:Y:S01]  /*1a0f0*/  LEA.HI.X.SX32 R9, R31, R3.reuse, 0x1, P4 ;  /* 0x000000031f097211 */ /* 0x080fe200020f0eff */
[----:B------:R2:W-:Y:S01]  /*1a100*/  @P6 STG.E.U8 desc[UR16][R28.64], R71 ;  /* 0x000000471c006986 */ /* 0x0005e2000c101110 */
[----:B------:R-:W-:Y:S01]  /*1a110*/  ISETP.LT.AND P4, PT, R30, UR4, !P0 ;  /* 0x000000041e007c0c */ /* 0x000fe2000c781270 */
[----:B------:R-:W-:Y:S01]  /*1a120*/  ULDC UR4, c[0x0][0x248] ;  /* 0x0000920000047ab9 */ /* 0x000fe20000000800 */
[----:B------:R-:W-:Y:S01]  /*1a130*/  IADD3 R30, P6, R66, R64, RZ ;  /* 0x00000040421e7210 */ /* 0x000fe20007fde0ff */
[----:B------:R-:W-:Y:S01]  /*1a140*/  VIADD R65, R0, 0x20 ;  /* 0x0000002000417836 */ /* 0x000fe20000000000 */
[----:B------:R-:W-:Y:S01]  /*1a150*/  PRMT R67, R10, 0x7772, RZ ;  /* 0x000077720a437816 */ /* 0x000fe200000000ff */
[----:B------:R-:W-:Y:S01]  /*1a160*/  ULDC UR5, c[0x0][0x22c] ;  /* 0x00008b0000057ab9 */ /* 0x000fe20000000800 */
[C---:B------:R-:W-:Y:S01]  /*1a170*/  LEA.HI.X.SX32 R31, R66.reuse, R3, 0x1, P6 ;  /* 0x00000003421f7211 */ /* 0x040fe200030f0eff */
[----:B------:R-:W-:Y:S01]  /*1a180*/  VIADD R66, R66, UR4 ;  /* 0x0000000442427c36 */ /* 0x000fe20008000000 */
[----:B------:R3:W-:Y:S01]  /*1a190*/  @P5 STG.E.U8 desc[UR16][R8.64], R69 ;  /* 0x0000004508005986 */ /* 0x0007e2000c101110 */
[----:B------:R-:W-:-:S03]  /*1a1a0*/  ULDC UR4, c[0x0][0x248] ;  /* 0x0000920000047ab9 */ /* 0x000fc60000000800 */
[----:B------:R4:W-:Y:S01]  /*1a1b0*/  @P3 STG.E.U8 desc[UR16][R30.64], R67 ;  /* 0x000000431e003986 */ /* 0x0009e2000c101110 */
[----:B------:R-:W-:Y:S01]  /*1a1c0*/  ISETP.LT.AND P6, PT, R65, UR5, !P0 ;  /* 0x0000000541007c0c */ /* 0x000fe2000c7c1270 */
[----:B--2---:R-:W-:Y:S01]  /*1a1d0*/  VIADD R28, R0, 0x21 ;  /* 0x00000021001c7836 */ /* 0x004fe20000000000 */
[----:B------:R-:W-:Y:S01]  /*1a1e0*/  ULDC UR5, c[0x0][0x22c] ;  /* 0x00008b0000057ab9 */ /* 0x000fe20000000800 */
[C---:B------:R-:W-:Y:S01]  /*1a1f0*/  VIADD R65, R66.reuse, UR4 ;  /* 0x0000000442417c36 */ /* 0x040fe20008000000 */
[----:B------:R-:W-:Y:S01]  /*1a200*/  ULDC UR4, c[0x0][0x22c] ;  /* 0x00008b0000047ab9 */ /* 0x000fe20000000800 */
[----:B---3--:R-:W-:Y:S02]  /*1a210*/  IADD3 R8, P3, R66, R64, RZ ;  /* 0x0000004042087210 */ /* 0x008fe40007f7e0ff */
[----:B------:R-:W-:Y:S01]  /*1a220*/  PRMT R69, R10, 0x7773, RZ ;  /* 0x000077730a457816 */ /* 0x000fe200000000ff */
[----:B------:R-:W-:Y:S01]  /*1a230*/  VIADD R10, R0, 0x22 ;  /* 0x00000022000a7836 */ /* 0x000fe20000000000 */
[----:B------:R-:W-:-:S02]  /*1a240*/  LEA.HI.X.SX32 R9, R66, R3, 0x1, P3 ;  /* 0x0000000342097211 */ /* 0x000fc400018f0eff */
[----:B------:R-:W-:Y:S02]  /*1a250*/  ISETP.LT.AND P5, PT, R28, UR5, !P0 ;  /* 0x000000051c007c0c */ /* 0x000fe4000c7a1270 */
[----:B----4-:R-:W-:Y:S01]  /*1a260*/  PRMT R67, R11, 0x7772, RZ ;  /* 0x000077720b437816 */ /* 0x010fe200000000ff */
[----:B------:R2:W-:Y:S01]  /*1a270*/  @P2 STG.E.U8 desc[UR16][R8.64], R69 ;  /* 0x0000004508002986 */ /* 0x0005e2000c101110 */
[CC--:B------:R-:W-:Y:S01]  /*1a280*/  IADD3 R28, P3, R65.reuse, R64.reuse, RZ ;  /* 0x00000040411c7210 */ /* 0x0c0fe20007f7e0ff */
[----:B------:R-:W-:Y:S01]  /*1a290*/  VIADD R30, R0, 0x23 ;  /* 0x00000023001e7836 */ /* 0x000fe20000000000 */
[----:B------:R-:W-:Y:S01]  /*1a2a0*/  ISETP.LT.AND P2, PT, R10, UR4, !P0 ;  /* 0x000000040a007c0c */ /* 0x000fe2000c741270 */
[----:B------:R-:W-:Y:S01]  /*1a2b0*/  ULDC UR4, c[0x0][0x248] ;  /* 0x0000920000047ab9 */ /* 0x000fe20000000800 */
[C---:B------:R-:W-:Y:S01]  /*1a2c0*/  LEA.HI.X.SX32 R29, R65.reuse, R3, 0x1, P3 ;  /* 0x00000003411d7211 */ /* 0x040fe200018f0eff */
[----:B------:R-:W-:Y:S01]  /*1a2d0*/  VIADD R65, R65, UR4 ;  /* 0x0000000441417c36 */ /* 0x000fe20008000000 */
[----:B------:R-:W-:Y:S01]  /*1a2e0*/  ULDC UR4, c[0x0][0x22c] ;  /* 0x00008b0000047ab9 */ /* 0x000fe20000000800 */
[----:B------:R-:W-:Y:S01]  /*1a2f0*/  PRMT R31, R11, 0x7773, RZ ;  /* 0x000077730b1f7816 */ /* 0x000fe200000000ff */
[----:B------:R-:W-:Y:S01]  /*1a300*/  ULDC UR5, c[0x0][0x22c] ;  /* 0x00008b0000057ab9 */ /* 0x000fe20000000800 */
[----:B------:R3:W-:Y:S01]  /*1a310*/  @P1 STG.E.U8 desc[UR16][R28.64], R67 ;  /* 0x000000431c001986 */ /* 0x0007e2000c101110 */
[----:B------:R-:W-:-:S02]  /*1a320*/  IADD3 R10, P1, R65, R64, RZ ;  /* 0x00000040410a7210 */ /* 0x000fc40007f3e0ff */
[----:B------:R-:W-:Y:S01]  /*1a330*/  ISETP.LT.AND P3, PT, R30, UR4, !P0 ;  /* 0x000000041e007c0c */ /* 0x000fe2000c761270 */
[----:B------:R-:W-:Y:S01]  /*1a340*/  ULDC UR4, c[0x0][0x248] ;  /* 0x0000920000047ab9 */ /* 0x000fe20000000800 */
[----:B--2---:R-:W-:Y:S01]  /*1a350*/  VIADD R8, R0, 0x24 ;  /* 0x0000002400087836 */ /* 0x004fe20000000000 */
[CC--:B------:R-:W-:Y:S01]  /*1a360*/  LEA.HI.X.SX32 R11, R65.reuse, R3.reuse, 0x1, P1 ;  /* 0x00000003410b7211 */ /* 0x0c0fe200008f0eff */
[----:B------:R-:W-:Y:S01]  /*1a370*/  VIADD R65, R65, UR4 ;  /* 0x0000000441417c36 */ /* 0x000fe20008000000 */
[----:B------:R-:W-:Y:S02]  /*1a380*/  ULDC UR4, c[0x0][0x248] ;  /* 0x0000920000047ab9 */ /* 0x000fe40000000800 */
[----:B------:R-:W-:Y:S01]  /*1a390*/  ISETP.LT.AND P1, PT, R8, UR5, !P0 ;  /* 0x0000000508007c0c */ /* 0x000fe2000c721270 */
[----:B------:R2:W-:Y:S01]  /*1a3a0*/  @P4 STG.E.U8 desc[UR16][R10.64], R31 ;  /* 0x0000001f0a004986 */ /* 0x0005e2000c101110 */
[CC--:B------:R-:W-:Y:S01]  /*1a3b0*/  IADD3 R8, P4, R65.reuse, R64.reuse, RZ ;  /* 0x0000004041087210 */ /* 0x0c0fe20007f9e0ff */
[C---:B---3--:R-:W-:Y:S01]  /*1a3c0*/  VIADD R29, R65.reuse, UR4 ;  /* 0x00000004411d7c36 */ /* 0x048fe20008000000 */
[----:B------:R-:W-:Y:S01]  /*1a3d0*/  ULDC UR5, c[0x0][0x248] ;  /* 0x0000920000057ab9 */ /* 0x000fe20000000800 */
[----:B------:R-:W-:Y:S01]  /*1a3e0*/  PRMT R69, R4, 0x7770, RZ ;  /* 0x0000777004457816 */ /* 0x000fe200000000ff */
[----:B------:R-:W-:Y:S01]  /*1a3f0*/  VIADD R30, R0, 0x25 ;  /* 0x00000025001e7836 */ /* 0x000fe20000000000 */
[----:B------:R-:W-:Y:S01]  /*1a400*/  LEA.HI.X.SX32 R9, R65, R3, 0x1, P4 ;  /* 0x0000000341097211 */ /* 0x000fe200020f0eff */
[----:B------:R-:W-:Y:S01]  /*1a410*/  ULDC UR4, c[0x0][0x22c] ;  /* 0x00008b0000047ab9 */ /* 0x000fe20000000800 */
[C---:B------:R-:W-:Y:S01]  /*1a420*/  IADD3 R28, P4, R29.reuse, R64, RZ ;  /* 0x000000401d1c7210 */ /* 0x040fe20007f9e0ff */
[----:B--2---:R-:W-:-:S02]  /*1a430*/  VIADD R31, R29, UR5 ;  /* 0x000000051d1f7c36 */ /* 0x004fc40008000000 */
[----:B------:R2:W-:Y:S01]  /*1a440*/  @P6 STG.E.U8 desc[UR16][R8.64], R69 ;  /* 0x0000004508006986 */ /* 0x0005e2000c101110 */
[-C--:B------:R-:W-:Y:S01]  /*1a450*/  LEA.HI.X.SX32 R29, R29, R3.reuse, 0x1, P4 ;  /* 0x000000031d1d7211 */ /* 0x080fe200020f0eff */
[----:B------:R-:W-:Y:S01]  /*1a460*/  ULDC UR5, c[0x0][0x22c] ;  /* 0x00008b0000057ab9 */ /* 0x000fe20000000800 */
[CC--:B------:R-:W-:Y:S02]  /*1a470*/  IADD3 R10, P6, R31.reuse, R64.reuse, RZ ;  /* 0x000000401f0a7210 */ /* 0x0c0fe40007fde0ff */
[----:B------:R-:W-:Y:S01]  /*1a480*/  ISETP.LT.AND P4, PT, R30, UR4, !P0 ;  /* 0x000000041e007c0c */ /* 0x000fe2000c781270 */
[----:B------:R-:W-:Y:S01]  /*1a490*/  ULDC UR4, c[0x0][0x248] ;  /* 0x0000920000047ab9 */ /* 0x000fe20000000800 */
[----:B------:R-:W-:Y:S01]  /*1a4a0*/  PRMT R67, R4, 0x7771, RZ ;  /* 0x0000777104437816 */ /* 0x000fe200000000ff */
[C---:B------:R-:W-:Y:S01]  /*1a4b0*/  VIADD R30, R0.reuse, 0x26 ;  /* 0x00000026001e7836 */ /* 0x040fe20000000000 */
[CC--:B------:R-:W-:Y:S01]  /*1a4c0*/  LEA.HI.X.SX32 R11, R31.reuse, R3.reuse, 0x1, P6 ;  /* 0x000000031f0b7211 */ /* 0x0c0fe200030f0eff */
[----:B------:R-:W-:Y:S01]  /*1a4d0*/  VIADD R31, R31, UR4 ;  /* 0x000000041f1f7c36 */ /* 0x000fe20008000000 */
[----:B------:R-:W-:Y:S01]  /*1a4e0*/  PRMT R65, R5, 0x7770, RZ ;  /* 0x0000777005417816 */ /* 0x000fe200000000ff */
[----:B------:R3:W-:Y:S01]  /*1a4f0*/  @P5 STG.E.U8 desc[UR16][R28.64], R67 ;  /* 0x000000431c005986 */ /* 0x0007e2000c101110 */
[----:B--2---:R-:W-:Y:S01]  /*1a500*/  VIADD R9, R0, 0x27 ;  /* 0x0000002700097836 */ /* 0x004fe20000000000 */
[----:B------:R-:W-:Y:S01]  /*1a510*/  ISETP.LT.AND P6, PT, R30, UR5, !P0 ;  /* 0x000000051e007c0c */ /* 0x000fe2000c7c1270 */
[----:B------:R-:W-:Y:S01]  /*1a520*/  ULDC UR5, c[0x0][0x22c] ;  /* 0x00008b0000057ab9 */ /* 0x000fe20000000800 */
[----:B------:R2:W-:Y:S01]  /*1a530*/  @P2 STG.E.U8 desc[UR16][R10.64], R65 ;  /* 0x000000410a002986 */ /* 0x0005e2000c101110 */
[-C--:B------:R-:W-:Y:S01]  /*1a540*/  IADD3 R8, P2, R31, R64.reuse, RZ ;  /* 0x000000401f087210 */ /* 0x080fe20007f5e0ff */
[----:B------:R-:W-:Y:S01]  /*1a550*/  ULDC UR4, c[0x0][0x248] ;  /* 0x0000920000047ab9 */ /* 0x000fe20000000800 */
[----:B------:R-:W-:Y:S01]  /*1a560*/  ISETP.LT.AND P5, PT, R9, UR5, !P0 ;  /* 0x0000000509007c0c */ /* 0x000fe2000c7a1270 */
[C---:B------:R-:W-:Y:S01]  /*1a570*/  VIADD R30, R31.reuse, UR4 ;  /* 0x000000041f1e7c36 */ /* 0x040fe20008000000 */
[----:B------:R-:W-:Y:S01]  /*1a580*/  LEA.HI.X.SX32 R9, R31, R3, 0x1, P2 ;  /* 0x000000031f097211 */ /* 0x000fe200010f0eff */
[----:B------:R-:W-:Y:S01]  /*1a590*/  ULDC UR4, c[0x0][0x22c] ;  /* 0x00008b0000047ab9 */ /* 0x000fe20000000800 */
[----:B------:R-:W-:Y:S01]  /*1a5a0*/  PRMT R31, R5, 0x7771, RZ ;  /* 0x00007771051f7816 */ /* 0x000fe200000000ff */
[----:B---3--:R-:W-:Y:S01]  /*1a5b0*/  VIADD R28, R0, 0x28 ;  /* 0x00000028001c7836 */ /* 0x008fe20000000000 */
[----:B------:R-:W-:Y:S01]  /*1a5c0*/  ULDC UR5, c[0x0][0x22c] ;  /* 0x00008b0000057ab9 */ /* 0x000fe20000000800 */
[----:B--2---:R-:W-:-:S02]  /*1a5d0*/  IADD3 R10, P2, R30, R64, RZ ;  /* 0x000000401e0a7210 */ /* 0x004fc40007f5e0ff */
        /* <DEDUP_REMOVED lines=9> */
[----:B------:R-:W-:Y:S02]  /*1a670*/  IADD3 R28, P1, R30, R64, RZ ;  /* 0x000000401e1c7210 */ /* 0x000fe40007f3e0ff */
[----:B------:R-:W-:Y:S01]  /*1a680*/  ISETP.LT.AND P2, PT, R29, UR4, !P0 ;  /* 0x000000041d007c0c */ /* 0x000fe2000c741270 */
[----:B------:R-:W-:Y:S01]  /*1a690*/  ULDC UR4, c[0x0][0x248] ;  /* 0x0000920000047ab9 */ /* 0x000fe20000000800 */
[----:B--2---:R-:W-:Y:S01]  /*1a6a0*/  VIADD R8, R0, 0x2a ;  /* 0x0000002a00087836 */ /* 0x004fe20000000000 */
[C---:B------:R-:W-:Y:S01]  /*1a6b0*/  LEA.HI.X.SX32 R29, R30.reuse, R3, 0x1, P1 ;  /* 0x000000031e1d7211 */ /* 0x040fe200008f0eff */
[----:B------:R-:W-:Y:S01]  /*1a6c0*/  VIADD R9, R30, UR4 ;  /* 0x000000041e097c36 */ /* 0x000fe20008000000 */
[----:B------:R-:W-:Y:S01]  /*1a6d0*/  PRMT R31, R6, 0x7771, RZ ;  /* 0x00007771061f7816 */ /* 0x000fe200000000ff */
[----:B------:R-:W-:Y:S01]  /*1a6e0*/  ULDC UR4, c[0x0][0x248] ;  /* 0x0000920000047ab9 */ /* 0x000fe20000000800 */
[----:B------:R-:W-:Y:S01]  /*1a6f0*/  ISETP.LT.AND P1, PT, R8, UR5, !P0 ;  /* 0x0000000508007c0c */ /* 0x000fe2000c721270 */
[----:B------:R-:W-:-:S02]  /*1a700*/  ULDC UR5, c[0x0][0x248] ;  /* 0x0000920000057ab9 */ /* 0x000fc40000000800 */
[----:B------:R2:W-:Y:S01]  /*1a710*/  @P4 STG.E.U8 desc[UR16][R28.64], R31 ;  /* 0x0000001f1c004986 */ /* 0x0005e2000c101110 */
[CC--:B------:R-:W-:Y:S01]  /*1a720*/  IADD3 R8, P4, R9.reuse, R64.reuse, RZ ;  /* 0x0000004009087210 */ /* 0x0c0fe20007f9e0ff */
[----:B---3--:R-:W-:Y:S01]  /*1a730*/  VIADD R11, R9, UR4 ;  /* 0x00000004090b7c36 */ /* 0x008fe20008000000 */
[----:B------:R-:W-:Y:S01]  /*1a740*/  PRMT R69, R7, 0x7770, RZ ;  /* 0x0000777007457816 */ /* 0x000fe200000000ff */
[----:B------:R-:W-:Y:S01]  /*1a750*/  VIADD R30, R0, 0x2b ;  /* 0x0000002b001e7836 */ /* 0x000fe20000000000 */
[-C--:B------:R-:W-:Y:S01]  /*1a760*/  LEA.HI.X.SX32 R9, R9, R3.reuse, 0x1, P4 ;  /* 0x0000000309097211 */ /* 0x080fe200020f0eff */
[----:B------:R-:W-:Y:S01]  /*1a770*/  ULDC UR4, c[0x0][0x22c] ;  /* 0x00008b0000047ab9 */ /* 0x000fe20000000800 */
[CC--:B------:R-:W-:Y:S01]  /*1a780*/  IADD3 R10, P4, R11.reuse, R64.reuse, RZ ;  /* 0x000000400b0a7210 */ /* 0x0c0fe20007f9e0ff */
[C---:B--2---:R-:W-:Y:S02]  /*1a790*/  VIADD R31, R11.reuse, UR5 ;  /* 0x000000050b1f7c36 */ /* 0x044fe40008000000 */
[----:B------:R2:W-:Y:S01]  /*1a7a0*/  @P6 STG.E.U8 desc[UR16][R8.64], R69 ;  /* 0x0000004508006986 */ /* 0x0005e2000c101110 */
[----:B------:R-:W-:Y:S01]  /*1a7b0*/  LEA.HI.X.SX32 R11, R11, R3, 0x1, P4 ;  /* 0x000000030b0b7211 */ /* 0x000fe200020f0eff */
[----:B------:R-:W-:Y:S01]  /*1a7c0*/  ULDC UR5, c[0x0][0x22c] ;  /* 0x00008b0000057ab9 */ /* 0x000fe20000000800 */
[----:B------:R-:W-:-:S02]  /*1a7d0*/  IADD3 R28, P6, R31, R64, RZ ;  /* 0x000000401f1c7210 */ /* 0x000fc40007fde0ff */
[----:B------:R-:W-:Y:S01]  /*1a7e0*/  ISETP.LT.AND P4, PT, R30, UR4, !P0 ;  /* 0x000000041e007c0c */ /* 0x000fe2000c781270 */
[----:B------:R-:W-:Y:S01]  /*1a7f0*/  ULDC UR4, c[0x0][0x248] ;  /* 0x0000920000047ab9 */ /* 0x000fe20000000800 */
[----:B------:R-:W-:Y:S01]  /*1a800*/  PRMT R67, R7, 0x7771, RZ ;  /* 0x0000777107437816 */ /* 0x000fe200000000ff */
[----:B------:R-:W-:Y:S01]  /*1a810*/  VIADD R30, R0, 0x2c ;  /* 0x0000002c001e7836 */ /* 0x000fe20000000000 */
        /* <DEDUP_REMOVED lines=15> */
[----:B------:R-:W-:Y:S01]  /*1a910*/  VIADD R4, R0, 0x2e ;  /* 0x0000002e00047836 */ /* 0x000fe20000000000 */
[----:B---3--:R-:W-:Y:S01]  /*1a920*/  IADD3 R10, P3, R30, R64, RZ ;  /* 0x000000401e0a7210 */ /* 0x008fe20007f7e0ff */
[----:B------:R-:W-:-:S02]  /*1a930*/  ULDC UR5, c[0x0][0x22c] ;  /* 0x00008b0000057ab9 */ /* 0x000fc40000000800 */
[----:B------:R3:W-:Y:S01]  /*1a940*/  @P2 STG.E.U8 desc[UR16][R8.64], R31 ;  /* 0x0000001f08002986 */ /* 0x0007e2000c101110 */
[----:B------:R-:W-:Y:S01]  /*1a950*/  ISETP.LT.AND P2, PT, R4, UR4, !P0 ;  /* 0x0000000404007c0c */ /* 0x000fe2000c741270 */
[----:B------:R-:W-:Y:S01]  /*1a960*/  ULDC UR4, c[0x0][0x248] ;  /* 0x0000920000047ab9 */ /* 0x000fe20000000800 */
[C---:B------:R-:W-:Y:S01]  /*1a970*/  LEA.HI.X.SX32 R11, R30.reuse, R3, 0x1, P3 ;  /* 0x000000031e0b7211 */ /* 0x040fe200018f0eff */
[----:B------:R-:W-:Y:S01]  /*1a980*/  VIADD R30, R30, UR4 ;  /* 0x000000041e1e7c36 */ /* 0x000fe20008000000 */
[----:B--2---:R-:W-:Y:S01]  /*1a990*/  PRMT R65, R5, 0x7772, RZ ;  /* 0x0000777205417816 */ /* 0x004fe200000000ff */
[----:B------:R-:W-:Y:S01]  /*1a9a0*/  VIADD R4, R0, 0x2f ;  /* 0x0000002f00047836 */ /* 0x000fe20000000000 */
[----:B------:R-:W-:-:S03]  /*1a9b0*/  ULDC UR4, c[0x0][0x22c] ;  /* 0x00008b0000047ab9 */ /* 0x000fc60000000800 */
[----:B------:R2:W-:Y:S01]  /*1a9c0*/  @P1 STG.E.U8 desc[UR16][R10.64], R65 ;  /* 0x000000410a001986 */ /* 0x0005e2000c101110 */
[-C--:B------:R-:W-:Y:S02]  /*1a9d0*/  IADD3 R28, P1, R30, R64.reuse, RZ ;  /* 0x000000401e1c7210 */ /* 0x080fe40007f3e0ff */
[----:B------:R-:W-:Y:S01]  /*1a9e0*/  ISETP.LT.AND P3, PT, R4, UR4, !P0 ;  /* 0x0000000404007c0c */ /* 0x000fe2000c761270 */
[----:B------:R-:W-:Y:S01]  /*1a9f0*/  ULDC UR4, c[0x0][0x248] ;  /* 0x0000920000047ab9 */ /* 0x000fe20000000800 */
[----:B------:R-:W-:Y:S01]  /*1aa00*/  VIADD R4, R0, 0x30 ;  /* 0x0000003000047836 */ /* 0x000fe20000000000 */
[CC--:B------:R-:W-:Y:S01]  /*1aa10*/  LEA.HI.X.SX32 R29, R30.reuse, R3.reuse, 0x1, P1 ;  /* 0x000000031e1d7211 */ /* 0x0c0fe200008f0eff */
[----:B------:R-:W-:Y:S01]  /*1aa20*/  VIADD R30, R30, UR4 ;  /* 0x000000041e1e7c36 */ /* 0x000fe20008000000 */
[----:B---3--:R-:W-:Y:S01]  /*1aa30*/  PRMT R31, R5, 0x7773, RZ ;  /* 0x00007773051f7816 */ /* 0x008fe200000000ff */
[----:B------:R-:W-:Y:S01]  /*1aa40*/  ULDC UR4, c[0x0][0x248] ;  /* 0x0000920000047ab9 */ /* 0x000fe20000000800 */
[----:B------:R-:W-:Y:S01]  /*1aa50*/  ISETP.LT.AND P1, PT, R4, UR5, !P0 ;  /* 0x0000000504007c0c */ /* 0x000fe2000c721270 */
[C---:B------:R-:W-:Y:S01]  /*1aa60*/  VIADD R9, R30.reuse, UR4 ;  /* 0x000000041e097c36 */ /* 0x040fe20008000000 */
[----:B------:R-:W-:Y:S01]  /*1aa70*/  ULDC UR5, c[0x0][0x248] ;  /* 0x0000920000057ab9 */ /* 0x000fe20000000800 */
[----:B------:R3:W-:Y:S01]  /*1aa80*/  @P4 STG.E.U8 desc[UR16][R28.64], R31 ;  /* 0x0000001f1c004986 */ /* 0x0007e2000c101110 */
[----:B------:R-:W-:Y:S01]  /*1aa90*/  IADD3 R4, P4, R30, R64, RZ ;  /* 0x000000401e047210 */ /* 0x000fe20007f9e0ff */
[----:B--2---:R-:W-:Y:S01]  /*1aaa0*/  VIADD R10, R0, 0x31 ;  /* 0x00000031000a7836 */ /* 0x004fe20000000000 */
[----:B------:R-:W-:Y:S01]  /*1aab0*/  PRMT R67, R6, 0x7772, RZ ;  /* 0x0000777206437816 */ /* 0x000fe200000000ff */
[----:B------:R-:W-:Y:S01]  /*1aac0*/  ULDC UR4, c[0x0][0x22c] ;  /* 0x00008b0000047ab9 */ /* 0x000fe20000000800 */
[----:B------:R-:W-:-:S02]  /*1aad0*/  LEA.HI.X.SX32 R5, R30, R3, 0x1, P4 ;  /* 0x000000031e057211 */ /* 0x000fc400020f0eff */
[C---:B------:R-:W-:Y:S01]  /*1aae0*/  IADD3 R8, P4, R9.reuse, R64, RZ ;  /* 0x0000004009087210 */ /* 0x040fe20007f9e0ff */
[----:B---3--:R-:W-:-:S03]  /*1aaf0*/  VIADD R28, R9, UR5 ;  /* 0x00000005091c7c36 */ /* 0x008fc60008000000 */
[-C--:B------:R-:W-:Y:S01]  /*1ab00*/  LEA.HI.X.SX32 R9, R9, R3.reuse, 0x1, P4 ;  /* 0x0000000309097211 */ /* 0x080fe200020f0eff */
[----:B------:R2:W-:Y:S01]  /*1ab10*/  @P6 STG.E.U8 desc[UR16][R4.64], R67 ;  /* 0x0000004304006986 */ /* 0x0005e2000c101110 */
[----:B------:R-:W-:Y:S01]  /*1ab20*/  ISETP.LT.AND P4, PT, R10, UR4, !P0 ;  /* 0x000000040a007c0c */ /* 0x000fe2000c781270 */
[----:B------:R-:W-:Y:S01]  /*1ab30*/  ULDC UR4, c[0x0][0x248] ;  /* 0x0000920000047ab9 */ /* 0x000fe20000000800 */
[----:B------:R-:W-:Y:S01]  /*1ab40*/  IADD3 R10, P6, R28, R64, RZ ;  /* 0x000000401c0a7210 */ /* 0x000fe20007fde0ff */
[----:B------:R-:W-:Y:S01]  /*1ab50*/  ULDC UR5, c[0x0][0x22c] ;  /* 0x00008b0000057ab9 */ /* 0x000fe20000000800 */
[----:B------:R-:W-:Y:S01]  /*1ab60*/  PRMT R65, R6, 0x7773, RZ ;  /* 0x0000777306417816 */ /* 0x000fe200000000ff */
[----:B------:R-:W-:Y:S01]  /*1ab70*/  VIADD R6, R0, 0x32 ;  /* 0x0000003200067836 */ /* 0x000fe20000000000 */
[C---:B------:R-:W-:Y:S01]  /*1ab80*/  LEA.HI.X.SX32 R11, R28.reuse, R3, 0x1, P6 ;  /* 0x000000031c0b7211 */ /* 0x040fe200030f0eff */
[----:B------:R-:W-:Y:S01]  /*1ab90*/  VIADD R28, R28, UR4 ;  /* 0x000000041c1c7c36 */ /* 0x000fe20008000000 */
[----:B------:R-:W-:Y:S01]  /*1aba0*/  PRMT R31, R7, 0x7772, RZ ;  /* 0x00007772071f7816 */ /* 0x000fe200000000ff */
[----:B------:R3:W-:Y:S01]  /*1abb0*/  @P5 STG.E.U8 desc[UR16][R8.64], R65 ;  /* 0x0000004108005986 */ /* 0x0007e2000c101110 */
[----:B--2---:R-:W-:Y:S01]  /*1abc0*/  VIADD R5, R0, 0x33 ;  /* 0x0000003300057836 */ /* 0x004fe20000000000 */
[----:B------:R-:W-:-:S02]  /*1abd0*/  ISETP.LT.AND P6, PT, R6, UR5, !P0 ;  /* 0x0000000506007c0c */ /* 0x000fc4000c7c1270 */
[----:B------:R2:W-:Y:S01]  /*1abe0*/  @P2 STG.E.U8 desc[UR16][R10.64], R31 ;  /* 0x0000001f0a002986 */ /* 0x0005e2000c101110 */
[C---:B------:R-:W-:Y:S01]  /*1abf0*/  IADD3 R4, P2, R28.reuse, R64, RZ ;  /* 0x000000401c047210 */ /* 0x040fe20007f5e0ff */
[----:B------:R-:W-:Y:S01]  /*1ac00*/  ULDC UR5, c[0x0][0x22c] ;  /* 0x00008b0000057ab9 */ /* 0x000fe20000000800 */
[----:B------:R-:W-:Y:S01]  /*1ac10*/  ULDC UR4, c[0x0][0x248] ;  /* 0x0000920000047ab9 */ /* 0x000fe20000000800 */
[----:B------:R-:W-:Y:S01]  /*1ac20*/  ISETP.LT.AND P5, PT, R5, UR5, !P0 ;  /* 0x0000000505007c0c */ /* 0x000fe2000c7a1270 */
[----:B------:R-:W-:Y:S01]  /*1ac30*/  ULDC UR5, c[0x0][0x22c] ;  /* 0x00008b0000057ab9 */ /* 0x000fe20000000800 */
[C---:B------:R-:W-:Y:S01]  /*1ac40*/  LEA.HI.X.SX32 R5, R28.reuse, R3, 0x1, P2 ;  /* 0x000000031c057211 */ /* 0x040fe200010f0eff */
[----:B---3--:R-:W-:Y:S01]  /*1ac50*/  VIADD R8, R28, UR4 ;  /* 0x000000041c087c36 */ /* 0x008fe20008000000 */
[----:B------:R-:W-:Y:S01]  /*1ac60*/  PRMT R29, R7, 0x7773, RZ ;  /* 0x00007773071d7816 */ /* 0x000fe200000000ff */
[----:B------:R-:W-:Y:S01]  /*1ac70*/  VIADD R7, R0, 0x34 ;  /* 0x0000003400077836 */ /* 0x000fe20000000000 */
[----:B------:R-:W-:-:S02]  /*1ac80*/  ULDC UR4, c[0x0][0x22c] ;  /* 0x00008b0000047ab9 */ /* 0x000fc40000000800 */
[C---:B------:R-:W-:Y:S01]  /*1ac90*/  IADD3 R6, P2, R8.reuse, R64, RZ ;  /* 0x0000004008067210 */ /* 0x040fe20007f5e0ff */
[----:B------:R3:W-:Y:S01]  /*1aca0*/  @P3 STG.E.U8 desc[UR16][R4.64], R29 ;  /* 0x0000001d04003986 */ /* 0x0007e2000c101110 */
[----:B------:R-:W-:Y:S01]  /*1acb0*/  ISETP.LT.AND P3, PT, R7, UR4, !P0 ;  /* 0x0000000407007c0c */ /* 0x000fe2000c761270 */
[----:B------:R-:W-:Y:S01]  /*1acc0*/  ULDC UR4, c[0x0][0x248] ;  /* 0x0000920000047ab9 */ /* 0x000fe20000000800 */
[C---:B------:R-:W-:Y:S01]  /*1acd0*/  LEA.HI.X.SX32 R7, R8.reuse, R3, 0x1, P2 ;  /* 0x0000000308077211 */ /* 0x040fe200010f0eff */
[----:B--2---:R-:W-:Y:S01]  /*1ace0*/  VIADD R10, R8, UR4 ;  /* 0x00000004080a7c36 */ /* 0x004fe20008000000 */
[----:B------:R-:W-:Y:S01]  /*1acf0*/  PRMT R31, R12, 0x7770, RZ ;  /* 0x000077700c1f7816 */ /* 0x000fe200000000ff */
[----:B------:R-:W-:Y:S01]  /*1ad00*/  VIADD R9, R0, 0x35 ;  /* 0x0000003500097836 */ /* 0x000fe20000000000 */
[----:B------:R-:W-:-:S03]  /*1ad10*/  ULDC UR4, c[0x0][0x22c] ;  /* 0x00008b0000047ab9 */ /* 0x000fc60000000800 */
[----:B------:R2:W-:Y:S01]  /*1ad20*/  @P1 STG.E.U8 desc[UR16][R6.64], R31 ;  /* 0x0000001f06001986 */ /* 0x0005e2000c101110 */
[----:B------:R-:W-:Y:S02]  /*1ad30*/  IADD3 R8, P1, R10, R64, RZ ;  /* 0x000000400a087210 */ /* 0x000fe40007f3e0ff */
[----:B------:R-:W-:Y:S01]  /*1ad40*/  ISETP.LT.AND P2, PT, R9, UR4, !P0 ;  /* 0x0000000409007c0c */ /* 0x000fe2000c741270 */
[----:B------:R-:W-:Y:S01]  /*1ad50*/  ULDC UR4, c[0x0][0x248] ;  /* 0x0000920000047ab9 */ /* 0x000fe20000000800 */
[----:B---3--:R-:W-:Y:S01]  /*1ad60*/  VIADD R4, R0, 0x36 ;  /* 0x0000003600047836 */ /* 0x008fe20000000000 */
        /* <DEDUP_REMOVED lines=8> */
[----:B--2---:R-:W-:Y:S01]  /*1adf0*/  VIADD R7, R5, UR4 ;  /* 0x0000000405077c36 */ /* 0x004fe20008000000 */
[----:B------:R-:W-:Y:S01]  /*1ae00*/  PRMT R65, R13, 0x7770, RZ ;  /* 0x000077700d417816 */ /* 0x000fe200000000ff */
[----:B------:R-:W-:Y:S01]  /*1ae10*/  VIADD R10, R0, 0x37 ;  /* 0x00000037000a7836 */ /* 0x000fe20000000000 */
[-C--:B------:R-:W-:Y:S01]  /*1ae20*/  LEA.HI.X.SX32 R5, R5, R3.reuse, 0x1, P4 ;  /* 0x0000000305057211 */ /* 0x080fe200020f0eff */
[----:B------:R-:W-:Y:S01]  /*1ae30*/  ULDC UR4, c[0x0][0x22c] ;  /* 0x00008b0000047ab9 */ /* 0x000fe20000000800 */
[CC--:B------:R-:W-:Y:S01]  /*1ae40*/  IADD3 R6, P4, R7.reuse, R64.reuse, RZ ;  /* 0x0000004007067210 */ /* 0x0c0fe20007f9e0ff */
[C---:B---3--:R-:W-:Y:S02]  /*1ae50*/  VIADD R11, R7.reuse, UR5 ;  /* 0x00000005070b7c36 */ /* 0x048fe40008000000 */
        /* <DEDUP_REMOVED lines=24> */
[----:B------:R-:W-:Y:S01]  /*1afe0*/  IADD3 R6, P3, R10, R64, RZ ;  /* 0x000000400a067210 */ /* 0x000fe20007f7e0ff */
        /* <DEDUP_REMOVED lines=22> */
[C---:B--2---:R-:W-:Y:S01]  /*1b150*/  VIADD R7, R5.reuse, UR4 ;  /* 0x0000000405077c36 */ /* 0x044fe20008000000 */
        /* <DEDUP_REMOVED lines=37> */
[----:B------:R-:W-:Y:S01]  /*1b3b0*/  PRMT R13, R14, 0x7772, RZ ;  /* 0x000077720e0d7816 */ /* 0x000fe200000000ff */
[----:B--2---:R-:W-:Y:S01]  /*1b3c0*/  VIADD R9, R0, 0x41 ;  /* 0x0000004100097836 */ /* 0x004fe20000000000 */
        /* <DEDUP_REMOVED lines=15> */
[C---:B------:R-:W-:Y:S01]  /*1b4c0*/  PRMT R13, R15.reuse, 0x7773, RZ ;  /* 0x000077730f0d7816 */ /* 0x040fe200000000ff */
[----:B------:R-:W-:Y:S01]  /*1b4d0*/  ULDC UR4, c[0x0][0x248] ;  /* 0x0000920000047ab9 */ /* 0x000fe20000000800 */
[----:B------:R-:W-:Y:S02]  /*1b4e0*/  PRMT R15, R15, 0x7772, RZ ;  /* 0x000077720f0f7816 */ /* 0x000fe400000000ff */
[----:B------:R-:W-:Y:S01]  /*1b4f0*/  LEA.HI.X.SX32 R5, R10, R3, 0x1, P4 ;  /* 0x000000030a057211 */ /* 0x000fe200020f0eff */
[----:B------:R-:W-:Y:S02]  /*1b500*/  VIADD R10, R0, 0x43 ;  /* 0x00000043000a7836 */ /* 0x000fe40000000000 */
[C---:B---3--:R-:W-:Y:S01]  /*1b510*/  VIADD R11, R7.reuse, UR4 ;  /* 0x00000004070b7c36 */ /* 0x048fe20008000000 */
[----:B------:R-:W-:Y:S01]  /*1b520*/  IADD3 R6, P4, R7, R64, RZ ;  /* 0x0000004007067210 */ /* 0x000fe20007f9e0ff */
[----:B------:R2:W-:Y:S01]  /*1b530*/  @P6 STG.E.U8 desc[UR16][R4.64], R15 ;  /* 0x0000000f04006986 */ /* 0x0005e2000c101110 */
[----:B------:R-:W-:-:S02]  /*1b540*/  ULDC UR4, c[0x0][0x248] ;  /* 0x0000920000047ab9 */ /* 0x000fc40000000800 */
[-C--:B------:R-:W-:Y:S02]  /*1b550*/  IADD3 R8, P6, R11, R64.reuse, RZ ;  /* 0x000000400b087210 */ /* 0x080fe40007fde0ff */
[-C--:B------:R-:W-:Y:S02]  /*1b560*/  LEA.HI.X.SX32 R7, R7, R3.reuse, 0x1, P4 ;  /* 0x0000000307077211 */ /* 0x080fe400020f0eff */
[----:B------:R-:W-:Y:S01]  /*1b570*/  ISETP.LT.AND P4, PT, R10, UR5, !P0 ;  /* 0x000000050a007c0c */ /* 0x000fe2000c781270 */
[----:B------:R-:W-:Y:S01]  /*1b580*/  VIADD R10, R0, 0x44 ;  /* 0x00000044000a7836 */ /* 0x000fe20000000000 */
[CC--:B------:R-:W-:Y:S01]  /*1b590*/  LEA.HI.X.SX32 R9, R11.reuse, R3.reuse, 0x1, P6 ;  /* 0x000000030b097211 */ /* 0x0c0fe200030f0eff */
[----:B------:R-:W-:Y:S01]  /*1b5a0*/  VIADD R11, R11, UR4 ;  /* 0x000000040b0b7c36 */ /* 0x000fe20008000000 */
[----:B------:R-:W-:Y:S01]  /*1b5b0*/  PRMT R29, R20, 0x7770, RZ ;  /* 0x00007770141d7816 */ /* 0x000fe200000000ff */
[----:B------:R3:W-:Y:S01]  /*1b5c0*/  @P5 STG.E.U8 desc[UR16][R6.64], R13 ;  /* 0x0000000d06005986 */ /* 0x0007e2000c101110 */
[----:B------:R-:W-:Y:S01]  /*1b5d0*/  ULDC UR5, c[0x0][0x22c] ;  /* 0x00008b0000057ab9 */ /* 0x000fe20000000800 */
[----:B--2---:R-:W-:Y:S01]  /*1b5e0*/  VIADD R5, R0, 0x45 ;  /* 0x0000004500057836 */ /* 0x004fe20000000000 */
[----:B------:R-:W-:Y:S01]  /*1b5f0*/  ISETP.LT.AND P6, PT, R10, UR5, !P0 ;  /* 0x000000050a007c0c */ /* 0x000fe2000c7c1270 */
[----:B------:R2:W-:Y:S01]  /*1b600*/  @P3 STG.E.U8 desc[UR16][R8.64], R29 ;  /* 0x0000001d08003986 */ /* 0x0005e2000c101110 */
[-C--:B------:R-:W-:Y:S01]  /*1b610*/  IADD3 R4, P3, R11, R64.reuse, RZ ;  /* 0x000000400b047210 */ /* 0x080fe20007f7e0ff */
[----:B------:R-:W-:Y:S01]  /*1b620*/  ULDC UR5, c[0x0][0x22c] ;  /* 0x00008b0000057ab9 */ /* 0x000fe20000000800 */
        /* <DEDUP_REMOVED lines=126> */
[-C--:B------:R-:W-:Y:S02]  /*1be10*/  IADD3 R8, P1, R10, R64.reuse, RZ ;  /* 0x000000400a087210 */ /* 0x080fe40007f3e0ff */
[----:B------:R-:W-:Y:S01]  /*1be20*/  ISETP.LT.AND P3, PT, R9, UR4, !P0 ;  /* 0x0000000409007c0c */ /* 0x000fe2000c761270 */
[----:B------:R-:W-:Y:S01]  /*1be30*/  ULDC UR4, c[0x0][0x248] ;  /* 0x0000920000047ab9 */ /* 0x000fe20000000800 */
[----:B------:R-:W-:Y:S01]  /*1be40*/  PRMT R23, R23, 0x7773, RZ ;  /* 0x0000777317177816 */ /* 0x000fe200000000ff */
[----:B---3--:R-:W-:Y:S01]  /*1be50*/  VIADD R4, R0, 0x54 ;  /* 0x0000005400047836 */ /* 0x008fe20000000000 */
[CC--:B------:R-:W-:Y:S01]  /*1be60*/  LEA.HI.X.SX32 R9, R10.reuse, R3.reuse, 0x1, P1 ;  /* 0x000000030a097211 */ /* 0x0c0fe200008f0eff */
[----:B------:R-:W-:Y:S01]  /*1be70*/  VIADD R5, R10, UR4 ;  /* 0x000000040a057c36 */ /* 0x000fe20008000000 */
[----:B------:R-:W-:Y:S02]  /*1be80*/  ULDC UR4, c[0x0][0x248] ;  /* 0x0000920000047ab9 */ /* 0x000fe40000000800 */
[----:B------:R-:W-:Y:S01]  /*1be90*/  ISETP.LT.AND P1, PT, R4, UR5, !P0 ;  /* 0x0000000504007c0c */ /* 0x000fe2000c721270 */
[----:B------:R3:W-:Y:S01]  /*1bea0*/  @P4 STG.E.U8 desc[UR16][R8.64], R23 ;  /* 0x0000001708004986 */ /* 0x0007e2000c101110 */
[CC--:B------:R-:W-:Y:S01]  /*1beb0*/  IADD3 R4, P4, R5.reuse, R64.reuse, RZ ;  /* 0x0000004005047210 */ /* 0x0c0fe20007f9e0ff */
[C---:B--2---:R-:W-:Y:S01]  /*1bec0*/  VIADD R7, R5.reuse, UR4 ;  /* 0x0000000405077c36 */ /* 0x044fe20008000000 */
[----:B------:R-:W-:Y:S01]  /*1bed0*/  ULDC UR5, c[0x0][0x248] ;  /* 0x0000920000057ab9 */ /* 0x000fe20000000800 */
[----:B------:R-:W-:Y:S01]  /*1bee0*/  PRMT R21, R24, 0x7770, RZ ;  /* 0x0000777018157816 */ /* 0x000fe200000000ff */
[----:B------:R-:W-:Y:S01]  /*1bef0*/  VIADD R10, R0, 0x55 ;  /* 0x00000055000a7836 */ /* 0x000fe20000000000 */
[-C--:B------:R-:W-:Y:S01]  /*1bf00*/  LEA.HI.X.SX32 R5, R5, R3.reuse, 0x1, P4 ;  /* 0x0000000305057211 */ /* 0x080fe200020f0eff */
[C---:B------:R-:W-:Y:S01]  /*1bf10*/  VIADD R11, R7.reuse, UR5 ;  /* 0x00000005070b7c36 */ /* 0x040fe20008000000 */
[-C--:B------:R-:W-:Y:S01]  /*1bf20*/  IADD3 R6, P4, R7, R64.reuse, RZ ;  /* 0x0000004007067210 */ /* 0x080fe20007f9e0ff */
[----:B------:R-:W-:Y:S01]  /*1bf30*/  ULDC UR4, c[0x0][0x22c] ;  /* 0x00008b0000047ab9 */ /* 0x000fe20000000800 */
[----:B------:R-:W-:Y:S01]  /*1bf40*/  PRMT R15, R24, 0x7771, RZ ;  /* 0x00007771180f7816 */ /* 0x000fe200000000ff */
[----:B------:R2:W-:Y:S01]  /*1bf50*/  @P6 STG.E.U8 desc[UR16][R4.64], R21 ;  /* 0x0000001504006986 */ /* 0x0005e2000c101110 */
[----:B---3--:R-:W-:Y:S01]  /*1bf60*/  IADD3 R8, P6, R11, R64, RZ ;  /* 0x000000400b087210 */ /* 0x008fe20007fde0ff */
[----:B------:R-:W-:Y:S01]  /*1bf70*/  ULDC UR5, c[0x0][0x22c] ;  /* 0x00008b0000057ab9 */ /* 0x000fe20000000800 */
[----:B------:R-:W-:-:S02]  /*1bf80*/  LEA.HI.X.SX32 R7, R7, R3, 0x1, P4 ;  /* 0x0000000307077211 */ /* 0x000fc400020f0eff */
[----:B------:R-:W-:Y:S01]  /*1bf90*/  ISETP.LT.AND P4, PT, R10, UR4, !P0 ;  /* 0x000000040a007c0c */ /* 0x000fe2000c781270 */
[----:B------:R-:W-:Y:S01]  /*1bfa0*/  ULDC UR4, c[0x0][0x248] ;  /* 0x0000920000047ab9 */ /* 0x000fe20000000800 */
[-C--:B------:R-:W-:Y:S01]  /*1bfb0*/  LEA.HI.X.SX32 R9, R11, R3.reuse, 0x1, P6 ;  /* 0x000000030b097211 */ /* 0x080fe200030f0eff */
[C---:B------:R-:W-:Y:S01]  /*1bfc0*/  VIADD R10, R0.reuse, 0x56 ;  /* 0x00000056000a7836 */ /* 0x040fe20000000000 */
[----:B------:R-:W-:Y:S01]  /*1bfd0*/  PRMT R13, R25, 0x7770, RZ ;  /* 0x00007770190d7816 */ /* 0x000fe200000000ff */
[----:B------:R-:W-:Y:S01]  /*1bfe0*/  VIADD R11, R11, UR4 ;  /* 0x000000040b0b7c36 */ /* 0x000fe20008000000 */
        /* <DEDUP_REMOVED lines=65> */
[----:B------:R-:W-:Y:S01]  /*1c400*/  ULDC UR5, c[0x0][0x22c] ;  /* 0x00008b0000057ab9 */ /* 0x000fe20000000800 */
[----:B---3--:R-:W-:Y:S01]  /*1c410*/  PRMT R13, R24, 0x7773, RZ ;  /* 0x00007773180d7816 */ /* 0x008fe200000000ff */
[----:B------:R-:W-:Y:S01]  /*1c420*/  VIADD R7, R0, 0x5e ;  /* 0x0000005e00077836 */ /* 0x000fe20000000000 */
[----:B------:R-:W-:-:S03]  /*1c430*/  IADD3 R6, P3, R10, R64, RZ ;  /* 0x000000400a067210 */ /* 0x000fc60007f7e0ff */
        /* <DEDUP_REMOVED lines=32> */
[----:B---3--:R-:W-:-:S02]  /*1c640*/  IADD3 R8, P6, R11, R64, RZ ;  /* 0x000000400b087210 */ /* 0x008fc40007fde0ff */
        /* <DEDUP_REMOVED lines=458> */
[----:B-1----:R-:W-:Y:S01]  /*1e2f0*/  PRMT R13, R44, 0x7770, RZ ;  /* 0x000077702c0d7816 */ /* 0x002fe200000000ff */
        /* <DEDUP_REMOVED lines=15> */
[----:B-1----:R-:W-:Y:S01]  /*1e3f0*/  VIADD R7, R5, UR4 ;  /* 0x0000000405077c36 */ /* 0x002fe20008000000 */
        /* <DEDUP_REMOVED lines=18> */
[----:B-1----:R-:W-:Y:S01]  /*1e520*/  VIADD R5, R0, 0x99 ;  /* 0x0000009900057836 */ /* 0x002fe20000000000 */
        /* <DEDUP_REMOVED lines=10> */
[----:B--2---:R-:W-:Y:S01]  /*1e5d0*/  VIADD R7, R0, 0x9a ;  /* 0x0000009a00077836 */ /* 0x004fe20000000000 */
        /* <DEDUP_REMOVED lines=23> */
[C---:B-1----:R-:W-:Y:S01]  /*1e750*/  VIADD R7, R5.reuse, UR4 ;  /* 0x0000000405077c36 */ /* 0x042fe20008000000 */
        /* <DEDUP_REMOVED lines=54> */
[C---:B------:R-:W-:Y:S01]  /*1eac0*/  PRMT R13, R47.reuse, 0x7773, RZ ;  /* 0x000077732f0d7816 */ /* 0x040fe200000000ff */
[----:B------:R-:W-:Y:S01]  /*1ead0*/  ULDC UR4, c[0x0][0x248] ;  /* 0x0000920000047ab9 */ /* 0x000fe20000000800 */
[----:B------:R-:W-:Y:S02]  /*1eae0*/  PRMT R47, R47, 0x7772, RZ ;  /* 0x000077722f2f7816 */ /* 0x000fe400000000ff */
[----:B------:R-:W-:Y:S01]  /*1eaf0*/  LEA.HI.X.SX32 R5, R10, R3, 0x1, P4 ;  /* 0x000000030a057211 */ /* 0x000fe200020f0eff */
[----:B------:R-:W-:Y:S02]  /*1eb00*/  VIADD R10, R0, 0xa3 ;  /* 0x000000a3000a7836 */ /* 0x000fe40000000000 */
[C---:B--2---:R-:W-:Y:S01]  /*1eb10*/  VIADD R11, R7.reuse, UR4 ;  /* 0x00000004070b7c36 */ /* 0x044fe20008000000 */
        /* <DEDUP_REMOVED lines=12> */
[----:B-1----:R-:W-:Y:S01]  /*1ebe0*/  VIADD R5, R0, 0xa5 ;  /* 0x000000a500057836 */ /* 0x002fe20000000000 */
        /* <DEDUP_REMOVED lines=19> */
[----:B-1----:R-:W-:Y:S01]  /*1ed20*/  VIADD R9, R0, 0xa7 ;  /* 0x000000a700097836 */ /* 0x002fe20000000000 */
        /* <DEDUP_REMOVED lines=110> */
[-C--:B------:R-:W-:Y:S02]  /*1f410*/  IADD3 R8, P1, R10, R64.reuse, RZ ;  /* 0x000000400a087210 */ /* 0x080fe40007f3e0ff */
[----:B------:R-:W-:Y:S01]  /*1f420*/  ISETP.LT.AND P3, PT, R9, UR4, !P0 ;  /* 0x0000000409007c0c */ /* 0x000fe2000c761270 */
[----:B------:R-:W-:Y:S01]  /*1f430*/  ULDC UR4, c[0x0][0x248] ;  /* 0x0000920000047ab9 */ /* 0x000fe20000000800 */
[----:B------:R-:W-:Y:S01]  /*1f440*/  PRMT R19, R19, 0x7773, RZ ;  /* 0x0000777313137816 */ /* 0x000fe200000000ff */
[----:B--2---:R-:W-:Y:S01]  /*1f450*/  VIADD R4, R0, 0xb4 ;  /* 0x000000b400047836 */ /* 0x004fe20000000000 */
[CC--:B------:R-:W-:Y:S01]  /*1f460*/  LEA.HI.X.SX32 R9, R10.reuse, R3.reuse, 0x1, P1 ;  /* 0x000000030a097211 */ /* 0x0c0fe200008f0eff */
[----:B------:R-:W-:Y:S01]  /*1f470*/  VIADD R5, R10, UR4 ;  /* 0x000000040a057c36 */ /* 0x000fe20008000000 */
[----:B------:R-:W-:Y:S02]  /*1f480*/  ULDC UR4, c[0x0][0x248] ;  /* 0x0000920000047ab9 */ /* 0x000fe40000000800 */
[----:B------:R-:W-:Y:S01]  /*1f490*/  ISETP.LT.AND P1, PT, R4, UR5, !P0 ;  /* 0x0000000504007c0c */ /* 0x000fe2000c721270 */
[----:B------:R2:W-:Y:S01]  /*1f4a0*/  @P4 STG.E.U8 desc[UR16][R8.64], R19 ;  /* 0x0000001308004986 */ /* 0x0005e2000c101110 */
[CC--:B------:R-:W-:Y:S01]  /*1f4b0*/  IADD3 R4, P4, R5.reuse, R64.reuse, RZ ;  /* 0x0000004005047210 */ /* 0x0c0fe20007f9e0ff */
[C---:B-1----:R-:W-:Y:S01]  /*1f4c0*/  VIADD R7, R5.reuse, UR4 ;  /* 0x0000000405077c36 */ /* 0x042fe20008000000 */
        /* <DEDUP_REMOVED lines=9> */
[----:B--2---:R-:W-:Y:S01]  /*1f560*/  IADD3 R8, P6, R11, R64, RZ ;  /* 0x000000400b087210 */ /* 0x004fe20007fde0ff */
        /* <DEDUP_REMOVED lines=74> */
[----:B--2---:R-:W-:Y:S01]  /*1fa10*/  PRMT R13, R48, 0x7773, RZ ;  /* 0x00007773300d7816 */ /* 0x004fe200000000ff */
        /* <DEDUP_REMOVED lines=348> */
[----:B0-----:R-:W-:Y:S01]  /*20fe0*/  PRMT R17, R60, 0x7770, RZ ;  /* 0x000077703c117816 */ /* 0x001fe200000000ff */
        /* <DEDUP_REMOVED lines=17> */
[----:B0-----:R-:W-:Y:S01]  /*21100*/  VIADD R5, R0, 0xe7 ;  /* 0x000000e700057836 */ /* 0x001fe20000000000 */
        /* <DEDUP_REMOVED lines=10> */
[----:B-1----:R-:W-:Y:S01]  /*211b0*/  VIADD R7, R0, 0xe8 ;  /* 0x000000e800077836 */ /* 0x002fe20000000000 */
[----:B------:R-:W-:Y:S01]  /*211c0*/  IADD3 R6, P2, R10, R64, RZ ;  /* 0x000000400a067210 */ /* 0x000fe20007f5e0ff */
[----:B------:R-:W-:-:S02]  /*211d0*/  ULDC UR5, c[0x0][0x22c] ;  /* 0x00008b0000057ab9 */ /* 0x000fc40000000800 */
[----:B------:R1:W-:Y:S01]  /*211e0*/  @P3 STG.E.U8 desc[UR16][R4.64], R11 ;  /* 0x0000000b04003986 */ /* 0x0003e2000c101110 */
[----:B------:R-:W-:Y:S01]  /*211f0*/  ISETP.LT.AND P3, PT, R7, UR4, !P0 ;  /* 0x0000000407007c0c */ /* 0x000fe2000c761270 */
[----:B------:R-:W-:Y:S01]  /*21200*/  ULDC UR4, c[0x0][0x248] ;  /* 0x0000920000047ab9 */ /* 0x000fe20000000800 */
[C---:B------:R-:W-:Y:S01]  /*21210*/  LEA.HI.X.SX32 R7, R10.reuse, R3, 0x1, P2 ;  /* 0x000000030a077211 */ /* 0x040fe200010f0eff */
[----:B------:R-:W-:Y:S01]  /*21220*/  VIADD R10, R10, UR4 ;  /* 0x000000040a0a7c36 */ /* 0x000fe20008000000 */
[----:B0-----:R-:W-:Y:S01]  /*21230*/  PRMT R13, R62, 0x7770, RZ ;  /* 0x000077703e0d7816 */ /* 0x001fe200000000ff */
[----:B------:R-:W-:Y:S01]  /*21240*/  VIADD R9, R0, 0xe9 ;  /* 0x000000e900097836 */ /* 0x000fe20000000000 */
[----:B------:R-:W-:-:S03]  /*21250*/  ULDC UR4, c[0x0][0x22c] ;  /* 0x00008b0000047ab9 */ /* 0x000fc60000000800 */
[----:B------:R0:W-:Y:S01]  /*21260*/  @P1 STG.E.U8 desc[UR16][R6.64], R13 ;  /* 0x0000000d06001986 */ /* 0x0001e2000c101110 */
[----:B------:R-:W-:Y:S02]  /*21270*/  IADD3 R8, P1, R10, R64, RZ ;  /* 0x000000400a087210 */ /* 0x000fe40007f3e0ff */
[----:B------:R-:W-:Y:S01]  /*21280*/  ISETP.LT.AND P2, PT, R9, UR4, !P0 ;  /* 0x0000000409007c0c */ /* 0x000fe2000c741270 */
[----:B------:R-:W-:Y:S01]  /*21290*/  ULDC UR4, c[0x0][0x248] ;  /* 0x0000920000047ab9 */ /* 0x000fe20000000800 */
[----:B-1----:R-:W-:Y:S01]  /*212a0*/  VIADD R4, R0, 0xea ;  /* 0x000000ea00047836 */ /* 0x002fe20000000000 */
        /* <DEDUP_REMOVED lines=8> */
[----:B0-----:R-:W-:Y:S01]  /*21330*/  VIADD R7, R5, UR4 ;  /* 0x0000000405077c36 */ /* 0x001fe20008000000 */
[----:B------:R-:W-:Y:S01]  /*21340*/  PRMT R17, R63, 0x7770, RZ ;  /* 0x000077703f117816 */ /* 0x000fe200000000ff */
[----:B------:R-:W-:Y:S01]  /*21350*/  VIADD R10, R0, 0xeb ;  /* 0x000000eb000a7836 */ /* 0x000fe20000000000 */
[-C--:B------:R-:W-:Y:S01]  /*21360*/  LEA.HI.X.SX32 R5, R5, R3.reuse, 0x1, P4 ;  /* 0x0000000305057211 */ /* 0x080fe200020f0eff */
[----:B------:R-:W-:Y:S01]  /*21370*/  ULDC UR4, c[0x0][0x22c] ;  /* 0x00008b0000047ab9 */ /* 0x000fe20000000800 */
[CC--:B------:R-:W-:Y:S01]  /*21380*/  IADD3 R6, P4, R7.reuse, R64.reuse, RZ ;  /* 0x0000004007067210 */ /* 0x0c0fe20007f9e0ff */
[C---:B-1----:R-:W-:Y:S02]  /*21390*/  VIADD R11, R7.reuse, UR5 ;  /* 0x00000005070b7c36 */ /* 0x042fe40008000000 */
        /* <DEDUP_REMOVED lines=11> */
[----:B0-----:R-:W-:Y:S01]  /*21450*/  VIADD R5, R0, 0xed ;  /* 0x000000ed00057836 */ /* 0x001fe20000000000 */
[----:B------:R0:W-:Y:S01]  /*21460*/  @P5 STG.E.U8 desc[UR16][R6.64], R13 ;  /* 0x0000000d06005986 */ /* 0x0001e2000c101110 */
[----:B------:R-:W-:Y:S01]  /*21470*/  ISETP.LT.AND P6, PT, R10, UR5, !P0 ;  /* 0x000000050a007c0c */ /* 0x000fe2000c7c1270 */
[----:B------:R-:W-:Y:S01]  /*21480*/  ULDC UR5, c[0x0][0x22c] ;  /* 0x00008b0000057ab9 */ /* 0x000fe20000000800 */
[-C--:B------:R-:W-:Y:S01]  /*21490*/  IADD3 R4, P5, R11, R64.reuse, RZ ;  /* 0x000000400b047210 */ /* 0x080fe20007fbe0ff */
[----:B------:R-:W-:Y:S01]  /*214a0*/  ULDC UR4, c[0x0][0x248] ;  /* 0x0000920000047ab9 */ /* 0x000fe20000000800 */
[----:B------:R1:W-:Y:S01]  /*214b0*/  @P3 STG.E.U8 desc[UR16][R8.64], R15 ;  /* 0x0000000f08003986 */ /* 0x0003e2000c101110 */
[----:B------:R-:W-:Y:S01]  /*214c0*/  ISETP.LT.AND P3, PT, R5, UR5, !P0 ;  /* 0x0000000505007c0c */ /* 0x000fe2000c761270 */
[C---:B------:R-:W-:Y:S01]  /*214d0*/  VIADD R10, R11.reuse, UR4 ;  /* 0x000000040b0a7c36 */ /* 0x040fe20008000000 */
[----:B------:R-:W-:Y:S01]  /*214e0*/  LEA.HI.X.SX32 R5, R11, R3, 0x1, P5 ;  /* 0x000000030b057211 */ /* 0x000fe200028f0eff */
[----:B------:R-:W-:Y:S01]  /*214f0*/  ULDC UR4, c[0x0][0x22c] ;  /* 0x00008b0000047ab9 */ /* 0x000fe20000000800 */
[----:B------:R-:W-:Y:S01]  /*21500*/  ULDC UR5, c[0x0][0x22c] ;  /* 0x00008b0000057ab9 */ /* 0x000fe20000000800 */
[----:B0-----:R-:W-:Y:S01]  /*21510*/  PRMT R13, R60, 0x7773, RZ ;  /* 0x000077733c0d7816 */ /* 0x001fe200000000ff */
[----:B------:R-:W-:Y:S01]  /*21520*/  VIADD R7, R0, 0xee ;  /* 0x000000ee00077836 */ /* 0x000fe20000000000 */
[----:B------:R-:W-:-:S03]  /*21530*/  IADD3 R6, P5, R10, R64, RZ ;  /* 0x000000400a067210 */ /* 0x000fc60007fbe0ff */
[----:B------:R0:W-:Y:S01]  /*21540*/  @P2 STG.E.U8 desc[UR16][R4.64], R13 ;  /* 0x0000000d04002986 */ /* 0x0001e2000c101110 */
[----:B------:R-:W-:Y:S01]  /*21550*/  ISETP.LT.AND P2, PT, R7, UR4, !P0 ;  /* 0x0000000407007c0c */ /* 0x000fe2000c741270 */
[----:B------:R-:W-:Y:S01]  /*21560*/  ULDC UR4, c[0x0][0x248] ;  /* 0x0000920000047ab9 */ /* 0x000fe20000000800 */
[CC--:B------:R-:W-:Y:S01]  /*21570*/  LEA.HI.X.SX32 R7, R10.reuse, R3.reuse, 0x1, P5 ;  /* 0x000000030a077211 */ /* 0x0c0fe200028f0eff */
[----:B------:R-:W-:Y:S01]  /*21580*/  VIADD R10, R10, UR4 ;  /* 0x000000040a0a7c36 */ /* 0x000fe20008000000 */
[----:B------:R-:W-:Y:S01]  /*21590*/  PRMT R11, R61, 0x7772, RZ ;  /* 0x000077723d0b7816 */ /* 0x000fe200000000ff */
[----:B-1----:R-:W-:Y:S01]  /*215a0*/  VIADD R9, R0, 0xef ;  /* 0x000000ef00097836 */ /* 0x002fe20000000000 */
[----:B------:R-:W-:Y:S02]  /*215b0*/  ULDC UR4, c[0x0][0x22c] ;  /* 0x00008b0000047ab9 */ /* 0x000fe40000000800 */
[----:B------:R-:W-:Y:S01]  /*215c0*/  IADD3 R8, P5, R10, R64, RZ ;  /* 0x000000400a087210 */ /* 0x000fe20007fbe0ff */
[----:B------:R1:W-:Y:S01]  /*215d0*/  @P1 STG.E.U8 desc[UR16][R6.64], R11 ;  /* 0x0000000b06001986 */ /* 0x0003e2000c101110 */
[----:B0-----:R-:W-:Y:S01]  /*215e0*/  VIADD R4, R0, 0xf0 ;  /* 0x000000f000047836 */ /* 0x001fe20000000000 */
[----:B------:R-:W-:Y:S01]  /*215f0*/  ISETP.LT.AND P1, PT, R9, UR4, !P0 ;  /* 0x0000000409007c0c */ /* 0x000fe2000c721270 */
[----:B------:R-:W-:Y:S01]  /*21600*/  ULDC UR4, c[0x0][0x248] ;  /* 0x0000920000047ab9 */ /* 0x000fe20000000800 */
[----:B------:R-:W-:-:S02]  /*21610*/  LEA.HI.X.SX32 R9, R10, R3, 0x1, P5 ;  /* 0x000000030a097211 */ /* 0x000fc400028f0eff */
[----:B------:R-:W-:Y:S02]  /*21620*/  PRMT R61, R61, 0x7773, RZ ;  /* 0x000077733d3d7816 */ /* 0x000fe400000000ff */
[----:B------:R-:W-:Y:S01]  /*21630*/  ISETP.LT.AND P5, PT, R4, UR5, !P0 ;  /* 0x0000000504007c0c */ /* 0x000fe2000c7a1270 */
[----:B------:R-:W-:Y:S01]  /*21640*/  VIADD R4, R10, UR4 ;  /* 0x000000040a047c36 */ /* 0x000fe20008000000 */
[----:B------:R-:W-:Y:S01]  /*21650*/  ULDC UR4, c[0x0][0x248] ;  /* 0x0000920000047ab9 */ /* 0x000fe20000000800 */
[----:B------:R0:W-:Y:S01]  /*21660*/  @P4 STG.E.U8 desc[UR16][R8.64], R61 ;  /* 0x0000003d08004986 */ /* 0x0001e2000c101110 */
[----:B------:R-:W-:Y:S01]  /*21670*/  VIADD R14, R0, 0xf1 ;  /* 0x000000f1000e7836 */ /* 0x000fe20000000000 */
[----:B------:R-:W-:Y:S01]  /*21680*/  PRMT R17, R62, 0x7772, RZ ;  /* 0x000077723e117816 */ /* 0x000fe200000000ff */
[----:B------:R-:W-:Y:S01]  /*21690*/  ULDC UR5, c[0x0][0x22c] ;  /* 0x00008b0000057ab9 */ /* 0x000fe20000000800 */
[C---:B------:R-:W-:Y:S01]  /*216a0*/  IADD3 R10, P4, R4.reuse, R64, RZ ;  /* 0x00000040040a7210 */ /* 0x040fe20007f9e0ff */
[----:B------:R-:W-:Y:S01]  /*216b0*/  VIADD R15, R4, UR4 ;  /* 0x00000004040f7c36 */ /* 0x000fe20008000000 */
[----:B------:R-:W-:-:S02]  /*216c0*/  ULDC UR4, c[0x0][0x22c] ;  /* 0x00008b0000047ab9 */ /* 0x000fc40000000800 */
[----:B-1----:R-:W-:Y:S02]  /*216d0*/  LEA.HI.X.SX32 R11, R4, R3, 0x1, P4 ;  /* 0x00000003040b7211 */ /* 0x002fe400020f0eff */
[----:B------:R1:W2:Y:S01]  /*216e0*/  LDS.128 R4, [R2] ;  /* 0x0000000002047984 */ /* 0x0002a20000000c00 */
[----:B------:R-:W-:-:S04]  /*216f0*/  IADD3 R12, P4, R15, R64, RZ ;  /* 0x000000400f0c7210 */ /* 0x000fc80007f9e0ff */
[C---:B------:R-:W-:Y:S02]  /*21700*/  LEA.HI.X.SX32 R13, R15.reuse, R3, 0x1, P4 ;  /* 0x000000030f0d7211 */ /* 0x040fe400020f0eff */
[----:B------:R-:W-:Y:S01]  /*21710*/  ISETP.LT.AND P4, PT, R14, UR4, !P0 ;  /* 0x000000040e007c0c */ /* 0x000fe2000c781270 */
[----:B------:R-:W-:Y:S02]  /*21720*/  ULDC UR4, c[0x0][0x248] ;  /* 0x0000920000047ab9 */ /* 0x000fe40000000800 */
[----:B------:R-:W-:Y:S01]  /*21730*/  VIADD R15, R15, UR4 ;  /* 0x000000040f0f7c36 */ /* 0x000fe20008000000 */
[----:B------:R-:W-:Y:S01]  /*21740*/  PRMT R19, R62, 0x7773, RZ ;  /* 0x000077733e137816 */ /* 0x000fe200000000ff */
[----:B0-----:R-:W-:Y:S01]  /*21750*/  VIADD R9, R0, 0xf2 ;  /* 0x000000f200097836 */ /* 0x001fe20000000000 */
[----:B------:R0:W-:Y:S01]  /*21760*/  @P6 STG.E.U8 desc[UR16][R10.64], R17 ;  /* 0x000000110a006986 */ /* 0x0001e2000c101110 */
[----:B------:R-:W-:Y:S01]  /*21770*/  ULDC UR4, c[0x0][0x248] ;  /* 0x0000920000047ab9 */ /* 0x000fe20000000800 */
[----:B------:R-:W-:-:S02]  /*21780*/  IADD3 R8, P6, R15, R64, RZ ;  /* 0x000000400f087210 */ /* 0x000fc40007fde0ff */
[----:B------:R3:W-:Y:S01]  /*21790*/  @P3 STG.E.U8 desc[UR16][R12.64], R19 ;  /* 0x000000130c003986 */ /* 0x0007e2000c101110 */
[----:B------:R-:W-:Y:S01]  /*217a0*/  ISETP.LT.AND P3, PT, R9, UR5, !P0 ;  /* 0x0000000509007c0c */ /* 0x000fe2000c761270 */
[C---:B-1----:R-:W-:Y:S01]  /*217b0*/  VIADD R2, R15.reuse, UR4 ;  /* 0x000000040f027c36 */ /* 0x042fe20008000000 */
[----:B------:R-:W-:Y:S01]  /*217c0*/  LEA.HI.X.SX32 R9, R15, R3, 0x1, P6 ;  /* 0x000000030f097211 */ /* 0x000fe200030f0eff */
[----:B------:R-:W-:Y:S01]  /*217d0*/  ULDC UR4, c[0x0][0x22c] ;  /* 0x00008b0000047ab9 */ /* 0x000fe20000000800 */
[----:B------:R-:W-:Y:S01]  /*217e0*/  ULDC UR5, c[0x0][0x22c] ;  /* 0x00008b0000057ab9 */ /* 0x000fe20000000800 */
[C---:B0-----:R-:W-:Y:S02]  /*217f0*/  PRMT R17, R63.reuse, 0x7773, RZ ;  /* 0x000077733f117816 */ /* 0x041fe400000000ff */
[----:B------:R-:W-:Y:S01]  /*21800*/  PRMT R63, R63, 0x7772, RZ ;  /* 0x000077723f3f7816 */ /* 0x000fe200000000ff */
[----:B---3--:R-:W-:-:S04]  /*21810*/  VIADD R12, R0, 0xf3 ;  /* 0x000000f3000c7836 */ /* 0x008fc80000000000 */
[----:B------:R0:W-:Y:S01]  /*21820*/  @P2 STG.E.U8 desc[UR16][R8.64], R63 ;  /* 0x0000003f08002986 */ /* 0x0001e2000c101110 */
[----:B------:R-:W-:Y:S01]  /*21830*/  ISETP.LT.AND P2, PT, R12, UR4, !P0 ;  /* 0x000000040c007c0c */ /* 0x000fe2000c741270 */
[----:B------:R-:W-:Y:S01]  /*21840*/  ULDC UR4, c[0x0][0x248] ;  /* 0x0000920000047ab9 */ /* 0x000fe20000000800 */
[CC--:B------:R-:W-:Y:S01]  /*21850*/  IADD3 R10, P6, R2.reuse, R64.reuse, RZ ;  /* 0x00000040020a7210 */ /* 0x0c0fe20007fde0ff */
[C---:B------:R-:W-:Y:S01]  /*21860*/  VIADD R13, R2.reuse, UR4 ;  /* 0x00000004020d7c36 */ /* 0x040fe20008000000 */
[----:B------:R-:W-:Y:S02]  /*21870*/  ULDC UR4, c[0x0][0x248] ;  /* 0x0000920000047ab9 */ /* 0x000fe40000000800 */
[-C--:B------:R-:W-:Y:S01]  /*21880*/  LEA.HI.X.SX32 R11, R2, R3.reuse, 0x1, P6 ;  /* 0x00000003020b7211 */ /* 0x080fe200030f0eff */
[----:B------:R-:W-:Y:S01]  /*21890*/  VIADD R2, R0, 0xf4 ;  /* 0x000000f400027836 */ /* 0x000fe20000000000 */
[CC--:B------:R-:W-:Y:S01]  /*218a0*/  IADD3 R12, P6, R13.reuse, R64.reuse, RZ ;  /* 0x000000400d0c7210 */ /* 0x0c0fe20007fde0ff */
[C---:B------:R-:W-:Y:S01]  /*218b0*/  VIADD R14, R13.reuse, UR4 ;  /* 0x000000040d0e7c36 */ /* 0x040fe20008000000 */
[----:B--2---:R-:W-:Y:S01]  /*218c0*/  PRMT R19, R4, 0x7770, RZ ;  /* 0x0000777004137816 */ /* 0x004fe200000000ff */
[----:B------:R1:W-:Y:S01]  /*218d0*/  @P1 STG.E.U8 desc[UR16][R10.64], R17 ;  /* 0x000000110a001986 */ /* 0x0003e2000c101110 */
[----:B------:R-:W-:Y:S01]  /*218e0*/  ISETP.LT.AND P1, PT, R2, UR5, !P0 ;  /* 0x0000000502007c0c */ /* 0x000fe2000c721270 */
[----:B------:R-:W-:Y:S01]  /*218f0*/  VIADD R2, R0, 0xf5 ;  /* 0x000000f500027836 */ /* 0x000fe20000000000 */
[----:B------:R-:W-:Y:S01]  /*21900*/  LEA.HI.X.SX32 R13, R13, R3, 0x1, P6 ;  /* 0x000000030d0d7211 */ /* 0x000fe200030f0eff */
[----:B------:R-:W-:Y:S01]  /*21910*/  ULDC UR4, c[0x0][0x22c] ;  /* 0x00008b0000047ab9 */ /* 0x000fe20000000800 */
[----:B0-----:R-:W-:Y:S01]  /*21920*/  IADD3 R8, P6, R14, R64, RZ ;  /* 0x000000400e087210 */ /* 0x001fe20007fde0ff */
[----:B------:R-:W-:-:S02]  /*21930*/  ULDC UR5, c[0x0][0x22c] ;  /* 0x00008b0000057ab9 */ /* 0x000fc40000000800 */
[----:B------:R0:W-:Y:S01]  /*21940*/  @P5 STG.E.U8 desc[UR16][R12.64], R19 ;  /* 0x000000130c005986 */ /* 0x0001e2000c101110 */
[----:B------:R-:W-:Y:S01]  /*21950*/  ISETP.LT.AND P5, PT, R2, UR4, !P0 ;  /* 0x0000000402007c0c */ /* 0x000fe2000c7a1270 */
[----:B------:R-:W-:Y:S01]  /*21960*/  ULDC UR4, c[0x0][0x248] ;  /* 0x0000920000047ab9 */ /* 0x000fe20000000800 */
[CC--:B------:R-:W-:Y:S01]  /*21970*/  LEA.HI.X.SX32 R9, R14.reuse, R3.reuse, 0x1, P6 ;  /* 0x000000030e097211 */ /* 0x0c0fe200030f0eff */
[----:B------:R-:W-:Y:S01]  /*21980*/  VIADD R14, R14, UR4 ;  /* 0x000000040e0e7c36 */ /* 0x000fe20008000000 */
[----:B-1----:R-:W-:Y:S01]  /*21990*/  PRMT R17, R4, 0x7771, RZ ;  /* 0x0000777104117816 */ /* 0x002fe200000000ff */
[----:B------:R-:W-:Y:S01]  /*219a0*/  VIADD R2, R0, 0xf6 ;  /* 0x000000f600027836 */ /* 0x000fe20000000000 */
[----:B------:R-:W-:Y:S02]  /*219b0*/  ULDC UR4, c[0x0][0x248] ;  /* 0x0000920000047ab9 */ /* 0x000fe40000000800 */
[CC--:B------:R-:W-:Y:S01]  /*219c0*/  IADD3 R10, P6, R14.reuse, R64.reuse, RZ ;  /* 0x000000400e0a7210 */ /* 0x0c0fe20007fde0ff */
[----:B------:R1:W-:Y:S01]  /*219d0*/  @P4 STG.E.U8 desc[UR16][R8.64], R17 ;  /* 0x0000001108004986 */ /* 0x0003e2000c101110 */
[----:B------:R-:W-:Y:S01]  /*219e0*/  VIADD R15, R14, UR4 ;  /* 0x000000040e0f7c36 */ /* 0x000fe20008000000 */
[----:B------:R-:W-:Y:S01]  /*219f0*/  ISETP.LT.AND P4, PT, R2, UR5, !P0 ;  /* 0x0000000502007c0c */ /* 0x000fe2000c781270 */
[----:B------:R-:W-:Y:S01]  /*21a00*/  VIADD R2, R0, 0xf7 ;  /* 0x000000f700027836 */ /* 0x000fe20000000000 */
[----:B------:R-:W-:Y:S01]  /*21a10*/  LEA.HI.X.SX32 R11, R14, R3, 0x1, P6 ;  /* 0x000000030e0b7211 */ /* 0x000fe200030f0eff */
[----:B------:R-:W-:Y:S01]  /*21a20*/  ULDC UR4, c[0x0][0x22c] ;  /* 0x00008b0000047ab9 */ /* 0x000fe20000000800 */
[----:B0-----:R-:W-:Y:S01]  /*21a30*/  PRMT R19, R5, 0x7770, RZ ;  /* 0x0000777005137816 */ /* 0x001fe200000000ff */
[----:B------:R-:W-:Y:S01]  /*21a40*/  ULDC UR5, c[0x0][0x22c] ;  /* 0x00008b0000057ab9 */ /* 0x000fe20000000800 */
[----:B------:R-:W-:-:S03]  /*21a50*/  IADD3 R12, P6, R15, R64, RZ ;  /* 0x000000400f0c7210 */ /* 0x000fc60007fde0ff */
        /* <DEDUP_REMOVED lines=10> */
[C---:B------:R-:W-:Y:S01]  /*21b00*/  VIADD R14, R15.reuse, UR4 ;  /* 0x000000040f0e7c36 */ /* 0x040fe20008000000 */
        /* <DEDUP_REMOVED lines=40> */
[----:B0-----:R-:W-:Y:S01]  /*21d90*/  IADD3 R12, P6, R14, R64, RZ ;  /* 0x000000400e0c7210 */ /* 0x001fe20007fde0ff */
[----:B------:R-:W-:Y:S01]  /*21da0*/  ULDC UR5, c[0x0][0x248] ;  /* 0x0000920000057ab9 */ /* 0x000fe20000000800 */
[----:B-1----:R-:W-:-:S02]  /*21db0*/  PRMT R9, R4, 0x7772, RZ ;  /* 0x0000777204097816 */ /* 0x002fc400000000ff */
[----:B------:R-:W-:-:S03]  /*21dc0*/  LEA.HI.X.SX32 R13, R14, R3, 0x1, P6 ;  /* 0x000000030e0d7211 */ /* 0x000fc600030f0eff */
[----:B------:R0:W-:Y:S01]  /*21dd0*/  @P2 STG.E.U8 desc[UR16][R10.64], R9 ;  /* 0x000000090a002986 */ /* 0x0001e2000c101110 */
[----:B------:R-:W-:Y:S01]  /*21de0*/  ISETP.LT.AND P2, PT, R2, UR4, !P0 ;  /* 0x0000000402007c0c */ /* 0x000fe2000c741270 */
[----:B------:R-:W-:Y:S02]  /*21df0*/  ULDC UR4, c[0x0][0x248] ;  /* 0x0000920000047ab9 */ /* 0x000fe40000000800 */
[----:B------:R-:W-:Y:S01]  /*21e00*/  VIADD R14, R14, UR4 ;  /* 0x000000040e0e7c36 */ /* 0x000fe20008000000 */
[----:B------:R-:W-:Y:S01]  /*21e10*/  ULDC UR4, c[0x0][0x248] ;  /* 0x0000920000047ab9 */ /* 0x000fe20000000800 */
[----:B------:R-:W-:Y:S02]  /*21e20*/  PRMT R15, R4, 0x7773, RZ ;  /* 0x00007773040f7816 */ /* 0x000fe400000000ff */
[----:B------:R-:W-:Y:S01]  /*21e30*/  VIADD R2, R14, UR4 ;  /* 0x000000040e027c36 */ /* 0x000fe20008000000 */
[----:B------:R-:W-:-:S03]  /*21e40*/  ULDC UR4, c[0x0][0x248] ;  /* 0x0000920000047ab9 */ /* 0x000fc60000000800 */
[----:B------:R-:W-:Y:S01]  /*21e50*/  VIADD R4, R2, UR5 ;  /* 0x0000000502047c36 */ /* 0x000fe20008000000 */
[----:B------:R1:W-:Y:S01]  /*21e60*/  @P1 STG.E.U8 desc[UR16][R12.64], R15 ;  /* 0x0000000f0c001986 */ /* 0x0003e2000c101110 */
[----:B------:R-:W-:Y:S01]  /*21e70*/  IADD3 R8, P1, R14, R64, RZ ;  /* 0x000000400e087210 */ /* 0x000fe20007f3e0ff */
[----:B------:R-:W-:-:S03]  /*21e80*/  ULDC UR5, c[0x0][0x248] ;  /* 0x0000920000057ab9 */ /* 0x000fc60000000800 */
[----:B0-----:R-:W-:Y:S02]  /*21e90*/  LEA.HI.X.SX32 R9, R14, R3, 0x1, P1 ;  /* 0x000000030e097211 */ /* 0x001fe400008f0eff */
[-C--:B------:R-:W-:Y:S01]  /*21ea0*/  IADD3 R10, P1, R2, R64.reuse, RZ ;  /* 0x00000040020a7210 */ /* 0x080fe20007f3e0ff */
[C---:B-1----:R-:W-:Y:S01]  /*21eb0*/  VIADD R15, R4.reuse, UR6 ;  /* 0x00000006040f7c36 */ /* 0x042fe20008000000 */
[----:B------:R-:W-:-:S03]  /*21ec0*/  IADD3 R12, P6, R4, R64, RZ ;  /* 0x00000040040c7210 */ /* 0x000fc60007fde0ff */
[----:B------:R-:W-:Y:S01]  /*21ed0*/  VIADD R17, R15, UR4 ;  /* 0x000000040f117c36 */ /* 0x000fe20008000000 */
[-C--:B------:R-:W-:Y:S01]  /*21ee0*/  LEA.HI.X.SX32 R11, R2, R3.reuse, 0x1, P1 ;  /* 0x00000003020b7211 */ /* 0x080fe200008f0eff */
[----:B------:R-:W-:Y:S01]  /*21ef0*/  VIADD R18, R0, 0xfe ;  /* 0x000000fe00127836 */ /* 0x000fe20000000000 */
[-C--:B------:R-:W-:Y:S01]  /*21f00*/  LEA.HI.X.SX32 R13, R4, R3.reuse, 0x1, P6 ;  /* 0x00000003040d7211 */ /* 0x080fe200030f0eff */
[----:B------:R-:W-:Y:S01]  /*21f10*/  VIADD R0, R0, 0xff ;  /* 0x000000ff00007836 */ /* 0x000fe20000000000 */
[CC--:B------:R-:W-:Y:S01]  /*21f20*/  IADD3 R16, P1, R17.reuse, R64.reuse, RZ ;  /* 0x0000004011107210 */ /* 0x0c0fe20007f3e0ff */
[----:B------:R-:W-:Y:S01]  /*21f30*/  VIADD R2, R17, UR5 ;  /* 0x0000000511027c36 */ /* 0x000fe20008000000 */
[----:B------:R-:W-:Y:S01]  /*21f40*/  IADD3 R14, P6, R15, R64, RZ ;  /* 0x000000400f0e7210 */ /* 0x000fe20007fde0ff */
[----:B------:R-:W-:Y:S01]  /*21f50*/  ULDC UR4, c[0x0][0x22c] ;  /* 0x00008b0000047ab9 */ /* 0x000fe20000000800 */
[----:B------:R-:W-:Y:S02]  /*21f60*/  LEA.HI.X.SX32 R17, R17, R3, 0x1, P1 ;  /* 0x0000000311117211 */ /* 0x000fe400008f0eff */
[----:B------:R-:W-:-:S02]  /*21f70*/  ISETP.LT.AND P1, PT, R18, UR7, !P0 ;  /* 0x0000000712007c0c */ /* 0x000fc4000c721270 */
[-C--:B------:R-:W-:Y:S02]  /*21f80*/  LEA.HI.X.SX32 R15, R15, R3.reuse, 0x1, P6 ;  /* 0x000000030f0f7211 */ /* 0x080fe400030f0eff */
[----:B------:R-:W-:Y:S02]  /*21f90*/  ISETP.LT.AND P0, PT, R0, UR4, !P0 ;  /* 0x0000000400007c0c */ /* 0x000fe4000c701270 */
[C---:B------:R-:W-:Y:S02]  /*21fa0*/  IADD3 R64, P6, R2.reuse, R64, RZ ;  /* 0x0000004002407210 */ /* 0x040fe40007fde0ff */
[C---:B------:R-:W-:Y:S02]  /*21fb0*/  PRMT R23, R5.reuse, 0x7772, RZ ;  /* 0x0000777205177816 */ /* 0x040fe400000000ff */
[----:B------:R-:W-:Y:S02]  /*21fc0*/  PRMT R21, R5, 0x7773, RZ ;  /* 0x0000777305157816 */ /* 0x000fe400000000ff */
[----:B------:R-:W-:-:S02]  /*21fd0*/  LEA.HI.X.SX32 R65, R2, R3, 0x1, P6 ;  /* 0x0000000302417211 */ /* 0x000fc400030f0eff */
[C---:B------:R-:W-:Y:S02]  /*21fe0*/  PRMT R19, R6.reuse, 0x7772, RZ ;  /* 0x0000777206137816 */ /* 0x040fe400000000ff */
[----:B------:R-:W-:Y:S02]  /*21ff0*/  PRMT R5, R6, 0x7773, RZ ;  /* 0x0000777306057816 */ /* 0x000fe400000000ff */
[C---:B------:R-:W-:Y:S01]  /*22000*/  PRMT R3, R7.reuse, 0x7773, RZ ;  /* 0x0000777307037816 */ /* 0x040fe200000000ff */
[----:B------:R0:W-:Y:S01]  /*22010*/  @P5 STG.E.U8 desc[UR16][R8.64], R23 ;  /* 0x0000001708005986 */ /* 0x0001e2000c101110 */
[----:B------:R-:W-:-:S03]  /*22020*/  PRMT R7, R7, 0x7772, RZ ;  /* 0x0000777207077816 */ /* 0x000fc600000000ff */
[----:B------:R0:W-:Y:S04]  /*22030*/  @P4 STG.E.U8 desc[UR16][R10.64], R21 ;  /* 0x000000150a004986 */ /* 0x0001e8000c101110 */
[----:B------:R0:W-:Y:S04]  /*22040*/  @P3 STG.E.U8 desc[UR16][R12.64], R19 ;  /* 0x000000130c003986 */ /* 0x0001e8000c101110 */
[----:B------:R0:W-:Y:S04]  /*22050*/  @P2 STG.E.U8 desc[UR16][R14.64], R5 ;  /* 0x000000050e002986 */ /* 0x0001e8000c101110 */
[----:B------:R0:W-:Y:S01]  /*22060*/  @P1 STG.E.U8 desc[UR16][R16.64], R7 ;  /* 0x0000000710001986 */ /* 0x0001e2000c101110 */
[----:B------:R-:W-:Y:S05]  /*22070*/  @!P0 EXIT ;  /* 0x000000000000894d */ /* 0x000fea0003800000 */
[----:B------:R-:W-:Y:S01]  /*22080*/  STG.E.U8 desc[UR16][R64.64], R3 ;  /* 0x0000000340007986 */ /* 0x000fe2000c101110 */
[----:B------:R-:W-:Y:S05]  /*22090*/  EXIT ;  /* 0x000000000000794d */ /* 0x000fea0003800000 */
.L_x_3:
[----:B------:R-:W-:-:S00]  /*220a0*/  BRA `(.L_x_3) ;  /* 0xfffffffc00fc7947 */ /* 0x000fc0000383ffff */
[----:B------:R-:W-:-:S00]  /*220b0*/  NOP ;  /* 0x0000000000007918 */ /* 0x000fc00000000000 */
        /* <DEDUP_REMOVED lines=12> */
.L_x_4:


//--------------------- .nv.shared.matmul_kernel  --------------------------
	.section	.nv.shared.matmul_kernel,"aw",@nobits
	.sectionflags	@""
	.align	16
	.zero		1024


//--------------------- .nv.shared.reserved.0     --------------------------
	.section	.nv.shared.reserved.0,"aw",@nobits
	.weak		__nv_reservedSMEM_offset_0_alias
	.size		__nv_reservedSMEM_offset_0_alias, 0, 0
	.other		__nv_reservedSMEM_offset_0_alias,@"STO_CUDA_RESERVED_SHARED STV_DEFAULT"
__nv_reservedSMEM_offset_0_alias:
	.zero		0


//--------------------- .nv.constant0.matmul_kernel --------------------------
	.section	.nv.constant0.matmul_kernel,"a",@progbits
	.sectionflags	@""
	.align	4
.nv.constant0.matmul_kernel:
	.zero		608


//--------------------- SYMBOLS --------------------------

	.type		.nv.reservedSmem.offset0,@object
	.size		.nv.reservedSmem.offset0,0x4
